//
// Generated by NVIDIA NVVM Compiler
//
// Compiler Build ID: CL-36424714
// Cuda compilation tools, release 13.0, V13.0.88
// Based on NVVM 20.0.0
//

.version 9.0
.target sm_100
.address_size 64

	// .globl	_Z10prevKernelPKfjjjjPjS1_j
// _ZZ10scanKernelPjjE9small_arr has been demoted
// _ZZ12sort23KernelPfPjS0_jE6vector has been demoted
.global .align 1 .b8 _ZN34_INTERNAL_801883d6_4_k_cu_caecbf894cuda3std3__45__cpo5beginE[1];
.global .align 1 .b8 _ZN34_INTERNAL_801883d6_4_k_cu_caecbf894cuda3std3__45__cpo3endE[1];
.global .align 1 .b8 _ZN34_INTERNAL_801883d6_4_k_cu_caecbf894cuda3std3__45__cpo6cbeginE[1];
.global .align 1 .b8 _ZN34_INTERNAL_801883d6_4_k_cu_caecbf894cuda3std3__45__cpo4cendE[1];
.global .align 1 .b8 _ZN34_INTERNAL_801883d6_4_k_cu_caecbf894cuda3std3__45__cpo6rbeginE[1];
.global .align 1 .b8 _ZN34_INTERNAL_801883d6_4_k_cu_caecbf894cuda3std3__45__cpo4rendE[1];
.global .align 1 .b8 _ZN34_INTERNAL_801883d6_4_k_cu_caecbf894cuda3std3__45__cpo7crbeginE[1];
.global .align 1 .b8 _ZN34_INTERNAL_801883d6_4_k_cu_caecbf894cuda3std3__45__cpo5crendE[1];
.global .align 1 .b8 _ZN34_INTERNAL_801883d6_4_k_cu_caecbf894cuda3std3__436_GLOBAL__N__801883d6_4_k_cu_caecbf896ignoreE[1];
.global .align 1 .b8 _ZN34_INTERNAL_801883d6_4_k_cu_caecbf894cuda3std3__419piecewise_constructE[1];
.global .align 1 .b8 _ZN34_INTERNAL_801883d6_4_k_cu_caecbf894cuda3std3__48in_placeE[1];
.global .align 1 .b8 _ZN34_INTERNAL_801883d6_4_k_cu_caecbf894cuda3std3__420unreachable_sentinelE[1];
.global .align 1 .b8 _ZN34_INTERNAL_801883d6_4_k_cu_caecbf894cuda3std3__47nulloptE[1];
.global .align 1 .b8 _ZN34_INTERNAL_801883d6_4_k_cu_caecbf894cuda3std3__48unexpectE[1];
.global .align 1 .b8 _ZN34_INTERNAL_801883d6_4_k_cu_caecbf894cuda3std6ranges3__45__cpo4swapE[1];
.global .align 1 .b8 _ZN34_INTERNAL_801883d6_4_k_cu_caecbf894cuda3std6ranges3__45__cpo9iter_moveE[1];
.global .align 1 .b8 _ZN34_INTERNAL_801883d6_4_k_cu_caecbf894cuda3std6ranges3__45__cpo5beginE[1];
.global .align 1 .b8 _ZN34_INTERNAL_801883d6_4_k_cu_caecbf894cuda3std6ranges3__45__cpo3endE[1];
.global .align 1 .b8 _ZN34_INTERNAL_801883d6_4_k_cu_caecbf894cuda3std6ranges3__45__cpo6cbeginE[1];
.global .align 1 .b8 _ZN34_INTERNAL_801883d6_4_k_cu_caecbf894cuda3std6ranges3__45__cpo4cendE[1];
.global .align 1 .b8 _ZN34_INTERNAL_801883d6_4_k_cu_caecbf894cuda3std6ranges3__45__cpo7advanceE[1];
.global .align 1 .b8 _ZN34_INTERNAL_801883d6_4_k_cu_caecbf894cuda3std6ranges3__45__cpo9iter_swapE[1];
.global .align 1 .b8 _ZN34_INTERNAL_801883d6_4_k_cu_caecbf894cuda3std6ranges3__45__cpo4nextE[1];
.global .align 1 .b8 _ZN34_INTERNAL_801883d6_4_k_cu_caecbf894cuda3std6ranges3__45__cpo4prevE[1];
.global .align 1 .b8 _ZN34_INTERNAL_801883d6_4_k_cu_caecbf894cuda3std6ranges3__45__cpo4dataE[1];
.global .align 1 .b8 _ZN34_INTERNAL_801883d6_4_k_cu_caecbf894cuda3std6ranges3__45__cpo5cdataE[1];
.global .align 1 .b8 _ZN34_INTERNAL_801883d6_4_k_cu_caecbf894cuda3std6ranges3__45__cpo4sizeE[1];
.global .align 1 .b8 _ZN34_INTERNAL_801883d6_4_k_cu_caecbf894cuda3std6ranges3__45__cpo5ssizeE[1];
.global .align 1 .b8 _ZN34_INTERNAL_801883d6_4_k_cu_caecbf894cuda3std6ranges3__45__cpo8distanceE[1];
.global .align 1 .b8 _ZN34_INTERNAL_801883d6_4_k_cu_caecbf896thrust24THRUST_300001_SM_1000_NS8cuda_cub3parE[1];
.global .align 1 .b8 _ZN34_INTERNAL_801883d6_4_k_cu_caecbf896thrust24THRUST_300001_SM_1000_NS8cuda_cub10par_nosyncE[1];
.global .align 1 .b8 _ZN34_INTERNAL_801883d6_4_k_cu_caecbf896thrust24THRUST_300001_SM_1000_NS6system6detail10sequential3seqE[1];
.global .align 1 .b8 _ZN34_INTERNAL_801883d6_4_k_cu_caecbf896thrust24THRUST_300001_SM_1000_NS6system3cpp3parE[1];
.global .align 1 .b8 _ZN34_INTERNAL_801883d6_4_k_cu_caecbf896thrust24THRUST_300001_SM_1000_NS12placeholders2_1E[1];
.global .align 1 .b8 _ZN34_INTERNAL_801883d6_4_k_cu_caecbf896thrust24THRUST_300001_SM_1000_NS12placeholders2_2E[1];
.global .align 1 .b8 _ZN34_INTERNAL_801883d6_4_k_cu_caecbf896thrust24THRUST_300001_SM_1000_NS12placeholders2_3E[1];
.global .align 1 .b8 _ZN34_INTERNAL_801883d6_4_k_cu_caecbf896thrust24THRUST_300001_SM_1000_NS12placeholders2_4E[1];
.global .align 1 .b8 _ZN34_INTERNAL_801883d6_4_k_cu_caecbf896thrust24THRUST_300001_SM_1000_NS12placeholders2_5E[1];
.global .align 1 .b8 _ZN34_INTERNAL_801883d6_4_k_cu_caecbf896thrust24THRUST_300001_SM_1000_NS12placeholders2_6E[1];
.global .align 1 .b8 _ZN34_INTERNAL_801883d6_4_k_cu_caecbf896thrust24THRUST_300001_SM_1000_NS12placeholders2_7E[1];
.global .align 1 .b8 _ZN34_INTERNAL_801883d6_4_k_cu_caecbf896thrust24THRUST_300001_SM_1000_NS12placeholders2_8E[1];
.global .align 1 .b8 _ZN34_INTERNAL_801883d6_4_k_cu_caecbf896thrust24THRUST_300001_SM_1000_NS12placeholders2_9E[1];
.global .align 1 .b8 _ZN34_INTERNAL_801883d6_4_k_cu_caecbf896thrust24THRUST_300001_SM_1000_NS12placeholders3_10E[1];
.global .align 1 .b8 _ZN34_INTERNAL_801883d6_4_k_cu_caecbf896thrust24THRUST_300001_SM_1000_NS3seqE[1];
.global .align 1 .b8 _ZN34_INTERNAL_801883d6_4_k_cu_caecbf896thrust24THRUST_300001_SM_1000_NS6deviceE[1];
.extern .shared .align 16 .b8 _ZN6thrust24THRUST_300001_SM_1000_NS8cuda_cub4core6detail5shmemE[];

.visible .entry _Z10prevKernelPKfjjjjPjS1_j(
	.param .u64 .ptr .align 1 _Z10prevKernelPKfjjjjPjS1_j_param_0,
	.param .u32 _Z10prevKernelPKfjjjjPjS1_j_param_1,
	.param .u32 _Z10prevKernelPKfjjjjPjS1_j_param_2,
	.param .u32 _Z10prevKernelPKfjjjjPjS1_j_param_3,
	.param .u32 _Z10prevKernelPKfjjjjPjS1_j_param_4,
	.param .u64 .ptr .align 1 _Z10prevKernelPKfjjjjPjS1_j_param_5,
	.param .u64 .ptr .align 1 _Z10prevKernelPKfjjjjPjS1_j_param_6,
	.param .u32 _Z10prevKernelPKfjjjjPjS1_j_param_7
)
{
	.reg .pred 	%p<3>;
	.reg .b32 	%r<18>;
	.reg .b32 	%f<9>;
	.reg .b64 	%rd<17>;
	.reg .b64 	%fd<5>;

	ld.param.u64 	%rd7, [_Z10prevKernelPKfjjjjPjS1_j_param_0];
	ld.param.u32 	%r6, [_Z10prevKernelPKfjjjjPjS1_j_param_1];
	ld.param.u32 	%r7, [_Z10prevKernelPKfjjjjPjS1_j_param_2];
	ld.param.u32 	%r8, [_Z10prevKernelPKfjjjjPjS1_j_param_3];
	ld.param.u32 	%r9, [_Z10prevKernelPKfjjjjPjS1_j_param_4];
	ld.param.u64 	%rd5, [_Z10prevKernelPKfjjjjPjS1_j_param_5];
	ld.param.u64 	%rd6, [_Z10prevKernelPKfjjjjPjS1_j_param_6];
	ld.param.u32 	%r10, [_Z10prevKernelPKfjjjjPjS1_j_param_7];
	cvta.to.global.u64 	%rd1, %rd7;
	mov.u32 	%r11, %tid.x;
	mov.u32 	%r1, %ntid.x;
	mov.u32 	%r12, %ctaid.x;
	mad.lo.s32 	%r17, %r1, %r12, %r11;
	setp.ge.u32 	%p1, %r17, %r7;
	@%p1 bra 	$L__BB0_3;
	mul.wide.u32 	%rd8, %r8, 4;
	add.s64 	%rd9, %rd1, %rd8;
	ld.global.f32 	%f2, [%rd9];
	mul.wide.u32 	%rd10, %r9, 4;
	add.s64 	%rd2, %rd1, %rd10;
	ld.global.f32 	%f3, [%rd2];
	sub.f32 	%f4, %f2, %f3;
	cvt.f64.f32 	%fd1, %f4;
	cvt.rn.f64.u32 	%fd2, %r10;
	mul.f64 	%fd3, %fd2, 0d3FEFF7CED916872B;
	div.rn.f64 	%fd4, %fd3, %fd1;
	cvt.rn.f32.f64 	%f1, %fd4;
	mov.u32 	%r13, %nctaid.x;
	mul.lo.s32 	%r3, %r1, %r13;
	cvta.to.global.u64 	%rd3, %rd5;
	cvta.to.global.u64 	%rd4, %rd6;
$L__BB0_2:
	add.s32 	%r14, %r17, %r6;
	mul.wide.u32 	%rd11, %r14, 4;
	add.s64 	%rd12, %rd1, %rd11;
	ld.global.f32 	%f5, [%rd12];
	ld.global.f32 	%f6, [%rd2];
	sub.f32 	%f7, %f5, %f6;
	mul.f32 	%f8, %f7, %f1;
	cvt.rzi.u32.f32 	%r15, %f8;
	mul.wide.u32 	%rd13, %r17, 4;
	add.s64 	%rd14, %rd3, %rd13;
	st.global.u32 	[%rd14], %r15;
	mul.wide.u32 	%rd15, %r15, 4;
	add.s64 	%rd16, %rd4, %rd15;
	atom.global.add.u32 	%r16, [%rd16], 1;
	add.s32 	%r17, %r17, %r3;
	setp.lt.u32 	%p2, %r17, %r7;
	@%p2 bra 	$L__BB0_2;
$L__BB0_3:
	ret;

}
	// .globl	_Z11groupKernelPKjPjjS1_PKfPfj
.visible .entry _Z11groupKernelPKjPjjS1_PKfPfj(
	.param .u64 .ptr .align 1 _Z11groupKernelPKjPjjS1_PKfPfj_param_0,
	.param .u64 .ptr .align 1 _Z11groupKernelPKjPjjS1_PKfPfj_param_1,
	.param .u32 _Z11groupKernelPKjPjjS1_PKfPfj_param_2,
	.param .u64 .ptr .align 1 _Z11groupKernelPKjPjjS1_PKfPfj_param_3,
	.param .u64 .ptr .align 1 _Z11groupKernelPKjPjjS1_PKfPfj_param_4,
	.param .u64 .ptr .align 1 _Z11groupKernelPKjPjjS1_PKfPfj_param_5,
	.param .u32 _Z11groupKernelPKjPjjS1_PKfPfj_param_6
)
{
	.reg .pred 	%p<3>;
	.reg .b32 	%r<17>;
	.reg .b32 	%f<2>;
	.reg .b64 	%rd<20>;

	ld.param.u64 	%rd6, [_Z11groupKernelPKjPjjS1_PKfPfj_param_0];
	ld.param.u64 	%rd7, [_Z11groupKernelPKjPjjS1_PKfPfj_param_1];
	ld.param.u32 	%r6, [_Z11groupKernelPKjPjjS1_PKfPfj_param_2];
	ld.param.u64 	%rd8, [_Z11groupKernelPKjPjjS1_PKfPfj_param_3];
	ld.param.u64 	%rd9, [_Z11groupKernelPKjPjjS1_PKfPfj_param_4];
	ld.param.u64 	%rd10, [_Z11groupKernelPKjPjjS1_PKfPfj_param_5];
	ld.param.u32 	%r7, [_Z11groupKernelPKjPjjS1_PKfPfj_param_6];
	mov.u32 	%r8, %tid.x;
	mov.u32 	%r1, %ntid.x;
	mov.u32 	%r9, %ctaid.x;
	mad.lo.s32 	%r16, %r1, %r9, %r8;
	setp.ge.u32 	%p1, %r16, %r6;
	@%p1 bra 	$L__BB1_3;
	mov.u32 	%r10, %nctaid.x;
	mul.lo.s32 	%r3, %r1, %r10;
	cvta.to.global.u64 	%rd1, %rd6;
	cvta.to.global.u64 	%rd2, %rd8;
	cvta.to.global.u64 	%rd3, %rd9;
	cvta.to.global.u64 	%rd4, %rd10;
	cvta.to.global.u64 	%rd5, %rd7;
$L__BB1_2:
	mul.wide.u32 	%rd11, %r16, 4;
	add.s64 	%rd12, %rd1, %rd11;
	ld.global.u32 	%r11, [%rd12];
	mul.wide.u32 	%rd13, %r11, 4;
	add.s64 	%rd14, %rd2, %rd13;
	atom.global.add.u32 	%r12, [%rd14], -1;
	add.s32 	%r13, %r12, -1;
	add.s32 	%r14, %r16, %r7;
	mul.wide.u32 	%rd15, %r14, 4;
	add.s64 	%rd16, %rd3, %rd15;
	ld.global.f32 	%f1, [%rd16];
	mul.wide.u32 	%rd17, %r13, 4;
	add.s64 	%rd18, %rd4, %rd17;
	st.global.f32 	[%rd18], %f1;
	ld.global.u32 	%r15, [%rd12];
	add.s64 	%rd19, %rd5, %rd17;
	st.global.u32 	[%rd19], %r15;
	add.s32 	%r16, %r16, %r3;
	setp.lt.u32 	%p2, %r16, %r6;
	@%p2 bra 	$L__BB1_2;
$L__BB1_3:
	ret;

}
	// .globl	_Z10scanKernelPjj
.visible .entry _Z10scanKernelPjj(
	.param .u64 .ptr .align 1 _Z10scanKernelPjj_param_0,
	.param .u32 _Z10scanKernelPjj_param_1
)
{
	.reg .pred 	%p<30>;
	.reg .b32 	%r<123>;
	.reg .b64 	%rd<14>;
	// demoted variable
	.shared .align 4 .b8 _ZZ10scanKernelPjjE9small_arr[4096];
	ld.param.u64 	%rd8, [_Z10scanKernelPjj_param_0];
	ld.param.u32 	%r33, [_Z10scanKernelPjj_param_1];
	cvta.to.global.u64 	%rd13, %rd8;
	mov.u32 	%r121, %ctaid.x;
	and.b32  	%r34, %r33, 1023;
	setp.ne.s32 	%p1, %r34, 0;
	shr.u32 	%r35, %r33, 10;
	selp.u32 	%r36, 1, 0, %p1;
	add.s32 	%r2, %r35, %r36;
	setp.ge.u32 	%p2, %r121, %r2;
	@%p2 bra 	$L__BB2_54;
	mov.u32 	%r3, %tid.x;
	shl.b32 	%r37, %r3, 2;
	mov.u32 	%r38, _ZZ10scanKernelPjjE9small_arr;
	add.s32 	%r4, %r38, %r37;
	add.s32 	%r39, %r33, -1;
	mul.wide.u32 	%rd9, %r39, 4;
	add.s64 	%rd2, %rd13, %rd9;
	mov.u32 	%r5, %nctaid.x;
	add.s32 	%r6, %r4, %r37;
	shl.b32 	%r40, %r3, 3;
	add.s32 	%r21, %r6, %r40;
	shl.b32 	%r41, %r3, 4;
	add.s32 	%r20, %r21, %r41;
	shl.b32 	%r42, %r3, 5;
	add.s32 	%r19, %r20, %r42;
	shl.b32 	%r43, %r3, 6;
	add.s32 	%r18, %r19, %r43;
	shl.b32 	%r44, %r3, 7;
	add.s32 	%r17, %r18, %r44;
	shl.b32 	%r45, %r3, 8;
	add.s32 	%r16, %r17, %r45;
	shl.b32 	%r46, %r3, 9;
	add.s32 	%r15, %r16, %r46;
	shl.b32 	%r47, %r3, 10;
	add.s32 	%r14, %r15, %r47;
	shl.b32 	%r120, %r121, 10;
	mul.wide.u32 	%rd10, %r120, 4;
	or.b64  	%rd3, %rd10, 4092;
	shl.b32 	%r23, %r5, 10;
	or.b32  	%r119, %r3, %r120;
	mul.wide.u32 	%rd4, %r119, 4;
	mul.wide.u32 	%rd12, %r23, 4;
$L__BB2_2:
	setp.ge.u32 	%p3, %r119, %r33;
	add.s64 	%rd6, %rd13, %rd4;
	mov.b32 	%r122, 0;
	@%p3 bra 	$L__BB2_4;
	ld.global.u32 	%r122, [%rd6];
$L__BB2_4:
	setp.gt.u32 	%p4, %r3, 511;
	st.shared.u32 	[%r4], %r122;
	bar.sync 	0;
	@%p4 bra 	$L__BB2_6;
	ld.shared.u32 	%r49, [%r6];
	ld.shared.u32 	%r50, [%r6+4];
	add.s32 	%r51, %r50, %r49;
	st.shared.u32 	[%r6+4], %r51;
$L__BB2_6:
	setp.gt.u32 	%p5, %r3, 255;
	bar.sync 	0;
	@%p5 bra 	$L__BB2_8;
	ld.shared.u32 	%r52, [%r21+4];
	ld.shared.u32 	%r53, [%r21+12];
	add.s32 	%r54, %r53, %r52;
	st.shared.u32 	[%r21+12], %r54;
$L__BB2_8:
	setp.gt.u32 	%p6, %r3, 127;
	bar.sync 	0;
	@%p6 bra 	$L__BB2_10;
	ld.shared.u32 	%r55, [%r20+12];
	ld.shared.u32 	%r56, [%r20+28];
	add.s32 	%r57, %r56, %r55;
	st.shared.u32 	[%r20+28], %r57;
$L__BB2_10:
	setp.gt.u32 	%p7, %r3, 63;
	bar.sync 	0;
	@%p7 bra 	$L__BB2_12;
	ld.shared.u32 	%r58, [%r19+28];
	ld.shared.u32 	%r59, [%r19+60];
	add.s32 	%r60, %r59, %r58;
	st.shared.u32 	[%r19+60], %r60;
$L__BB2_12:
	setp.gt.u32 	%p8, %r3, 31;
	bar.sync 	0;
	@%p8 bra 	$L__BB2_14;
	ld.shared.u32 	%r61, [%r18+60];
	ld.shared.u32 	%r62, [%r18+124];
	add.s32 	%r63, %r62, %r61;
	st.shared.u32 	[%r18+124], %r63;
$L__BB2_14:
	setp.gt.u32 	%p9, %r3, 15;
	bar.sync 	0;
	@%p9 bra 	$L__BB2_16;
	ld.shared.u32 	%r64, [%r17+124];
	ld.shared.u32 	%r65, [%r17+252];
	add.s32 	%r66, %r65, %r64;
	st.shared.u32 	[%r17+252], %r66;
$L__BB2_16:
	setp.gt.u32 	%p10, %r3, 7;
	bar.sync 	0;
	@%p10 bra 	$L__BB2_18;
	ld.shared.u32 	%r67, [%r16+252];
	ld.shared.u32 	%r68, [%r16+508];
	add.s32 	%r69, %r68, %r67;
	st.shared.u32 	[%r16+508], %r69;
$L__BB2_18:
	setp.gt.u32 	%p11, %r3, 3;
	bar.sync 	0;
	@%p11 bra 	$L__BB2_20;
	ld.shared.u32 	%r70, [%r15+508];
	ld.shared.u32 	%r71, [%r15+1020];
	add.s32 	%r72, %r71, %r70;
	st.shared.u32 	[%r15+1020], %r72;
$L__BB2_20:
	setp.gt.u32 	%p12, %r3, 1;
	bar.sync 	0;
	@%p12 bra 	$L__BB2_22;
	ld.shared.u32 	%r73, [%r14+1020];
	ld.shared.u32 	%r74, [%r14+2044];
	add.s32 	%r75, %r74, %r73;
	st.shared.u32 	[%r14+2044], %r75;
$L__BB2_22:
	setp.ne.s32 	%p13, %r3, 0;
	bar.sync 	0;
	@%p13 bra 	$L__BB2_24;
	ld.shared.u32 	%r76, [_ZZ10scanKernelPjjE9small_arr+2044];
	ld.shared.u32 	%r77, [_ZZ10scanKernelPjjE9small_arr+4092];
	add.s32 	%r78, %r77, %r76;
	st.shared.u32 	[_ZZ10scanKernelPjjE9small_arr+4092], %r78;
$L__BB2_24:
	bar.sync 	0;
	@%p13 bra 	$L__BB2_26;
	mov.b32 	%r79, 0;
	st.shared.u32 	[_ZZ10scanKernelPjjE9small_arr+4092], %r79;
$L__BB2_26:
	bar.sync 	0;
	@%p13 bra 	$L__BB2_28;
	ld.shared.u32 	%r80, [_ZZ10scanKernelPjjE9small_arr+4092];
	ld.shared.u32 	%r81, [_ZZ10scanKernelPjjE9small_arr+2044];
	add.s32 	%r82, %r81, %r80;
	st.shared.u32 	[_ZZ10scanKernelPjjE9small_arr+4092], %r82;
	st.shared.u32 	[_ZZ10scanKernelPjjE9small_arr+2044], %r80;
$L__BB2_28:
	bar.sync 	0;
	@%p12 bra 	$L__BB2_30;
	ld.shared.u32 	%r83, [%r14+2044];
	ld.shared.u32 	%r84, [%r14+1020];
	add.s32 	%r85, %r84, %r83;
	st.shared.u32 	[%r14+2044], %r85;
	st.shared.u32 	[%r14+1020], %r83;
$L__BB2_30:
	bar.sync 	0;
	@%p11 bra 	$L__BB2_32;
	ld.shared.u32 	%r86, [%r15+1020];
	ld.shared.u32 	%r87, [%r15+508];
	add.s32 	%r88, %r87, %r86;
	st.shared.u32 	[%r15+1020], %r88;
	st.shared.u32 	[%r15+508], %r86;
$L__BB2_32:
	bar.sync 	0;
	@%p10 bra 	$L__BB2_34;
	ld.shared.u32 	%r89, [%r16+508];
	ld.shared.u32 	%r90, [%r16+252];
	add.s32 	%r91, %r90, %r89;
	st.shared.u32 	[%r16+508], %r91;
	st.shared.u32 	[%r16+252], %r89;
$L__BB2_34:
	bar.sync 	0;
	@%p9 bra 	$L__BB2_36;
	ld.shared.u32 	%r92, [%r17+252];
	ld.shared.u32 	%r93, [%r17+124];
	add.s32 	%r94, %r93, %r92;
	st.shared.u32 	[%r17+252], %r94;
	st.shared.u32 	[%r17+124], %r92;
$L__BB2_36:
	bar.sync 	0;
	@%p8 bra 	$L__BB2_38;
	ld.shared.u32 	%r95, [%r18+124];
	ld.shared.u32 	%r96, [%r18+60];
	add.s32 	%r97, %r96, %r95;
	st.shared.u32 	[%r18+124], %r97;
	st.shared.u32 	[%r18+60], %r95;
$L__BB2_38:
	setp.gt.u32 	%p21, %r3, 63;
	bar.sync 	0;
	@%p21 bra 	$L__BB2_40;
	ld.shared.u32 	%r98, [%r19+60];
	ld.shared.u32 	%r99, [%r19+28];
	add.s32 	%r100, %r99, %r98;
	st.shared.u32 	[%r19+60], %r100;
	st.shared.u32 	[%r19+28], %r98;
$L__BB2_40:
	setp.gt.u32 	%p22, %r3, 127;
	bar.sync 	0;
	@%p22 bra 	$L__BB2_42;
	ld.shared.u32 	%r101, [%r20+28];
	ld.shared.u32 	%r102, [%r20+12];
	add.s32 	%r103, %r102, %r101;
	st.shared.u32 	[%r20+28], %r103;
	st.shared.u32 	[%r20+12], %r101;
$L__BB2_42:
	setp.gt.u32 	%p23, %r3, 255;
	bar.sync 	0;
	@%p23 bra 	$L__BB2_44;
	ld.shared.u32 	%r104, [%r21+12];
	ld.shared.u32 	%r105, [%r21+4];
	add.s32 	%r106, %r105, %r104;
	st.shared.u32 	[%r21+12], %r106;
	st.shared.u32 	[%r21+4], %r104;
$L__BB2_44:
	setp.gt.u32 	%p24, %r3, 511;
	bar.sync 	0;
	@%p24 bra 	$L__BB2_46;
	shl.b32 	%r107, %r3, 3;
	sub.s32 	%r108, %r21, %r107;
	ld.shared.u32 	%r109, [%r108+4];
	ld.shared.u32 	%r110, [%r108];
	add.s32 	%r111, %r110, %r109;
	st.shared.u32 	[%r108+4], %r111;
	st.shared.u32 	[%r108], %r109;
$L__BB2_46:
	setp.eq.s32 	%p25, %r3, 1023;
	bar.sync 	0;
	@%p25 bra 	$L__BB2_53;
	add.s32 	%r112, %r119, 1;
	setp.ge.u32 	%p26, %r112, %r33;
	@%p26 bra 	$L__BB2_49;
	ld.shared.u32 	%r113, [%r4+4];
	st.global.u32 	[%rd6], %r113;
$L__BB2_49:
	setp.ne.s32 	%p27, %r3, 0;
	@%p27 bra 	$L__BB2_53;
	add.s32 	%r114, %r120, 1023;
	setp.ge.u32 	%p28, %r114, %r33;
	@%p28 bra 	$L__BB2_52;
	ld.shared.u32 	%r116, [_ZZ10scanKernelPjjE9small_arr+4092];
	add.s64 	%rd11, %rd13, %rd3;
	ld.global.u32 	%r117, [%rd11];
	add.s32 	%r118, %r117, %r116;
	st.global.u32 	[%rd11], %r118;
	bra.uni 	$L__BB2_53;
$L__BB2_52:
	ld.shared.u32 	%r115, [_ZZ10scanKernelPjjE9small_arr+4092];
	st.global.u32 	[%rd2], %r115;
$L__BB2_53:
	add.s32 	%r121, %r121, %r5;
	add.s64 	%rd13, %rd13, %rd12;
	add.s32 	%r120, %r120, %r23;
	add.s32 	%r119, %r119, %r23;
	setp.lt.u32 	%p29, %r121, %r2;
	@%p29 bra 	$L__BB2_2;
$L__BB2_54:
	ret;

}
	// .globl	_Z10fillKernelPKjPjj
.visible .entry _Z10fillKernelPKjPjj(
	.param .u64 .ptr .align 1 _Z10fillKernelPKjPjj_param_0,
	.param .u64 .ptr .align 1 _Z10fillKernelPKjPjj_param_1,
	.param .u32 _Z10fillKernelPKjPjj_param_2
)
{
	.reg .pred 	%p<4>;
	.reg .b32 	%r<18>;
	.reg .b64 	%rd<9>;

	ld.param.u64 	%rd3, [_Z10fillKernelPKjPjj_param_0];
	ld.param.u64 	%rd4, [_Z10fillKernelPKjPjj_param_1];
	ld.param.u32 	%r8, [_Z10fillKernelPKjPjj_param_2];
	mov.u32 	%r9, %tid.x;
	mov.u32 	%r1, %ntid.x;
	mov.u32 	%r10, %ctaid.x;
	mad.lo.s32 	%r17, %r1, %r10, %r9;
	setp.ge.u32 	%p1, %r17, %r8;
	@%p1 bra 	$L__BB3_3;
	shl.b32 	%r11, %r8, 10;
	add.s32 	%r3, %r11, -1024;
	add.s32 	%r4, %r11, -1;
	mov.u32 	%r12, %nctaid.x;
	mul.lo.s32 	%r5, %r1, %r12;
	cvta.to.global.u64 	%rd1, %rd3;
	cvta.to.global.u64 	%rd2, %rd4;
$L__BB3_2:
	shl.b32 	%r13, %r17, 10;
	or.b32  	%r14, %r13, 1023;
	setp.lt.u32 	%p2, %r14, %r3;
	selp.b32 	%r15, %r14, %r4, %p2;
	mul.wide.u32 	%rd5, %r15, 4;
	add.s64 	%rd6, %rd1, %rd5;
	ld.global.u32 	%r16, [%rd6];
	mul.wide.u32 	%rd7, %r17, 4;
	add.s64 	%rd8, %rd2, %rd7;
	st.global.u32 	[%rd8], %r16;
	add.s32 	%r17, %r17, %r5;
	setp.lt.u32 	%p3, %r17, %r8;
	@%p3 bra 	$L__BB3_2;
$L__BB3_3:
	ret;

}
	// .globl	_Z9addKernelPjPKjj
.visible .entry _Z9addKernelPjPKjj(
	.param .u64 .ptr .align 1 _Z9addKernelPjPKjj_param_0,
	.param .u64 .ptr .align 1 _Z9addKernelPjPKjj_param_1,
	.param .u32 _Z9addKernelPjPKjj_param_2
)
{
	.reg .pred 	%p<3>;
	.reg .b32 	%r<19>;
	.reg .b64 	%rd<9>;

	ld.param.u64 	%rd3, [_Z9addKernelPjPKjj_param_0];
	ld.param.u64 	%rd4, [_Z9addKernelPjPKjj_param_1];
	ld.param.u32 	%r9, [_Z9addKernelPjPKjj_param_2];
	mov.u32 	%r10, %tid.x;
	mov.u32 	%r1, %ntid.x;
	mov.u32 	%r11, %ctaid.x;
	mad.lo.s32 	%r18, %r1, %r11, %r10;
	add.s32 	%r17, %r18, 1024;
	setp.ge.u32 	%p1, %r17, %r9;
	@%p1 bra 	$L__BB4_3;
	mov.u32 	%r12, %nctaid.x;
	mul.lo.s32 	%r4, %r1, %r12;
	cvta.to.global.u64 	%rd1, %rd4;
	cvta.to.global.u64 	%rd2, %rd3;
$L__BB4_2:
	shr.u32 	%r13, %r18, 10;
	mul.wide.u32 	%rd5, %r13, 4;
	add.s64 	%rd6, %rd1, %rd5;
	ld.global.u32 	%r14, [%rd6];
	mul.wide.u32 	%rd7, %r17, 4;
	add.s64 	%rd8, %rd2, %rd7;
	ld.global.u32 	%r15, [%rd8];
	add.s32 	%r16, %r15, %r14;
	st.global.u32 	[%rd8], %r16;
	add.s32 	%r18, %r18, %r4;
	add.s32 	%r17, %r18, 1024;
	setp.lt.u32 	%p2, %r17, %r9;
	@%p2 bra 	$L__BB4_2;
$L__BB4_3:
	ret;

}
	// .globl	_Z12sort23KernelPfPjS0_j
.visible .entry _Z12sort23KernelPfPjS0_j(
	.param .u64 .ptr .align 1 _Z12sort23KernelPfPjS0_j_param_0,
	.param .u64 .ptr .align 1 _Z12sort23KernelPfPjS0_j_param_1,
	.param .u64 .ptr .align 1 _Z12sort23KernelPfPjS0_j_param_2,
	.param .u32 _Z12sort23KernelPfPjS0_j_param_3
)
{
	.reg .pred 	%p<15>;
	.reg .b32 	%r<73>;
	.reg .b32 	%f<7>;
	.reg .b64 	%rd<14>;
	// demoted variable
	.shared .align 4 .b8 _ZZ12sort23KernelPfPjS0_jE6vector[2048];
	ld.param.u64 	%rd8, [_Z12sort23KernelPfPjS0_j_param_0];
	ld.param.u64 	%rd6, [_Z12sort23KernelPfPjS0_j_param_1];
	ld.param.u64 	%rd7, [_Z12sort23KernelPfPjS0_j_param_2];
	ld.param.u32 	%r36, [_Z12sort23KernelPfPjS0_j_param_3];
	cvta.to.global.u64 	%rd1, %rd8;
	mov.u32 	%r61, %ctaid.x;
	setp.ge.u32 	%p1, %r61, %r36;
	@%p1 bra 	$L__BB5_21;
	mov.u32 	%r2, %tid.x;
	mov.u32 	%r3, %ntid.x;
	mov.u32 	%r4, %nctaid.x;
	shl.b32 	%r37, %r2, 3;
	mov.u32 	%r38, _ZZ12sort23KernelPfPjS0_jE6vector;
	add.s32 	%r39, %r37, %r38;
	add.s32 	%r5, %r39, 4;
	shl.b32 	%r6, %r3, 3;
	cvta.to.global.u64 	%rd2, %rd7;
	cvta.to.global.u64 	%rd3, %rd6;
$L__BB5_2:
	mul.wide.u32 	%rd9, %r61, 4;
	add.s64 	%rd4, %rd2, %rd9;
	ld.global.u32 	%r40, [%rd4];
	add.s64 	%rd5, %rd3, %rd9;
	ld.global.u32 	%r8, [%rd5];
	sub.s32 	%r9, %r40, %r8;
	setp.ge.u32 	%p2, %r2, %r9;
	@%p2 bra 	$L__BB5_5;
	mov.u32 	%r62, %r2;
$L__BB5_4:
	add.s32 	%r41, %r8, %r62;
	mul.wide.u32 	%rd10, %r41, 4;
	add.s64 	%rd11, %rd1, %rd10;
	ld.global.f32 	%f5, [%rd11];
	shl.b32 	%r42, %r62, 2;
	add.s32 	%r44, %r38, %r42;
	st.shared.f32 	[%r44], %f5;
	add.s32 	%r62, %r62, %r3;
	setp.lt.u32 	%p3, %r62, %r9;
	@%p3 bra 	$L__BB5_4;
$L__BB5_5:
	bar.sync 	0;
	ld.global.u32 	%r66, [%rd4];
	ld.global.u32 	%r13, [%rd5];
	setp.eq.s32 	%p4, %r66, %r13;
	mov.u32 	%r65, %r66;
	@%p4 bra 	$L__BB5_18;
	mov.b32 	%r67, 0;
	mov.u32 	%r65, %r13;
$L__BB5_7:
	sub.s32 	%r46, %r66, %r65;
	shr.u32 	%r19, %r46, 1;
	setp.ge.u32 	%p5, %r2, %r19;
	@%p5 bra 	$L__BB5_12;
	mov.u32 	%r68, %r5;
	mov.u32 	%r69, %r2;
$L__BB5_9:
	ld.shared.f32 	%f1, [%r68+-4];
	ld.shared.f32 	%f2, [%r68];
	setp.leu.f32 	%p6, %f1, %f2;
	@%p6 bra 	$L__BB5_11;
	st.shared.f32 	[%r68], %f1;
	st.shared.f32 	[%r68+-4], %f2;
$L__BB5_11:
	add.s32 	%r69, %r69, %r3;
	add.s32 	%r68, %r68, %r6;
	setp.lt.u32 	%p7, %r69, %r19;
	@%p7 bra 	$L__BB5_9;
$L__BB5_12:
	bar.sync 	0;
	ld.global.u32 	%r47, [%rd4];
	ld.global.u32 	%r48, [%rd5];
	not.b32 	%r49, %r48;
	add.s32 	%r50, %r47, %r49;
	shr.u32 	%r24, %r50, 1;
	setp.ge.u32 	%p8, %r2, %r24;
	@%p8 bra 	$L__BB5_17;
	mov.u32 	%r70, %r2;
$L__BB5_14:
	shl.b32 	%r51, %r70, 3;
	add.s32 	%r26, %r38, %r51;
	ld.shared.f32 	%f3, [%r26+4];
	ld.shared.f32 	%f4, [%r26+8];
	setp.leu.f32 	%p9, %f3, %f4;
	@%p9 bra 	$L__BB5_16;
	st.shared.f32 	[%r26+8], %f3;
	st.shared.f32 	[%r26+4], %f4;
$L__BB5_16:
	add.s32 	%r70, %r70, %r3;
	setp.lt.u32 	%p10, %r70, %r24;
	@%p10 bra 	$L__BB5_14;
$L__BB5_17:
	bar.sync 	0;
	add.s32 	%r67, %r67, 2;
	ld.global.u32 	%r66, [%rd4];
	ld.global.u32 	%r65, [%rd5];
	sub.s32 	%r53, %r66, %r65;
	setp.lt.u32 	%p11, %r67, %r53;
	@%p11 bra 	$L__BB5_7;
$L__BB5_18:
	sub.s32 	%r54, %r66, %r65;
	setp.ge.u32 	%p12, %r2, %r54;
	mov.u32 	%r72, %r2;
	@%p12 bra 	$L__BB5_20;
$L__BB5_19:
	shl.b32 	%r55, %r72, 2;
	add.s32 	%r57, %r38, %r55;
	ld.shared.f32 	%f6, [%r57];
	add.s32 	%r58, %r65, %r72;
	mul.wide.u32 	%rd12, %r58, 4;
	add.s64 	%rd13, %rd1, %rd12;
	st.global.f32 	[%rd13], %f6;
	add.s32 	%r72, %r72, %r3;
	ld.global.u32 	%r59, [%rd4];
	ld.global.u32 	%r65, [%rd5];
	sub.s32 	%r60, %r59, %r65;
	setp.lt.u32 	%p13, %r72, %r60;
	@%p13 bra 	$L__BB5_19;
$L__BB5_20:
	add.s32 	%r61, %r61, %r4;
	setp.lt.u32 	%p14, %r61, %r36;
	@%p14 bra 	$L__BB5_2;
$L__BB5_21:
	ret;

}
	// .globl	_ZN6thrust24THRUST_300001_SM_1000_NS8cuda_cub4core6detail13_kernel_agentINS1_8__reduce11ReduceAgentINS0_12zip_iteratorIN4cuda3std3__45tupleIJNS0_10device_ptrIfEENS0_17counting_iteratorIlNS0_11use_defaultESF_SF_EEEEEEEPNSB_IJflEEESJ_iNS1_9__extrema9arg_max_fIflNSA_4lessIfEEEEEEJSI_SK_iSP_EEEvDpT0_
.visible .entry _ZN6thrust24THRUST_300001_SM_1000_NS8cuda_cub4core6detail13_kernel_agentINS1_8__reduce11ReduceAgentINS0_12zip_iteratorIN4cuda3std3__45tupleIJNS0_10device_ptrIfEENS0_17counting_iteratorIlNS0_11use_defaultESF_SF_EEEEEEEPNSB_IJflEEESJ_iNS1_9__extrema9arg_max_fIflNSA_4lessIfEEEEEEJSI_SK_iSP_EEEvDpT0_(
	.param .align 8 .b8 _ZN6thrust24THRUST_300001_SM_1000_NS8cuda_cub4core6detail13_kernel_agentINS1_8__reduce11ReduceAgentINS0_12zip_iteratorIN4cuda3std3__45tupleIJNS0_10device_ptrIfEENS0_17counting_iteratorIlNS0_11use_defaultESF_SF_EEEEEEEPNSB_IJflEEESJ_iNS1_9__extrema9arg_max_fIflNSA_4lessIfEEEEEEJSI_SK_iSP_EEEvDpT0__param_0[16],
	.param .u64 .ptr .align 1 _ZN6thrust24THRUST_300001_SM_1000_NS8cuda_cub4core6detail13_kernel_agentINS1_8__reduce11ReduceAgentINS0_12zip_iteratorIN4cuda3std3__45tupleIJNS0_10device_ptrIfEENS0_17counting_iteratorIlNS0_11use_defaultESF_SF_EEEEEEEPNSB_IJflEEESJ_iNS1_9__extrema9arg_max_fIflNSA_4lessIfEEEEEEJSI_SK_iSP_EEEvDpT0__param_1,
	.param .u32 _ZN6thrust24THRUST_300001_SM_1000_NS8cuda_cub4core6detail13_kernel_agentINS1_8__reduce11ReduceAgentINS0_12zip_iteratorIN4cuda3std3__45tupleIJNS0_10device_ptrIfEENS0_17counting_iteratorIlNS0_11use_defaultESF_SF_EEEEEEEPNSB_IJflEEESJ_iNS1_9__extrema9arg_max_fIflNSA_4lessIfEEEEEEJSI_SK_iSP_EEEvDpT0__param_2,
	.param .align 1 .b8 _ZN6thrust24THRUST_300001_SM_1000_NS8cuda_cub4core6detail13_kernel_agentINS1_8__reduce11ReduceAgentINS0_12zip_iteratorIN4cuda3std3__45tupleIJNS0_10device_ptrIfEENS0_17counting_iteratorIlNS0_11use_defaultESF_SF_EEEEEEEPNSB_IJflEEESJ_iNS1_9__extrema9arg_max_fIflNSA_4lessIfEEEEEEJSI_SK_iSP_EEEvDpT0__param_3[1]
)
.maxntid 256
{
	.reg .pred 	%p<213>;
	.reg .b32 	%r<400>;
	.reg .b32 	%f<242>;
	.reg .b64 	%rd<305>;

	ld.param.u64 	%rd195, [_ZN6thrust24THRUST_300001_SM_1000_NS8cuda_cub4core6detail13_kernel_agentINS1_8__reduce11ReduceAgentINS0_12zip_iteratorIN4cuda3std3__45tupleIJNS0_10device_ptrIfEENS0_17counting_iteratorIlNS0_11use_defaultESF_SF_EEEEEEEPNSB_IJflEEESJ_iNS1_9__extrema9arg_max_fIflNSA_4lessIfEEEEEEJSI_SK_iSP_EEEvDpT0__param_0+8];
	ld.param.u64 	%rd194, [_ZN6thrust24THRUST_300001_SM_1000_NS8cuda_cub4core6detail13_kernel_agentINS1_8__reduce11ReduceAgentINS0_12zip_iteratorIN4cuda3std3__45tupleIJNS0_10device_ptrIfEENS0_17counting_iteratorIlNS0_11use_defaultESF_SF_EEEEEEEPNSB_IJflEEESJ_iNS1_9__extrema9arg_max_fIflNSA_4lessIfEEEEEEJSI_SK_iSP_EEEvDpT0__param_0];
	ld.param.u32 	%r36, [_ZN6thrust24THRUST_300001_SM_1000_NS8cuda_cub4core6detail13_kernel_agentINS1_8__reduce11ReduceAgentINS0_12zip_iteratorIN4cuda3std3__45tupleIJNS0_10device_ptrIfEENS0_17counting_iteratorIlNS0_11use_defaultESF_SF_EEEEEEEPNSB_IJflEEESJ_iNS1_9__extrema9arg_max_fIflNSA_4lessIfEEEEEEJSI_SK_iSP_EEEvDpT0__param_2];
	setp.eq.s32 	%p1, %r36, 0;
	@%p1 bra 	$L__BB6_206;
	cvta.to.global.u64 	%rd1, %rd194;
	setp.gt.s32 	%p2, %r36, 1279;
	@%p2 bra 	$L__BB6_122;
	mov.u32 	%r1, %tid.x;
	setp.ge.s32 	%p96, %r1, %r36;
	mov.f32 	%f188, 0f00000000;
	mov.b64 	%rd246, 0;
	mov.u32 	%r391, %r1;
	@%p96 bra 	$L__BB6_4;
	cvt.u64.u32 	%rd222, %r1;
	mul.wide.u32 	%rd223, %r1, 4;
	add.s64 	%rd224, %rd1, %rd223;
	add.s64 	%rd246, %rd195, %rd222;
	ld.global.f32 	%f188, [%rd224];
	add.s32 	%r391, %r1, 256;
$L__BB6_4:
	setp.ge.s32 	%p97, %r391, %r36;
	@%p97 bra 	$L__BB6_26;
	not.b32 	%r160, %r391;
	add.s32 	%r4, %r36, %r160;
	and.b32  	%r161, %r4, 768;
	setp.eq.s32 	%p98, %r161, 768;
	@%p98 bra 	$L__BB6_11;
	cvt.u64.u32 	%rd226, %r391;
	add.s64 	%rd237, %rd195, %rd226;
	mul.wide.u32 	%rd227, %r391, 4;
	add.s64 	%rd236, %rd1, %rd227;
	shr.u32 	%r162, %r4, 8;
	add.s32 	%r163, %r162, 1;
	and.b32  	%r164, %r163, 3;
	neg.s32 	%r389, %r164;
$L__BB6_7:
	.pragma "nounroll";
	mov.u64 	%rd9, %rd246;
	mov.f32 	%f3, %f188;
	ld.global.f32 	%f4, [%rd236];
	setp.lt.f32 	%p99, %f3, %f4;
	mov.u64 	%rd246, %rd237;
	mov.f32 	%f188, %f4;
	@%p99 bra 	$L__BB6_10;
	setp.lt.f32 	%p100, %f4, %f3;
	mov.u64 	%rd246, %rd9;
	mov.f32 	%f188, %f3;
	@%p100 bra 	$L__BB6_10;
	setp.lt.s64 	%p101, %rd9, %rd237;
	min.s64 	%rd246, %rd9, %rd237;
	selp.f32 	%f188, %f3, %f4, %p101;
$L__BB6_10:
	add.s32 	%r391, %r391, 256;
	add.s64 	%rd237, %rd237, 256;
	add.s64 	%rd236, %rd236, 1024;
	add.s32 	%r389, %r389, 1;
	setp.ne.s32 	%p102, %r389, 0;
	@%p102 bra 	$L__BB6_7;
$L__BB6_11:
	setp.lt.u32 	%p103, %r4, 768;
	@%p103 bra 	$L__BB6_26;
	add.s32 	%r392, %r391, 512;
$L__BB6_13:
	mov.u32 	%r12, %r392;
	add.s32 	%r165, %r12, -512;
	cvt.s64.s32 	%rd228, %r165;
	mul.wide.s32 	%rd229, %r165, 4;
	add.s64 	%rd17, %rd1, %rd229;
	add.s64 	%rd18, %rd195, %rd228;
	ld.global.f32 	%f10, [%rd17];
	setp.lt.f32 	%p104, %f188, %f10;
	mov.u64 	%rd243, %rd18;
	mov.f32 	%f185, %f10;
	@%p104 bra 	$L__BB6_16;
	setp.lt.f32 	%p105, %f10, %f188;
	mov.u64 	%rd243, %rd246;
	mov.f32 	%f185, %f188;
	@%p105 bra 	$L__BB6_16;
	setp.lt.s64 	%p106, %rd246, %rd18;
	min.s64 	%rd243, %rd246, %rd18;
	selp.f32 	%f185, %f188, %f10, %p106;
$L__BB6_16:
	add.s32 	%r166, %r12, -256;
	cvt.s64.s32 	%rd230, %r166;
	add.s64 	%rd21, %rd195, %rd230;
	ld.global.f32 	%f13, [%rd17+1024];
	setp.lt.f32 	%p107, %f185, %f13;
	mov.u64 	%rd244, %rd21;
	mov.f32 	%f186, %f13;
	@%p107 bra 	$L__BB6_19;
	setp.lt.f32 	%p108, %f13, %f185;
	mov.u64 	%rd244, %rd243;
	mov.f32 	%f186, %f185;
	@%p108 bra 	$L__BB6_19;
	setp.lt.s64 	%p109, %rd243, %rd21;
	min.s64 	%rd244, %rd243, %rd21;
	selp.f32 	%f186, %f185, %f13, %p109;
$L__BB6_19:
	cvt.s64.s32 	%rd231, %r12;
	add.s64 	%rd24, %rd195, %rd231;
	ld.global.f32 	%f16, [%rd17+2048];
	setp.lt.f32 	%p110, %f186, %f16;
	mov.u64 	%rd245, %rd24;
	mov.f32 	%f187, %f16;
	@%p110 bra 	$L__BB6_22;
	setp.lt.f32 	%p111, %f16, %f186;
	mov.u64 	%rd245, %rd244;
	mov.f32 	%f187, %f186;
	@%p111 bra 	$L__BB6_22;
	setp.lt.s64 	%p112, %rd244, %rd24;
	min.s64 	%rd245, %rd244, %rd24;
	selp.f32 	%f187, %f186, %f16, %p112;
$L__BB6_22:
	add.s32 	%r167, %r12, 256;
	cvt.s64.s32 	%rd232, %r167;
	add.s64 	%rd27, %rd195, %rd232;
	ld.global.f32 	%f19, [%rd17+3072];
	setp.lt.f32 	%p113, %f187, %f19;
	mov.u64 	%rd246, %rd27;
	mov.f32 	%f188, %f19;
	@%p113 bra 	$L__BB6_25;
	setp.lt.f32 	%p114, %f19, %f187;
	mov.u64 	%rd246, %rd245;
	mov.f32 	%f188, %f187;
	@%p114 bra 	$L__BB6_25;
	setp.lt.s64 	%p115, %rd245, %rd27;
	min.s64 	%rd246, %rd245, %rd27;
	selp.f32 	%f188, %f187, %f19, %p115;
$L__BB6_25:
	add.s32 	%r392, %r12, 1024;
	add.s32 	%r168, %r12, 512;
	setp.lt.s32 	%p116, %r168, %r36;
	@%p116 bra 	$L__BB6_13;
$L__BB6_26:
	setp.lt.s32 	%p117, %r36, 256;
	@%p117 bra 	$L__BB6_71;
	// begin inline asm
	mov.u32 %r282, %laneid;
	// end inline asm
	mov.b32 	%r284, %f188;
	mov.b32 	%r300, 1;
	mov.b32 	%r301, 31;
	mov.b32 	%r302, -1;
	// begin inline asm
	shfl.sync.down.b32 %r283, %r284, %r300, %r301, %r302;
	// end inline asm
	mov.b32 	%f23, %r283;
	// begin inline asm
	shfl.sync.down.b32 %r288, %r289, %r300, %r301, %r302;
	// end inline asm
	mov.b64 	{%r294, %r299}, %rd246;
	// begin inline asm
	shfl.sync.down.b32 %r293, %r294, %r300, %r301, %r302;
	// end inline asm
	// begin inline asm
	shfl.sync.down.b32 %r298, %r299, %r300, %r301, %r302;
	// end inline asm
	mov.b64 	%rd31, {%r293, %r298};
	setp.gt.s32 	%p169, %r282, 30;
	mov.u64 	%rd248, %rd246;
	mov.f32 	%f190, %f188;
	@%p169 bra 	$L__BB6_31;
	setp.lt.f32 	%p170, %f188, %f23;
	mov.u64 	%rd248, %rd31;
	mov.f32 	%f190, %f23;
	@%p170 bra 	$L__BB6_31;
	setp.gt.f32 	%p171, %f188, %f23;
	mov.u64 	%rd248, %rd246;
	mov.f32 	%f190, %f188;
	@%p171 bra 	$L__BB6_31;
	setp.lt.s64 	%p172, %rd246, %rd31;
	min.s64 	%rd248, %rd246, %rd31;
	selp.f32 	%f190, %f188, %f23, %p172;
$L__BB6_31:
	mov.b32 	%r304, %f190;
	mov.b32 	%r320, 2;
	mov.b32 	%r321, 31;
	mov.b32 	%r322, -1;
	// begin inline asm
	shfl.sync.down.b32 %r303, %r304, %r320, %r321, %r322;
	// end inline asm
	mov.b32 	%f26, %r303;
	// begin inline asm
	shfl.sync.down.b32 %r308, %r309, %r320, %r321, %r322;
	// end inline asm
	mov.b64 	{%r314, %r319}, %rd248;
	// begin inline asm
	shfl.sync.down.b32 %r313, %r314, %r320, %r321, %r322;
	// end inline asm
	// begin inline asm
	shfl.sync.down.b32 %r318, %r319, %r320, %r321, %r322;
	// end inline asm
	mov.b64 	%rd34, {%r313, %r318};
	setp.gt.s32 	%p173, %r282, 29;
	mov.u64 	%rd249, %rd248;
	mov.f32 	%f191, %f190;
	@%p173 bra 	$L__BB6_35;
	setp.lt.f32 	%p174, %f190, %f26;
	mov.u64 	%rd249, %rd34;
	mov.f32 	%f191, %f26;
	@%p174 bra 	$L__BB6_35;
	setp.gt.f32 	%p175, %f190, %f26;
	mov.u64 	%rd249, %rd248;
	mov.f32 	%f191, %f190;
	@%p175 bra 	$L__BB6_35;
	setp.lt.s64 	%p176, %rd248, %rd34;
	min.s64 	%rd249, %rd248, %rd34;
	selp.f32 	%f191, %f190, %f26, %p176;
$L__BB6_35:
	mov.b32 	%r324, %f191;
	mov.b32 	%r340, 4;
	mov.b32 	%r341, 31;
	mov.b32 	%r342, -1;
	// begin inline asm
	shfl.sync.down.b32 %r323, %r324, %r340, %r341, %r342;
	// end inline asm
	mov.b32 	%f29, %r323;
	// begin inline asm
	shfl.sync.down.b32 %r328, %r329, %r340, %r341, %r342;
	// end inline asm
	mov.b64 	{%r334, %r339}, %rd249;
	// begin inline asm
	shfl.sync.down.b32 %r333, %r334, %r340, %r341, %r342;
	// end inline asm
	// begin inline asm
	shfl.sync.down.b32 %r338, %r339, %r340, %r341, %r342;
	// end inline asm
	mov.b64 	%rd37, {%r333, %r338};
	setp.gt.s32 	%p177, %r282, 27;
	mov.u64 	%rd250, %rd249;
	mov.f32 	%f192, %f191;
	@%p177 bra 	$L__BB6_39;
	setp.lt.f32 	%p178, %f191, %f29;
	mov.u64 	%rd250, %rd37;
	mov.f32 	%f192, %f29;
	@%p178 bra 	$L__BB6_39;
	setp.gt.f32 	%p179, %f191, %f29;
	mov.u64 	%rd250, %rd249;
	mov.f32 	%f192, %f191;
	@%p179 bra 	$L__BB6_39;
	setp.lt.s64 	%p180, %rd249, %rd37;
	min.s64 	%rd250, %rd249, %rd37;
	selp.f32 	%f192, %f191, %f29, %p180;
$L__BB6_39:
	mov.b32 	%r344, %f192;
	mov.b32 	%r360, 8;
	mov.b32 	%r361, 31;
	mov.b32 	%r362, -1;
	// begin inline asm
	shfl.sync.down.b32 %r343, %r344, %r360, %r361, %r362;
	// end inline asm
	mov.b32 	%f32, %r343;
	// begin inline asm
	shfl.sync.down.b32 %r348, %r349, %r360, %r361, %r362;
	// end inline asm
	mov.b64 	{%r354, %r359}, %rd250;
	// begin inline asm
	shfl.sync.down.b32 %r353, %r354, %r360, %r361, %r362;
	// end inline asm
	// begin inline asm
	shfl.sync.down.b32 %r358, %r359, %r360, %r361, %r362;
	// end inline asm
	mov.b64 	%rd40, {%r353, %r358};
	setp.gt.s32 	%p181, %r282, 23;
	mov.u64 	%rd251, %rd250;
	mov.f32 	%f193, %f192;
	@%p181 bra 	$L__BB6_43;
	setp.lt.f32 	%p182, %f192, %f32;
	mov.u64 	%rd251, %rd40;
	mov.f32 	%f193, %f32;
	@%p182 bra 	$L__BB6_43;
	setp.gt.f32 	%p183, %f192, %f32;
	mov.u64 	%rd251, %rd250;
	mov.f32 	%f193, %f192;
	@%p183 bra 	$L__BB6_43;
	setp.lt.s64 	%p184, %rd250, %rd40;
	min.s64 	%rd251, %rd250, %rd40;
	selp.f32 	%f193, %f192, %f32, %p184;
$L__BB6_43:
	mov.b32 	%r364, %f193;
	mov.b32 	%r380, 16;
	mov.b32 	%r381, 31;
	mov.b32 	%r382, -1;
	// begin inline asm
	shfl.sync.down.b32 %r363, %r364, %r380, %r381, %r382;
	// end inline asm
	mov.b32 	%f35, %r363;
	// begin inline asm
	shfl.sync.down.b32 %r368, %r369, %r380, %r381, %r382;
	// end inline asm
	mov.b64 	{%r374, %r379}, %rd251;
	// begin inline asm
	shfl.sync.down.b32 %r373, %r374, %r380, %r381, %r382;
	// end inline asm
	// begin inline asm
	shfl.sync.down.b32 %r378, %r379, %r380, %r381, %r382;
	// end inline asm
	mov.b64 	%rd43, {%r373, %r378};
	setp.gt.s32 	%p185, %r282, 15;
	mov.u64 	%rd304, %rd251;
	mov.f32 	%f241, %f193;
	@%p185 bra 	$L__BB6_47;
	setp.lt.f32 	%p186, %f193, %f35;
	mov.u64 	%rd304, %rd43;
	mov.f32 	%f241, %f35;
	@%p186 bra 	$L__BB6_47;
	setp.gt.f32 	%p187, %f193, %f35;
	mov.u64 	%rd304, %rd251;
	mov.f32 	%f241, %f193;
	@%p187 bra 	$L__BB6_47;
	setp.lt.s64 	%p188, %rd251, %rd43;
	min.s64 	%rd304, %rd251, %rd43;
	selp.f32 	%f241, %f193, %f35, %p188;
$L__BB6_47:
	setp.ne.s32 	%p189, %r282, 0;
	@%p189 bra 	$L__BB6_49;
	shr.u32 	%r383, %r1, 1;
	and.b32  	%r384, %r383, 496;
	mov.u32 	%r385, _ZN6thrust24THRUST_300001_SM_1000_NS8cuda_cub4core6detail5shmemE;
	add.s32 	%r386, %r385, %r384;
	st.shared.f32 	[%r386+8], %f241;
	st.shared.u64 	[%r386+16], %rd304;
$L__BB6_49:
	bar.sync 	0;
	setp.ne.s32 	%p190, %r1, 0;
	@%p190 bra 	$L__BB6_204;
	ld.shared.f32 	%f38, [_ZN6thrust24THRUST_300001_SM_1000_NS8cuda_cub4core6detail5shmemE+24];
	ld.shared.u64 	%rd46, [_ZN6thrust24THRUST_300001_SM_1000_NS8cuda_cub4core6detail5shmemE+32];
	setp.lt.f32 	%p191, %f241, %f38;
	mov.u64 	%rd253, %rd46;
	mov.f32 	%f195, %f38;
	@%p191 bra 	$L__BB6_53;
	setp.lt.f32 	%p192, %f38, %f241;
	mov.u64 	%rd253, %rd304;
	mov.f32 	%f195, %f241;
	@%p192 bra 	$L__BB6_53;
	setp.lt.s64 	%p193, %rd304, %rd46;
	min.s64 	%rd253, %rd304, %rd46;
	selp.f32 	%f195, %f241, %f38, %p193;
$L__BB6_53:
	ld.shared.f32 	%f41, [_ZN6thrust24THRUST_300001_SM_1000_NS8cuda_cub4core6detail5shmemE+40];
	ld.shared.u64 	%rd49, [_ZN6thrust24THRUST_300001_SM_1000_NS8cuda_cub4core6detail5shmemE+48];
	setp.lt.f32 	%p194, %f195, %f41;
	mov.u64 	%rd254, %rd49;
	mov.f32 	%f196, %f41;
	@%p194 bra 	$L__BB6_56;
	setp.lt.f32 	%p195, %f41, %f195;
	mov.u64 	%rd254, %rd253;
	mov.f32 	%f196, %f195;
	@%p195 bra 	$L__BB6_56;
	setp.lt.s64 	%p196, %rd253, %rd49;
	min.s64 	%rd254, %rd253, %rd49;
	selp.f32 	%f196, %f195, %f41, %p196;
$L__BB6_56:
	ld.shared.f32 	%f44, [_ZN6thrust24THRUST_300001_SM_1000_NS8cuda_cub4core6detail5shmemE+56];
	ld.shared.u64 	%rd52, [_ZN6thrust24THRUST_300001_SM_1000_NS8cuda_cub4core6detail5shmemE+64];
	setp.lt.f32 	%p197, %f196, %f44;
	mov.u64 	%rd255, %rd52;
	mov.f32 	%f197, %f44;
	@%p197 bra 	$L__BB6_59;
	setp.lt.f32 	%p198, %f44, %f196;
	mov.u64 	%rd255, %rd254;
	mov.f32 	%f197, %f196;
	@%p198 bra 	$L__BB6_59;
	setp.lt.s64 	%p199, %rd254, %rd52;
	min.s64 	%rd255, %rd254, %rd52;
	selp.f32 	%f197, %f196, %f44, %p199;
$L__BB6_59:
	ld.shared.f32 	%f47, [_ZN6thrust24THRUST_300001_SM_1000_NS8cuda_cub4core6detail5shmemE+72];
	ld.shared.u64 	%rd55, [_ZN6thrust24THRUST_300001_SM_1000_NS8cuda_cub4core6detail5shmemE+80];
	setp.lt.f32 	%p200, %f197, %f47;
	mov.u64 	%rd256, %rd55;
	mov.f32 	%f198, %f47;
	@%p200 bra 	$L__BB6_62;
	setp.lt.f32 	%p201, %f47, %f197;
	mov.u64 	%rd256, %rd255;
	mov.f32 	%f198, %f197;
	@%p201 bra 	$L__BB6_62;
	setp.lt.s64 	%p202, %rd255, %rd55;
	min.s64 	%rd256, %rd255, %rd55;
	selp.f32 	%f198, %f197, %f47, %p202;
$L__BB6_62:
	ld.shared.f32 	%f50, [_ZN6thrust24THRUST_300001_SM_1000_NS8cuda_cub4core6detail5shmemE+88];
	ld.shared.u64 	%rd58, [_ZN6thrust24THRUST_300001_SM_1000_NS8cuda_cub4core6detail5shmemE+96];
	setp.lt.f32 	%p203, %f198, %f50;
	mov.u64 	%rd257, %rd58;
	mov.f32 	%f199, %f50;
	@%p203 bra 	$L__BB6_65;
	setp.lt.f32 	%p204, %f50, %f198;
	mov.u64 	%rd257, %rd256;
	mov.f32 	%f199, %f198;
	@%p204 bra 	$L__BB6_65;
	setp.lt.s64 	%p205, %rd256, %rd58;
	min.s64 	%rd257, %rd256, %rd58;
	selp.f32 	%f199, %f198, %f50, %p205;
$L__BB6_65:
	ld.shared.f32 	%f53, [_ZN6thrust24THRUST_300001_SM_1000_NS8cuda_cub4core6detail5shmemE+104];
	ld.shared.u64 	%rd61, [_ZN6thrust24THRUST_300001_SM_1000_NS8cuda_cub4core6detail5shmemE+112];
	setp.lt.f32 	%p206, %f199, %f53;
	mov.u64 	%rd258, %rd61;
	mov.f32 	%f200, %f53;
	@%p206 bra 	$L__BB6_68;
	setp.lt.f32 	%p207, %f53, %f199;
	mov.u64 	%rd258, %rd257;
	mov.f32 	%f200, %f199;
	@%p207 bra 	$L__BB6_68;
	setp.lt.s64 	%p208, %rd257, %rd61;
	min.s64 	%rd258, %rd257, %rd61;
	selp.f32 	%f200, %f199, %f53, %p208;
$L__BB6_68:
	ld.shared.f32 	%f56, [_ZN6thrust24THRUST_300001_SM_1000_NS8cuda_cub4core6detail5shmemE+120];
	ld.shared.u64 	%rd64, [_ZN6thrust24THRUST_300001_SM_1000_NS8cuda_cub4core6detail5shmemE+128];
	setp.lt.f32 	%p209, %f200, %f56;
	mov.f32 	%f241, %f56;
	mov.u64 	%rd304, %rd64;
	@%p209 bra 	$L__BB6_204;
	setp.lt.f32 	%p210, %f56, %f200;
	mov.f32 	%f241, %f200;
	mov.u64 	%rd304, %rd258;
	@%p210 bra 	$L__BB6_204;
	setp.lt.s64 	%p211, %rd258, %rd64;
	min.s64 	%rd304, %rd258, %rd64;
	selp.f32 	%f241, %f200, %f56, %p211;
	bra.uni 	$L__BB6_204;
$L__BB6_71:
	// begin inline asm
	mov.u32 %r169, %laneid;
	// end inline asm
	and.b32  	%r190, %r1, 992;
	add.s32 	%r191, %r190, 32;
	setp.gt.s32 	%p118, %r191, %r36;
	not.b32 	%r192, %r190;
	add.s32 	%r193, %r36, %r192;
	selp.b32 	%r188, %r193, 31, %p118;
	mov.b32 	%r171, %f188;
	mov.b32 	%r187, 1;
	mov.b32 	%r189, -1;
	// begin inline asm
	shfl.sync.down.b32 %r170, %r171, %r187, %r188, %r189;
	// end inline asm
	mov.b32 	%f58, %r170;
	// begin inline asm
	shfl.sync.down.b32 %r175, %r176, %r187, %r188, %r189;
	// end inline asm
	mov.b64 	{%r181, %r186}, %rd246;
	// begin inline asm
	shfl.sync.down.b32 %r180, %r181, %r187, %r188, %r189;
	// end inline asm
	// begin inline asm
	shfl.sync.down.b32 %r185, %r186, %r187, %r188, %r189;
	// end inline asm
	mov.b64 	%rd66, {%r180, %r185};
	setp.ge.s32 	%p119, %r169, %r188;
	mov.f32 	%f201, %f188;
	mov.u64 	%rd259, %rd246;
	@%p119 bra 	$L__BB6_75;
	setp.lt.f32 	%p120, %f188, %f58;
	mov.f32 	%f201, %f58;
	mov.u64 	%rd259, %rd66;
	@%p120 bra 	$L__BB6_75;
	setp.gt.f32 	%p121, %f188, %f58;
	mov.f32 	%f201, %f188;
	mov.u64 	%rd259, %rd246;
	@%p121 bra 	$L__BB6_75;
	setp.lt.s64 	%p122, %rd246, %rd66;
	selp.f32 	%f201, %f188, %f58, %p122;
	min.s64 	%rd259, %rd246, %rd66;
$L__BB6_75:
	mov.b32 	%r195, %f201;
	mov.b32 	%r211, 2;
	mov.b32 	%r213, -1;
	// begin inline asm
	shfl.sync.down.b32 %r194, %r195, %r211, %r188, %r213;
	// end inline asm
	mov.b32 	%f61, %r194;
	// begin inline asm
	shfl.sync.down.b32 %r199, %r200, %r211, %r188, %r213;
	// end inline asm
	mov.b64 	{%r205, %r210}, %rd259;
	// begin inline asm
	shfl.sync.down.b32 %r204, %r205, %r211, %r188, %r213;
	// end inline asm
	// begin inline asm
	shfl.sync.down.b32 %r209, %r210, %r211, %r188, %r213;
	// end inline asm
	mov.b64 	%rd69, {%r204, %r209};
	add.s32 	%r214, %r169, 2;
	setp.gt.s32 	%p123, %r214, %r188;
	mov.f32 	%f202, %f201;
	mov.u64 	%rd260, %rd259;
	@%p123 bra 	$L__BB6_79;
	setp.lt.f32 	%p124, %f201, %f61;
	mov.f32 	%f202, %f61;
	mov.u64 	%rd260, %rd69;
	@%p124 bra 	$L__BB6_79;
	setp.gt.f32 	%p125, %f201, %f61;
	mov.f32 	%f202, %f201;
	mov.u64 	%rd260, %rd259;
	@%p125 bra 	$L__BB6_79;
	setp.lt.s64 	%p126, %rd259, %rd69;
	selp.f32 	%f202, %f201, %f61, %p126;
	min.s64 	%rd260, %rd259, %rd69;
$L__BB6_79:
	mov.b32 	%r216, %f202;
	mov.b32 	%r232, 4;
	mov.b32 	%r234, -1;
	// begin inline asm
	shfl.sync.down.b32 %r215, %r216, %r232, %r188, %r234;
	// end inline asm
	mov.b32 	%f64, %r215;
	// begin inline asm
	shfl.sync.down.b32 %r220, %r221, %r232, %r188, %r234;
	// end inline asm
	mov.b64 	{%r226, %r231}, %rd260;
	// begin inline asm
	shfl.sync.down.b32 %r225, %r226, %r232, %r188, %r234;
	// end inline asm
	// begin inline asm
	shfl.sync.down.b32 %r230, %r231, %r232, %r188, %r234;
	// end inline asm
	mov.b64 	%rd72, {%r225, %r230};
	add.s32 	%r235, %r169, 4;
	setp.gt.s32 	%p127, %r235, %r188;
	mov.f32 	%f203, %f202;
	mov.u64 	%rd261, %rd260;
	@%p127 bra 	$L__BB6_83;
	setp.lt.f32 	%p128, %f202, %f64;
	mov.f32 	%f203, %f64;
	mov.u64 	%rd261, %rd72;
	@%p128 bra 	$L__BB6_83;
	setp.gt.f32 	%p129, %f202, %f64;
	mov.f32 	%f203, %f202;
	mov.u64 	%rd261, %rd260;
	@%p129 bra 	$L__BB6_83;
	setp.lt.s64 	%p130, %rd260, %rd72;
	selp.f32 	%f203, %f202, %f64, %p130;
	min.s64 	%rd261, %rd260, %rd72;
$L__BB6_83:
	mov.b32 	%r237, %f203;
	mov.b32 	%r253, 8;
	mov.b32 	%r255, -1;
	// begin inline asm
	shfl.sync.down.b32 %r236, %r237, %r253, %r188, %r255;
	// end inline asm
	mov.b32 	%f67, %r236;
	// begin inline asm
	shfl.sync.down.b32 %r241, %r242, %r253, %r188, %r255;
	// end inline asm
	mov.b64 	{%r247, %r252}, %rd261;
	// begin inline asm
	shfl.sync.down.b32 %r246, %r247, %r253, %r188, %r255;
	// end inline asm
	// begin inline asm
	shfl.sync.down.b32 %r251, %r252, %r253, %r188, %r255;
	// end inline asm
	mov.b64 	%rd75, {%r246, %r251};
	add.s32 	%r256, %r169, 8;
	setp.gt.s32 	%p131, %r256, %r188;
	mov.f32 	%f204, %f203;
	mov.u64 	%rd262, %rd261;
	@%p131 bra 	$L__BB6_87;
	setp.lt.f32 	%p132, %f203, %f67;
	mov.f32 	%f204, %f67;
	mov.u64 	%rd262, %rd75;
	@%p132 bra 	$L__BB6_87;
	setp.gt.f32 	%p133, %f203, %f67;
	mov.f32 	%f204, %f203;
	mov.u64 	%rd262, %rd261;
	@%p133 bra 	$L__BB6_87;
	setp.lt.s64 	%p134, %rd261, %rd75;
	selp.f32 	%f204, %f203, %f67, %p134;
	min.s64 	%rd262, %rd261, %rd75;
$L__BB6_87:
	mov.b32 	%r258, %f204;
	mov.b32 	%r274, 16;
	mov.b32 	%r276, -1;
	// begin inline asm
	shfl.sync.down.b32 %r257, %r258, %r274, %r188, %r276;
	// end inline asm
	mov.b32 	%f70, %r257;
	// begin inline asm
	shfl.sync.down.b32 %r262, %r263, %r274, %r188, %r276;
	// end inline asm
	mov.b64 	{%r268, %r273}, %rd262;
	// begin inline asm
	shfl.sync.down.b32 %r267, %r268, %r274, %r188, %r276;
	// end inline asm
	// begin inline asm
	shfl.sync.down.b32 %r272, %r273, %r274, %r188, %r276;
	// end inline asm
	mov.b64 	%rd78, {%r267, %r272};
	add.s32 	%r277, %r169, 16;
	setp.gt.s32 	%p135, %r277, %r188;
	mov.f32 	%f241, %f204;
	mov.u64 	%rd304, %rd262;
	@%p135 bra 	$L__BB6_91;
	setp.lt.f32 	%p136, %f204, %f70;
	mov.f32 	%f241, %f70;
	mov.u64 	%rd304, %rd78;
	@%p136 bra 	$L__BB6_91;
	setp.gt.f32 	%p137, %f204, %f70;
	mov.f32 	%f241, %f204;
	mov.u64 	%rd304, %rd262;
	@%p137 bra 	$L__BB6_91;
	setp.lt.s64 	%p138, %rd262, %rd78;
	selp.f32 	%f241, %f204, %f70, %p138;
	min.s64 	%rd304, %rd262, %rd78;
$L__BB6_91:
	setp.ne.s32 	%p139, %r169, 0;
	@%p139 bra 	$L__BB6_93;
	shr.u32 	%r278, %r1, 1;
	and.b32  	%r279, %r278, 496;
	mov.u32 	%r280, _ZN6thrust24THRUST_300001_SM_1000_NS8cuda_cub4core6detail5shmemE;
	add.s32 	%r281, %r280, %r279;
	st.shared.f32 	[%r281+8], %f241;
	st.shared.u64 	[%r281+16], %rd304;
$L__BB6_93:
	bar.sync 	0;
	setp.ne.s32 	%p140, %r1, 0;
	@%p140 bra 	$L__BB6_204;
	setp.lt.s32 	%p141, %r36, 33;
	mov.f32 	%f206, %f241;
	mov.u64 	%rd264, %rd304;
	@%p141 bra 	$L__BB6_98;
	ld.shared.f32 	%f73, [_ZN6thrust24THRUST_300001_SM_1000_NS8cuda_cub4core6detail5shmemE+24];
	ld.shared.u64 	%rd81, [_ZN6thrust24THRUST_300001_SM_1000_NS8cuda_cub4core6detail5shmemE+32];
	setp.lt.f32 	%p142, %f241, %f73;
	mov.f32 	%f206, %f73;
	mov.u64 	%rd264, %rd81;
	@%p142 bra 	$L__BB6_98;
	setp.lt.f32 	%p143, %f73, %f241;
	mov.f32 	%f206, %f241;
	mov.u64 	%rd264, %rd304;
	@%p143 bra 	$L__BB6_98;
	setp.lt.s64 	%p144, %rd304, %rd81;
	selp.f32 	%f206, %f241, %f73, %p144;
	min.s64 	%rd264, %rd304, %rd81;
$L__BB6_98:
	setp.lt.s32 	%p145, %r36, 65;
	mov.f32 	%f207, %f206;
	mov.u64 	%rd265, %rd264;
	@%p145 bra 	$L__BB6_102;
	ld.shared.f32 	%f76, [_ZN6thrust24THRUST_300001_SM_1000_NS8cuda_cub4core6detail5shmemE+40];
	ld.shared.u64 	%rd84, [_ZN6thrust24THRUST_300001_SM_1000_NS8cuda_cub4core6detail5shmemE+48];
	setp.lt.f32 	%p146, %f206, %f76;
	mov.f32 	%f207, %f76;
	mov.u64 	%rd265, %rd84;
	@%p146 bra 	$L__BB6_102;
	setp.lt.f32 	%p147, %f76, %f206;
	mov.f32 	%f207, %f206;
	mov.u64 	%rd265, %rd264;
	@%p147 bra 	$L__BB6_102;
	setp.lt.s64 	%p148, %rd264, %rd84;
	selp.f32 	%f207, %f206, %f76, %p148;
	min.s64 	%rd265, %rd264, %rd84;
$L__BB6_102:
	setp.lt.s32 	%p149, %r36, 97;
	mov.f32 	%f208, %f207;
	mov.u64 	%rd266, %rd265;
	@%p149 bra 	$L__BB6_106;
	ld.shared.f32 	%f79, [_ZN6thrust24THRUST_300001_SM_1000_NS8cuda_cub4core6detail5shmemE+56];
	ld.shared.u64 	%rd87, [_ZN6thrust24THRUST_300001_SM_1000_NS8cuda_cub4core6detail5shmemE+64];
	setp.lt.f32 	%p150, %f207, %f79;
	mov.f32 	%f208, %f79;
	mov.u64 	%rd266, %rd87;
	@%p150 bra 	$L__BB6_106;
	setp.lt.f32 	%p151, %f79, %f207;
	mov.f32 	%f208, %f207;
	mov.u64 	%rd266, %rd265;
	@%p151 bra 	$L__BB6_106;
	setp.lt.s64 	%p152, %rd265, %rd87;
	selp.f32 	%f208, %f207, %f79, %p152;
	min.s64 	%rd266, %rd265, %rd87;
$L__BB6_106:
	setp.lt.s32 	%p153, %r36, 129;
	mov.f32 	%f209, %f208;
	mov.u64 	%rd267, %rd266;
	@%p153 bra 	$L__BB6_110;
	ld.shared.f32 	%f82, [_ZN6thrust24THRUST_300001_SM_1000_NS8cuda_cub4core6detail5shmemE+72];
	ld.shared.u64 	%rd90, [_ZN6thrust24THRUST_300001_SM_1000_NS8cuda_cub4core6detail5shmemE+80];
	setp.lt.f32 	%p154, %f208, %f82;
	mov.f32 	%f209, %f82;
	mov.u64 	%rd267, %rd90;
	@%p154 bra 	$L__BB6_110;
	setp.lt.f32 	%p155, %f82, %f208;
	mov.f32 	%f209, %f208;
	mov.u64 	%rd267, %rd266;
	@%p155 bra 	$L__BB6_110;
	setp.lt.s64 	%p156, %rd266, %rd90;
	selp.f32 	%f209, %f208, %f82, %p156;
	min.s64 	%rd267, %rd266, %rd90;
$L__BB6_110:
	setp.lt.s32 	%p157, %r36, 161;
	mov.f32 	%f210, %f209;
	mov.u64 	%rd268, %rd267;
	@%p157 bra 	$L__BB6_114;
	ld.shared.f32 	%f85, [_ZN6thrust24THRUST_300001_SM_1000_NS8cuda_cub4core6detail5shmemE+88];
	ld.shared.u64 	%rd93, [_ZN6thrust24THRUST_300001_SM_1000_NS8cuda_cub4core6detail5shmemE+96];
	setp.lt.f32 	%p158, %f209, %f85;
	mov.f32 	%f210, %f85;
	mov.u64 	%rd268, %rd93;
	@%p158 bra 	$L__BB6_114;
	setp.lt.f32 	%p159, %f85, %f209;
	mov.f32 	%f210, %f209;
	mov.u64 	%rd268, %rd267;
	@%p159 bra 	$L__BB6_114;
	setp.lt.s64 	%p160, %rd267, %rd93;
	selp.f32 	%f210, %f209, %f85, %p160;
	min.s64 	%rd268, %rd267, %rd93;
$L__BB6_114:
	setp.lt.s32 	%p161, %r36, 193;
	mov.f32 	%f211, %f210;
	mov.u64 	%rd269, %rd268;
	@%p161 bra 	$L__BB6_118;
	ld.shared.f32 	%f88, [_ZN6thrust24THRUST_300001_SM_1000_NS8cuda_cub4core6detail5shmemE+104];
	ld.shared.u64 	%rd96, [_ZN6thrust24THRUST_300001_SM_1000_NS8cuda_cub4core6detail5shmemE+112];
	setp.lt.f32 	%p162, %f210, %f88;
	mov.f32 	%f211, %f88;
	mov.u64 	%rd269, %rd96;
	@%p162 bra 	$L__BB6_118;
	setp.lt.f32 	%p163, %f88, %f210;
	mov.f32 	%f211, %f210;
	mov.u64 	%rd269, %rd268;
	@%p163 bra 	$L__BB6_118;
	setp.lt.s64 	%p164, %rd268, %rd96;
	selp.f32 	%f211, %f210, %f88, %p164;
	min.s64 	%rd269, %rd268, %rd96;
$L__BB6_118:
	setp.lt.s32 	%p165, %r36, 225;
	mov.f32 	%f241, %f211;
	mov.u64 	%rd304, %rd269;
	@%p165 bra 	$L__BB6_204;
	ld.shared.f32 	%f91, [_ZN6thrust24THRUST_300001_SM_1000_NS8cuda_cub4core6detail5shmemE+120];
	ld.shared.u64 	%rd99, [_ZN6thrust24THRUST_300001_SM_1000_NS8cuda_cub4core6detail5shmemE+128];
	setp.lt.f32 	%p166, %f211, %f91;
	mov.f32 	%f241, %f91;
	mov.u64 	%rd304, %rd99;
	@%p166 bra 	$L__BB6_204;
	setp.lt.f32 	%p167, %f91, %f211;
	mov.f32 	%f241, %f211;
	mov.u64 	%rd304, %rd269;
	@%p167 bra 	$L__BB6_204;
	setp.lt.s64 	%p168, %rd269, %rd99;
	selp.f32 	%f241, %f211, %f91, %p168;
	min.s64 	%rd304, %rd269, %rd99;
	bra.uni 	$L__BB6_204;
$L__BB6_122:
	mov.u32 	%r17, %tid.x;
	cvt.u64.u32 	%rd101, %r17;
	mul.wide.u32 	%rd197, %r17, 4;
	add.s64 	%rd102, %rd1, %rd197;
	ld.global.f32 	%f170, [%rd102];
	add.s32 	%r37, %r17, 256;
	cvt.u64.u32 	%rd198, %r37;
	ld.global.f32 	%f171, [%rd102+1024];
	add.s32 	%r38, %r17, 512;
	cvt.u64.u32 	%rd199, %r38;
	ld.global.f32 	%f172, [%rd102+2048];
	add.s32 	%r39, %r17, 768;
	cvt.u64.u32 	%rd200, %r39;
	ld.global.f32 	%f173, [%rd102+3072];
	or.b32  	%r40, %r17, 1024;
	cvt.u64.u32 	%rd103, %r40;
	add.s64 	%rd291, %rd195, %rd103;
	ld.global.f32 	%f228, [%rd102+4096];
	setp.geu.f32 	%p3, %f170, %f171;
	selp.f32 	%f174, %f170, %f171, %p3;
	selp.b64 	%rd201, %rd101, %rd198, %p3;
	setp.geu.f32 	%p4, %f174, %f172;
	selp.f32 	%f175, %f174, %f172, %p4;
	selp.b64 	%rd202, %rd201, %rd199, %p4;
	setp.geu.f32 	%p5, %f175, %f173;
	selp.f32 	%f94, %f175, %f173, %p5;
	selp.b64 	%rd105, %rd202, %rd200, %p5;
	setp.lt.f32 	%p6, %f94, %f228;
	@%p6 bra 	$L__BB6_124;
	setp.lt.f32 	%p7, %f228, %f94;
	setp.lt.u64 	%p8, %rd105, %rd103;
	or.pred  	%p9, %p7, %p8;
	selp.f32 	%f228, %f94, %f228, %p9;
	add.s64 	%rd203, %rd195, %rd105;
	selp.b64 	%rd291, %rd203, %rd291, %p9;
$L__BB6_124:
	setp.lt.u32 	%p10, %r36, 2560;
	mov.b32 	%r394, 1280;
	@%p10 bra 	$L__BB6_137;
	mov.b32 	%r393, 1280;
	mov.f32 	%f213, %f228;
	mov.u64 	%rd271, %rd291;
$L__BB6_126:
	cvt.u64.u32 	%rd204, %r393;
	add.s64 	%rd205, %rd101, %rd204;
	mul.wide.u32 	%rd206, %r393, 4;
	add.s64 	%rd207, %rd102, %rd206;
	add.s64 	%rd272, %rd205, %rd195;
	ld.global.f32 	%f214, [%rd207];
	add.s64 	%rd273, %rd272, 256;
	ld.global.f32 	%f215, [%rd207+1024];
	add.s64 	%rd274, %rd272, 512;
	ld.global.f32 	%f216, [%rd207+2048];
	add.s64 	%rd275, %rd272, 768;
	ld.global.f32 	%f217, [%rd207+3072];
	add.s64 	%rd291, %rd272, 1024;
	ld.global.f32 	%f228, [%rd207+4096];
	setp.lt.f32 	%p11, %f213, %f214;
	@%p11 bra 	$L__BB6_128;
	setp.lt.f32 	%p12, %f214, %f213;
	setp.lt.s64 	%p13, %rd271, %rd272;
	or.pred  	%p14, %p12, %p13;
	selp.f32 	%f214, %f213, %f214, %p14;
	selp.b64 	%rd272, %rd271, %rd272, %p14;
$L__BB6_128:
	setp.lt.f32 	%p15, %f214, %f215;
	@%p15 bra 	$L__BB6_130;
	setp.lt.f32 	%p16, %f215, %f214;
	setp.lt.s64 	%p17, %rd272, %rd273;
	or.pred  	%p18, %p16, %p17;
	selp.f32 	%f215, %f214, %f215, %p18;
	selp.b64 	%rd273, %rd272, %rd273, %p18;
$L__BB6_130:
	setp.lt.f32 	%p19, %f215, %f216;
	@%p19 bra 	$L__BB6_132;
	setp.lt.f32 	%p20, %f216, %f215;
	setp.lt.s64 	%p21, %rd273, %rd274;
	or.pred  	%p22, %p20, %p21;
	selp.f32 	%f216, %f215, %f216, %p22;
	selp.b64 	%rd274, %rd273, %rd274, %p22;
$L__BB6_132:
	setp.lt.f32 	%p23, %f216, %f217;
	@%p23 bra 	$L__BB6_134;
	setp.lt.f32 	%p24, %f217, %f216;
	setp.lt.s64 	%p25, %rd274, %rd275;
	or.pred  	%p26, %p24, %p25;
	selp.f32 	%f217, %f216, %f217, %p26;
	selp.b64 	%rd275, %rd274, %rd275, %p26;
$L__BB6_134:
	setp.lt.f32 	%p27, %f217, %f228;
	@%p27 bra 	$L__BB6_136;
	setp.lt.f32 	%p28, %f228, %f217;
	setp.lt.s64 	%p29, %rd275, %rd291;
	or.pred  	%p30, %p28, %p29;
	selp.f32 	%f228, %f217, %f228, %p30;
	selp.b64 	%rd291, %rd275, %rd291, %p30;
$L__BB6_136:
	add.s32 	%r394, %r393, 1280;
	add.s32 	%r43, %r393, 2560;
	setp.le.s32 	%p31, %r43, %r36;
	mov.u32 	%r393, %r394;
	mov.f32 	%f213, %f228;
	mov.u64 	%rd271, %rd291;
	@%p31 bra 	$L__BB6_126;
$L__BB6_137:
	setp.le.s32 	%p32, %r36, %r394;
	@%p32 bra 	$L__BB6_160;
	sub.s32 	%r21, %r36, %r394;
	setp.ge.s32 	%p33, %r17, %r21;
	@%p33 bra 	$L__BB6_160;
	not.b32 	%r44, %r17;
	add.s32 	%r45, %r36, %r44;
	sub.s32 	%r22, %r45, %r394;
	and.b32  	%r46, %r22, 768;
	setp.eq.s32 	%p34, %r46, 768;
	mov.u32 	%r397, %r17;
	@%p34 bra 	$L__BB6_145;
	add.s32 	%r47, %r17, %r394;
	cvt.u64.u32 	%rd209, %r47;
	add.s64 	%rd279, %rd195, %rd209;
	mul.wide.u32 	%rd210, %r47, 4;
	add.s64 	%rd278, %rd1, %rd210;
	shr.u32 	%r48, %r22, 8;
	add.s32 	%r49, %r48, 1;
	and.b32  	%r50, %r49, 3;
	neg.s32 	%r395, %r50;
	mov.u32 	%r397, %r17;
$L__BB6_141:
	.pragma "nounroll";
	mov.u64 	%rd129, %rd291;
	mov.f32 	%f114, %f228;
	ld.global.f32 	%f115, [%rd278];
	setp.lt.f32 	%p35, %f114, %f115;
	mov.f32 	%f228, %f115;
	mov.u64 	%rd291, %rd279;
	@%p35 bra 	$L__BB6_144;
	setp.lt.f32 	%p36, %f115, %f114;
	mov.f32 	%f228, %f114;
	mov.u64 	%rd291, %rd129;
	@%p36 bra 	$L__BB6_144;
	setp.lt.s64 	%p37, %rd129, %rd279;
	selp.f32 	%f228, %f114, %f115, %p37;
	min.s64 	%rd291, %rd129, %rd279;
$L__BB6_144:
	add.s32 	%r397, %r397, 256;
	add.s64 	%rd279, %rd279, 256;
	add.s64 	%rd278, %rd278, 1024;
	add.s32 	%r395, %r395, 1;
	setp.ne.s32 	%p38, %r395, 0;
	@%p38 bra 	$L__BB6_141;
$L__BB6_145:
	setp.lt.u32 	%p39, %r22, 768;
	@%p39 bra 	$L__BB6_160;
	add.s32 	%r398, %r397, %r394;
	cvt.u64.u32 	%rd211, %r398;
	add.s64 	%rd286, %rd195, %rd211;
	cvt.u64.u32 	%rd212, %r397;
	cvt.u64.u32 	%rd213, %r394;
	add.s64 	%rd214, %rd212, %rd213;
	shl.b64 	%rd215, %rd214, 2;
	add.s64 	%rd216, %rd215, %rd1;
	add.s64 	%rd285, %rd216, 3072;
	mul.wide.u32 	%rd217, %r398, 4;
	add.s64 	%rd284, %rd1, %rd217;
	add.s32 	%r399, %r397, 512;
$L__BB6_147:
	mov.u32 	%r32, %r399;
	ld.global.f32 	%f121, [%rd284];
	setp.lt.f32 	%p40, %f228, %f121;
	mov.f32 	%f225, %f121;
	mov.u64 	%rd288, %rd286;
	@%p40 bra 	$L__BB6_150;
	setp.lt.f32 	%p41, %f121, %f228;
	mov.f32 	%f225, %f228;
	mov.u64 	%rd288, %rd291;
	@%p41 bra 	$L__BB6_150;
	setp.lt.s64 	%p42, %rd291, %rd286;
	selp.f32 	%f225, %f228, %f121, %p42;
	min.s64 	%rd288, %rd291, %rd286;
$L__BB6_150:
	add.s32 	%r51, %r398, 256;
	cvt.u64.u32 	%rd218, %r51;
	add.s64 	%rd145, %rd195, %rd218;
	ld.global.f32 	%f124, [%rd285+-2048];
	setp.lt.f32 	%p43, %f225, %f124;
	mov.f32 	%f226, %f124;
	mov.u64 	%rd289, %rd145;
	@%p43 bra 	$L__BB6_153;
	setp.lt.f32 	%p44, %f124, %f225;
	mov.f32 	%f226, %f225;
	mov.u64 	%rd289, %rd288;
	@%p44 bra 	$L__BB6_153;
	setp.lt.s64 	%p45, %rd288, %rd145;
	selp.f32 	%f226, %f225, %f124, %p45;
	min.s64 	%rd289, %rd288, %rd145;
$L__BB6_153:
	add.s32 	%r52, %r398, 512;
	cvt.u64.u32 	%rd219, %r52;
	add.s64 	%rd148, %rd195, %rd219;
	ld.global.f32 	%f127, [%rd285+-1024];
	setp.lt.f32 	%p46, %f226, %f127;
	mov.f32 	%f227, %f127;
	mov.u64 	%rd290, %rd148;
	@%p46 bra 	$L__BB6_156;
	setp.lt.f32 	%p47, %f127, %f226;
	mov.f32 	%f227, %f226;
	mov.u64 	%rd290, %rd289;
	@%p47 bra 	$L__BB6_156;
	setp.lt.s64 	%p48, %rd289, %rd148;
	selp.f32 	%f227, %f226, %f127, %p48;
	min.s64 	%rd290, %rd289, %rd148;
$L__BB6_156:
	add.s32 	%r53, %r398, 768;
	cvt.u64.u32 	%rd220, %r53;
	add.s64 	%rd151, %rd195, %rd220;
	ld.global.f32 	%f130, [%rd285];
	setp.lt.f32 	%p49, %f227, %f130;
	mov.f32 	%f228, %f130;
	mov.u64 	%rd291, %rd151;
	@%p49 bra 	$L__BB6_159;
	setp.lt.f32 	%p50, %f130, %f227;
	mov.f32 	%f228, %f227;
	mov.u64 	%rd291, %rd290;
	@%p50 bra 	$L__BB6_159;
	setp.lt.s64 	%p51, %rd290, %rd151;
	selp.f32 	%f228, %f227, %f130, %p51;
	min.s64 	%rd291, %rd290, %rd151;
$L__BB6_159:
	add.s64 	%rd286, %rd286, 1024;
	add.s64 	%rd285, %rd285, 4096;
	add.s64 	%rd284, %rd284, 4096;
	add.s32 	%r399, %r32, 1024;
	add.s32 	%r54, %r32, 512;
	add.s32 	%r398, %r398, 1024;
	setp.lt.s32 	%p52, %r54, %r21;
	@%p52 bra 	$L__BB6_147;
$L__BB6_160:
	// begin inline asm
	mov.u32 %r55, %laneid;
	// end inline asm
	mov.b32 	%r57, %f228;
	mov.b32 	%r73, 1;
	mov.b32 	%r74, 31;
	mov.b32 	%r75, -1;
	// begin inline asm
	shfl.sync.down.b32 %r56, %r57, %r73, %r74, %r75;
	// end inline asm
	mov.b32 	%f134, %r56;
	// begin inline asm
	shfl.sync.down.b32 %r61, %r62, %r73, %r74, %r75;
	// end inline asm
	mov.b64 	{%r67, %r72}, %rd291;
	// begin inline asm
	shfl.sync.down.b32 %r66, %r67, %r73, %r74, %r75;
	// end inline asm
	// begin inline asm
	shfl.sync.down.b32 %r71, %r72, %r73, %r74, %r75;
	// end inline asm
	mov.b64 	%rd158, {%r66, %r71};
	setp.gt.s32 	%p53, %r55, 30;
	mov.f32 	%f230, %f228;
	mov.u64 	%rd293, %rd291;
	@%p53 bra 	$L__BB6_164;
	setp.lt.f32 	%p54, %f228, %f134;
	mov.f32 	%f230, %f134;
	mov.u64 	%rd293, %rd158;
	@%p54 bra 	$L__BB6_164;
	setp.gt.f32 	%p55, %f228, %f134;
	mov.f32 	%f230, %f228;
	mov.u64 	%rd293, %rd291;
	@%p55 bra 	$L__BB6_164;
	setp.lt.s64 	%p56, %rd291, %rd158;
	selp.f32 	%f230, %f228, %f134, %p56;
	min.s64 	%rd293, %rd291, %rd158;
$L__BB6_164:
	mov.b32 	%r77, %f230;
	mov.b32 	%r93, 2;
	mov.b32 	%r94, 31;
	mov.b32 	%r95, -1;
	// begin inline asm
	shfl.sync.down.b32 %r76, %r77, %r93, %r94, %r95;
	// end inline asm
	mov.b32 	%f137, %r76;
	// begin inline asm
	shfl.sync.down.b32 %r81, %r82, %r93, %r94, %r95;
	// end inline asm
	mov.b64 	{%r87, %r92}, %rd293;
	// begin inline asm
	shfl.sync.down.b32 %r86, %r87, %r93, %r94, %r95;
	// end inline asm
	// begin inline asm
	shfl.sync.down.b32 %r91, %r92, %r93, %r94, %r95;
	// end inline asm
	mov.b64 	%rd161, {%r86, %r91};
	setp.gt.s32 	%p57, %r55, 29;
	mov.f32 	%f231, %f230;
	mov.u64 	%rd294, %rd293;
	@%p57 bra 	$L__BB6_168;
	setp.lt.f32 	%p58, %f230, %f137;
	mov.f32 	%f231, %f137;
	mov.u64 	%rd294, %rd161;
	@%p58 bra 	$L__BB6_168;
	setp.gt.f32 	%p59, %f230, %f137;
	mov.f32 	%f231, %f230;
	mov.u64 	%rd294, %rd293;
	@%p59 bra 	$L__BB6_168;
	setp.lt.s64 	%p60, %rd293, %rd161;
	selp.f32 	%f231, %f230, %f137, %p60;
	min.s64 	%rd294, %rd293, %rd161;
$L__BB6_168:
	mov.b32 	%r97, %f231;
	mov.b32 	%r113, 4;
	mov.b32 	%r114, 31;
	mov.b32 	%r115, -1;
	// begin inline asm
	shfl.sync.down.b32 %r96, %r97, %r113, %r114, %r115;
	// end inline asm
	mov.b32 	%f140, %r96;
	// begin inline asm
	shfl.sync.down.b32 %r101, %r102, %r113, %r114, %r115;
	// end inline asm
	mov.b64 	{%r107, %r112}, %rd294;
	// begin inline asm
	shfl.sync.down.b32 %r106, %r107, %r113, %r114, %r115;
	// end inline asm
	// begin inline asm
	shfl.sync.down.b32 %r111, %r112, %r113, %r114, %r115;
	// end inline asm
	mov.b64 	%rd164, {%r106, %r111};
	setp.gt.s32 	%p61, %r55, 27;
	mov.f32 	%f232, %f231;
	mov.u64 	%rd295, %rd294;
	@%p61 bra 	$L__BB6_172;
	setp.lt.f32 	%p62, %f231, %f140;
	mov.f32 	%f232, %f140;
	mov.u64 	%rd295, %rd164;
	@%p62 bra 	$L__BB6_172;
	setp.gt.f32 	%p63, %f231, %f140;
	mov.f32 	%f232, %f231;
	mov.u64 	%rd295, %rd294;
	@%p63 bra 	$L__BB6_172;
	setp.lt.s64 	%p64, %rd294, %rd164;
	selp.f32 	%f232, %f231, %f140, %p64;
	min.s64 	%rd295, %rd294, %rd164;
$L__BB6_172:
	mov.b32 	%r117, %f232;
	mov.b32 	%r133, 8;
	mov.b32 	%r134, 31;
	mov.b32 	%r135, -1;
	// begin inline asm
	shfl.sync.down.b32 %r116, %r117, %r133, %r134, %r135;
	// end inline asm
	mov.b32 	%f143, %r116;
	// begin inline asm
	shfl.sync.down.b32 %r121, %r122, %r133, %r134, %r135;
	// end inline asm
	mov.b64 	{%r127, %r132}, %rd295;
	// begin inline asm
	shfl.sync.down.b32 %r126, %r127, %r133, %r134, %r135;
	// end inline asm
	// begin inline asm
	shfl.sync.down.b32 %r131, %r132, %r133, %r134, %r135;
	// end inline asm
	mov.b64 	%rd167, {%r126, %r131};
	setp.gt.s32 	%p65, %r55, 23;
	mov.f32 	%f233, %f232;
	mov.u64 	%rd296, %rd295;
	@%p65 bra 	$L__BB6_176;
	setp.lt.f32 	%p66, %f232, %f143;
	mov.f32 	%f233, %f143;
	mov.u64 	%rd296, %rd167;
	@%p66 bra 	$L__BB6_176;
	setp.gt.f32 	%p67, %f232, %f143;
	mov.f32 	%f233, %f232;
	mov.u64 	%rd296, %rd295;
	@%p67 bra 	$L__BB6_176;
	setp.lt.s64 	%p68, %rd295, %rd167;
	selp.f32 	%f233, %f232, %f143, %p68;
	min.s64 	%rd296, %rd295, %rd167;
$L__BB6_176:
	mov.b32 	%r137, %f233;
	mov.b32 	%r153, 16;
	mov.b32 	%r154, 31;
	mov.b32 	%r155, -1;
	// begin inline asm
	shfl.sync.down.b32 %r136, %r137, %r153, %r154, %r155;
	// end inline asm
	mov.b32 	%f146, %r136;
	// begin inline asm
	shfl.sync.down.b32 %r141, %r142, %r153, %r154, %r155;
	// end inline asm
	mov.b64 	{%r147, %r152}, %rd296;
	// begin inline asm
	shfl.sync.down.b32 %r146, %r147, %r153, %r154, %r155;
	// end inline asm
	// begin inline asm
	shfl.sync.down.b32 %r151, %r152, %r153, %r154, %r155;
	// end inline asm
	mov.b64 	%rd170, {%r146, %r151};
	setp.gt.s32 	%p69, %r55, 15;
	mov.f32 	%f241, %f233;
	mov.u64 	%rd304, %rd296;
	@%p69 bra 	$L__BB6_180;
	setp.lt.f32 	%p70, %f233, %f146;
	mov.f32 	%f241, %f146;
	mov.u64 	%rd304, %rd170;
	@%p70 bra 	$L__BB6_180;
	setp.gt.f32 	%p71, %f233, %f146;
	mov.f32 	%f241, %f233;
	mov.u64 	%rd304, %rd296;
	@%p71 bra 	$L__BB6_180;
	setp.lt.s64 	%p72, %rd296, %rd170;
	selp.f32 	%f241, %f233, %f146, %p72;
	min.s64 	%rd304, %rd296, %rd170;
$L__BB6_180:
	setp.ne.s32 	%p73, %r55, 0;
	@%p73 bra 	$L__BB6_182;
	shr.u32 	%r156, %r17, 1;
	and.b32  	%r157, %r156, 496;
	mov.u32 	%r158, _ZN6thrust24THRUST_300001_SM_1000_NS8cuda_cub4core6detail5shmemE;
	add.s32 	%r159, %r158, %r157;
	st.shared.f32 	[%r159+8], %f241;
	st.shared.u64 	[%r159+16], %rd304;
$L__BB6_182:
	bar.sync 	0;
	setp.ne.s32 	%p74, %r17, 0;
	@%p74 bra 	$L__BB6_204;
	ld.shared.f32 	%f149, [_ZN6thrust24THRUST_300001_SM_1000_NS8cuda_cub4core6detail5shmemE+24];
	ld.shared.u64 	%rd173, [_ZN6thrust24THRUST_300001_SM_1000_NS8cuda_cub4core6detail5shmemE+32];
	setp.lt.f32 	%p75, %f241, %f149;
	mov.f32 	%f235, %f149;
	mov.u64 	%rd298, %rd173;
	@%p75 bra 	$L__BB6_186;
	setp.lt.f32 	%p76, %f149, %f241;
	mov.f32 	%f235, %f241;
	mov.u64 	%rd298, %rd304;
	@%p76 bra 	$L__BB6_186;
	setp.lt.s64 	%p77, %rd304, %rd173;
	selp.f32 	%f235, %f241, %f149, %p77;
	min.s64 	%rd298, %rd304, %rd173;
$L__BB6_186:
	ld.shared.f32 	%f152, [_ZN6thrust24THRUST_300001_SM_1000_NS8cuda_cub4core6detail5shmemE+40];
	ld.shared.u64 	%rd176, [_ZN6thrust24THRUST_300001_SM_1000_NS8cuda_cub4core6detail5shmemE+48];
	setp.lt.f32 	%p78, %f235, %f152;
	mov.f32 	%f236, %f152;
	mov.u64 	%rd299, %rd176;
	@%p78 bra 	$L__BB6_189;
	setp.lt.f32 	%p79, %f152, %f235;
	mov.f32 	%f236, %f235;
	mov.u64 	%rd299, %rd298;
	@%p79 bra 	$L__BB6_189;
	setp.lt.s64 	%p80, %rd298, %rd176;
	selp.f32 	%f236, %f235, %f152, %p80;
	min.s64 	%rd299, %rd298, %rd176;
$L__BB6_189:
	ld.shared.f32 	%f155, [_ZN6thrust24THRUST_300001_SM_1000_NS8cuda_cub4core6detail5shmemE+56];
	ld.shared.u64 	%rd179, [_ZN6thrust24THRUST_300001_SM_1000_NS8cuda_cub4core6detail5shmemE+64];
	setp.lt.f32 	%p81, %f236, %f155;
	mov.f32 	%f237, %f155;
	mov.u64 	%rd300, %rd179;
	@%p81 bra 	$L__BB6_192;
	setp.lt.f32 	%p82, %f155, %f236;
	mov.f32 	%f237, %f236;
	mov.u64 	%rd300, %rd299;
	@%p82 bra 	$L__BB6_192;
	setp.lt.s64 	%p83, %rd299, %rd179;
	selp.f32 	%f237, %f236, %f155, %p83;
	min.s64 	%rd300, %rd299, %rd179;
$L__BB6_192:
	ld.shared.f32 	%f158, [_ZN6thrust24THRUST_300001_SM_1000_NS8cuda_cub4core6detail5shmemE+72];
	ld.shared.u64 	%rd182, [_ZN6thrust24THRUST_300001_SM_1000_NS8cuda_cub4core6detail5shmemE+80];
	setp.lt.f32 	%p84, %f237, %f158;
	mov.f32 	%f238, %f158;
	mov.u64 	%rd301, %rd182;
	@%p84 bra 	$L__BB6_195;
	setp.lt.f32 	%p85, %f158, %f237;
	mov.f32 	%f238, %f237;
	mov.u64 	%rd301, %rd300;
	@%p85 bra 	$L__BB6_195;
	setp.lt.s64 	%p86, %rd300, %rd182;
	selp.f32 	%f238, %f237, %f158, %p86;
	min.s64 	%rd301, %rd300, %rd182;
$L__BB6_195:
	ld.shared.f32 	%f161, [_ZN6thrust24THRUST_300001_SM_1000_NS8cuda_cub4core6detail5shmemE+88];
	ld.shared.u64 	%rd185, [_ZN6thrust24THRUST_300001_SM_1000_NS8cuda_cub4core6detail5shmemE+96];
	setp.lt.f32 	%p87, %f238, %f161;
	mov.f32 	%f239, %f161;
	mov.u64 	%rd302, %rd185;
	@%p87 bra 	$L__BB6_198;
	setp.lt.f32 	%p88, %f161, %f238;
	mov.f32 	%f239, %f238;
	mov.u64 	%rd302, %rd301;
	@%p88 bra 	$L__BB6_198;
	setp.lt.s64 	%p89, %rd301, %rd185;
	selp.f32 	%f239, %f238, %f161, %p89;
	min.s64 	%rd302, %rd301, %rd185;
$L__BB6_198:
	ld.shared.f32 	%f164, [_ZN6thrust24THRUST_300001_SM_1000_NS8cuda_cub4core6detail5shmemE+104];
	ld.shared.u64 	%rd188, [_ZN6thrust24THRUST_300001_SM_1000_NS8cuda_cub4core6detail5shmemE+112];
	setp.lt.f32 	%p90, %f239, %f164;
	mov.f32 	%f240, %f164;
	mov.u64 	%rd303, %rd188;
	@%p90 bra 	$L__BB6_201;
	setp.lt.f32 	%p91, %f164, %f239;
	mov.f32 	%f240, %f239;
	mov.u64 	%rd303, %rd302;
	@%p91 bra 	$L__BB6_201;
	setp.lt.s64 	%p92, %rd302, %rd188;
	selp.f32 	%f240, %f239, %f164, %p92;
	min.s64 	%rd303, %rd302, %rd188;
$L__BB6_201:
	ld.shared.f32 	%f167, [_ZN6thrust24THRUST_300001_SM_1000_NS8cuda_cub4core6detail5shmemE+120];
	ld.shared.u64 	%rd191, [_ZN6thrust24THRUST_300001_SM_1000_NS8cuda_cub4core6detail5shmemE+128];
	setp.lt.f32 	%p93, %f240, %f167;
	mov.f32 	%f241, %f167;
	mov.u64 	%rd304, %rd191;
	@%p93 bra 	$L__BB6_204;
	setp.lt.f32 	%p94, %f167, %f240;
	mov.f32 	%f241, %f240;
	mov.u64 	%rd304, %rd303;
	@%p94 bra 	$L__BB6_204;
	setp.lt.s64 	%p95, %rd303, %rd191;
	selp.f32 	%f241, %f240, %f167, %p95;
	min.s64 	%rd304, %rd303, %rd191;
$L__BB6_204:
	mov.u32 	%r387, %tid.x;
	setp.ne.s32 	%p212, %r387, 0;
	@%p212 bra 	$L__BB6_206;
	ld.param.u64 	%rd234, [_ZN6thrust24THRUST_300001_SM_1000_NS8cuda_cub4core6detail13_kernel_agentINS1_8__reduce11ReduceAgentINS0_12zip_iteratorIN4cuda3std3__45tupleIJNS0_10device_ptrIfEENS0_17counting_iteratorIlNS0_11use_defaultESF_SF_EEEEEEEPNSB_IJflEEESJ_iNS1_9__extrema9arg_max_fIflNSA_4lessIfEEEEEEJSI_SK_iSP_EEEvDpT0__param_1];
	cvta.to.global.u64 	%rd233, %rd234;
	st.global.f32 	[%rd233], %f241;
	st.global.u64 	[%rd233+8], %rd304;
$L__BB6_206:
	ret;

}
	// .globl	_ZN6thrust24THRUST_300001_SM_1000_NS8cuda_cub4core6detail13_kernel_agentINS1_8__reduce11ReduceAgentINS0_12zip_iteratorIN4cuda3std3__45tupleIJNS0_10device_ptrIfEENS0_17counting_iteratorIlNS0_11use_defaultESF_SF_EEEEEEEPNSB_IJflEEESJ_iNS1_9__extrema9arg_max_fIflNSA_4lessIfEEEEEEJSI_SK_iN3cub18CUB_300001_SM_100013GridEvenShareIiEENSS_9GridQueueIjEESP_EEEvDpT0_
.visible .entry _ZN6thrust24THRUST_300001_SM_1000_NS8cuda_cub4core6detail13_kernel_agentINS1_8__reduce11ReduceAgentINS0_12zip_iteratorIN4cuda3std3__45tupleIJNS0_10device_ptrIfEENS0_17counting_iteratorIlNS0_11use_defaultESF_SF_EEEEEEEPNSB_IJflEEESJ_iNS1_9__extrema9arg_max_fIflNSA_4lessIfEEEEEEJSI_SK_iN3cub18CUB_300001_SM_100013GridEvenShareIiEENSS_9GridQueueIjEESP_EEEvDpT0_(
	.param .align 8 .b8 _ZN6thrust24THRUST_300001_SM_1000_NS8cuda_cub4core6detail13_kernel_agentINS1_8__reduce11ReduceAgentINS0_12zip_iteratorIN4cuda3std3__45tupleIJNS0_10device_ptrIfEENS0_17counting_iteratorIlNS0_11use_defaultESF_SF_EEEEEEEPNSB_IJflEEESJ_iNS1_9__extrema9arg_max_fIflNSA_4lessIfEEEEEEJSI_SK_iN3cub18CUB_300001_SM_100013GridEvenShareIiEENSS_9GridQueueIjEESP_EEEvDpT0__param_0[16],
	.param .u64 .ptr .align 1 _ZN6thrust24THRUST_300001_SM_1000_NS8cuda_cub4core6detail13_kernel_agentINS1_8__reduce11ReduceAgentINS0_12zip_iteratorIN4cuda3std3__45tupleIJNS0_10device_ptrIfEENS0_17counting_iteratorIlNS0_11use_defaultESF_SF_EEEEEEEPNSB_IJflEEESJ_iNS1_9__extrema9arg_max_fIflNSA_4lessIfEEEEEEJSI_SK_iN3cub18CUB_300001_SM_100013GridEvenShareIiEENSS_9GridQueueIjEESP_EEEvDpT0__param_1,
	.param .u32 _ZN6thrust24THRUST_300001_SM_1000_NS8cuda_cub4core6detail13_kernel_agentINS1_8__reduce11ReduceAgentINS0_12zip_iteratorIN4cuda3std3__45tupleIJNS0_10device_ptrIfEENS0_17counting_iteratorIlNS0_11use_defaultESF_SF_EEEEEEEPNSB_IJflEEESJ_iNS1_9__extrema9arg_max_fIflNSA_4lessIfEEEEEEJSI_SK_iN3cub18CUB_300001_SM_100013GridEvenShareIiEENSS_9GridQueueIjEESP_EEEvDpT0__param_2,
	.param .align 4 .b8 _ZN6thrust24THRUST_300001_SM_1000_NS8cuda_cub4core6detail13_kernel_agentINS1_8__reduce11ReduceAgentINS0_12zip_iteratorIN4cuda3std3__45tupleIJNS0_10device_ptrIfEENS0_17counting_iteratorIlNS0_11use_defaultESF_SF_EEEEEEEPNSB_IJflEEESJ_iNS1_9__extrema9arg_max_fIflNSA_4lessIfEEEEEEJSI_SK_iN3cub18CUB_300001_SM_100013GridEvenShareIiEENSS_9GridQueueIjEESP_EEEvDpT0__param_3[40],
	.param .align 8 .b8 _ZN6thrust24THRUST_300001_SM_1000_NS8cuda_cub4core6detail13_kernel_agentINS1_8__reduce11ReduceAgentINS0_12zip_iteratorIN4cuda3std3__45tupleIJNS0_10device_ptrIfEENS0_17counting_iteratorIlNS0_11use_defaultESF_SF_EEEEEEEPNSB_IJflEEESJ_iNS1_9__extrema9arg_max_fIflNSA_4lessIfEEEEEEJSI_SK_iN3cub18CUB_300001_SM_100013GridEvenShareIiEENSS_9GridQueueIjEESP_EEEvDpT0__param_4[8],
	.param .align 1 .b8 _ZN6thrust24THRUST_300001_SM_1000_NS8cuda_cub4core6detail13_kernel_agentINS1_8__reduce11ReduceAgentINS0_12zip_iteratorIN4cuda3std3__45tupleIJNS0_10device_ptrIfEENS0_17counting_iteratorIlNS0_11use_defaultESF_SF_EEEEEEEPNSB_IJflEEESJ_iNS1_9__extrema9arg_max_fIflNSA_4lessIfEEEEEEJSI_SK_iN3cub18CUB_300001_SM_100013GridEvenShareIiEENSS_9GridQueueIjEESP_EEEvDpT0__param_5[1]
)
.maxntid 256
{
	.reg .pred 	%p<215>;
	.reg .b32 	%r<437>;
	.reg .b32 	%f<242>;
	.reg .b64 	%rd<286>;

	ld.param.u64 	%rd3, [_ZN6thrust24THRUST_300001_SM_1000_NS8cuda_cub4core6detail13_kernel_agentINS1_8__reduce11ReduceAgentINS0_12zip_iteratorIN4cuda3std3__45tupleIJNS0_10device_ptrIfEENS0_17counting_iteratorIlNS0_11use_defaultESF_SF_EEEEEEEPNSB_IJflEEESJ_iNS1_9__extrema9arg_max_fIflNSA_4lessIfEEEEEEJSI_SK_iN3cub18CUB_300001_SM_100013GridEvenShareIiEENSS_9GridQueueIjEESP_EEEvDpT0__param_0+8];
	ld.param.u64 	%rd181, [_ZN6thrust24THRUST_300001_SM_1000_NS8cuda_cub4core6detail13_kernel_agentINS1_8__reduce11ReduceAgentINS0_12zip_iteratorIN4cuda3std3__45tupleIJNS0_10device_ptrIfEENS0_17counting_iteratorIlNS0_11use_defaultESF_SF_EEEEEEEPNSB_IJflEEESJ_iNS1_9__extrema9arg_max_fIflNSA_4lessIfEEEEEEJSI_SK_iN3cub18CUB_300001_SM_100013GridEvenShareIiEENSS_9GridQueueIjEESP_EEEvDpT0__param_0];
	ld.param.u64 	%rd182, [_ZN6thrust24THRUST_300001_SM_1000_NS8cuda_cub4core6detail13_kernel_agentINS1_8__reduce11ReduceAgentINS0_12zip_iteratorIN4cuda3std3__45tupleIJNS0_10device_ptrIfEENS0_17counting_iteratorIlNS0_11use_defaultESF_SF_EEEEEEEPNSB_IJflEEESJ_iNS1_9__extrema9arg_max_fIflNSA_4lessIfEEEEEEJSI_SK_iN3cub18CUB_300001_SM_100013GridEvenShareIiEENSS_9GridQueueIjEESP_EEEvDpT0__param_4];
	ld.param.u32 	%r66, [_ZN6thrust24THRUST_300001_SM_1000_NS8cuda_cub4core6detail13_kernel_agentINS1_8__reduce11ReduceAgentINS0_12zip_iteratorIN4cuda3std3__45tupleIJNS0_10device_ptrIfEENS0_17counting_iteratorIlNS0_11use_defaultESF_SF_EEEEEEEPNSB_IJflEEESJ_iNS1_9__extrema9arg_max_fIflNSA_4lessIfEEEEEEJSI_SK_iN3cub18CUB_300001_SM_100013GridEvenShareIiEENSS_9GridQueueIjEESP_EEEvDpT0__param_2];
	cvta.to.global.u64 	%rd1, %rd182;
	cvta.to.global.u64 	%rd2, %rd181;
	mov.u32 	%r1, %ctaid.x;
	mul.lo.s32 	%r2, %r1, 1280;
	mov.u32 	%r67, %nctaid.x;
	mul.lo.s32 	%r3, %r67, 1280;
	add.s32 	%r68, %r2, 1280;
	setp.le.s32 	%p1, %r68, %r66;
	@%p1 bra 	$L__BB7_121;
	sub.s32 	%r4, %r66, %r2;
	mov.u32 	%r5, %tid.x;
	setp.ge.s32 	%p98, %r5, %r4;
	mov.f32 	%f188, 0f00000000;
	mov.b64 	%rd232, 0;
	mov.u32 	%r420, %r5;
	@%p98 bra 	$L__BB7_3;
	add.s32 	%r190, %r2, %r5;
	cvt.s64.s32 	%rd207, %r190;
	mul.wide.s32 	%rd208, %r190, 4;
	add.s64 	%rd209, %rd2, %rd208;
	add.s64 	%rd232, %rd3, %rd207;
	ld.global.f32 	%f188, [%rd209];
	add.s32 	%r420, %r5, 256;
$L__BB7_3:
	setp.ge.s32 	%p99, %r420, %r4;
	@%p99 bra 	$L__BB7_25;
	not.b32 	%r191, %r420;
	add.s32 	%r192, %r66, %r191;
	sub.s32 	%r8, %r192, %r2;
	and.b32  	%r193, %r8, 768;
	setp.eq.s32 	%p100, %r193, 768;
	@%p100 bra 	$L__BB7_10;
	add.s32 	%r418, %r420, %r2;
	shr.u32 	%r194, %r8, 8;
	add.s32 	%r195, %r194, 1;
	and.b32  	%r196, %r195, 3;
	neg.s32 	%r417, %r196;
$L__BB7_6:
	.pragma "nounroll";
	mov.u64 	%rd6, %rd232;
	mov.f32 	%f3, %f188;
	cvt.s64.s32 	%rd211, %r418;
	add.s64 	%rd7, %rd3, %rd211;
	mul.wide.s32 	%rd212, %r418, 4;
	add.s64 	%rd213, %rd2, %rd212;
	ld.global.f32 	%f4, [%rd213];
	setp.lt.f32 	%p101, %f3, %f4;
	mov.u64 	%rd232, %rd7;
	mov.f32 	%f188, %f4;
	@%p101 bra 	$L__BB7_9;
	setp.lt.f32 	%p102, %f4, %f3;
	mov.u64 	%rd232, %rd6;
	mov.f32 	%f188, %f3;
	@%p102 bra 	$L__BB7_9;
	setp.lt.s64 	%p103, %rd6, %rd7;
	min.s64 	%rd232, %rd6, %rd7;
	selp.f32 	%f188, %f3, %f4, %p103;
$L__BB7_9:
	add.s32 	%r420, %r420, 256;
	add.s32 	%r418, %r418, 256;
	add.s32 	%r417, %r417, 1;
	setp.ne.s32 	%p104, %r417, 0;
	@%p104 bra 	$L__BB7_6;
$L__BB7_10:
	setp.lt.u32 	%p105, %r8, 768;
	@%p105 bra 	$L__BB7_25;
	add.s32 	%r421, %r420, %r2;
	add.s32 	%r424, %r421, 256;
	add.s32 	%r423, %r421, 512;
	add.s32 	%r422, %r421, 768;
	add.s64 	%rd12, %rd2, 2048;
$L__BB7_12:
	cvt.s64.s32 	%rd214, %r424;
	add.s64 	%rd14, %rd3, %rd214;
	cvt.s64.s32 	%rd215, %r423;
	add.s64 	%rd15, %rd3, %rd215;
	cvt.s64.s32 	%rd216, %r422;
	add.s64 	%rd16, %rd3, %rd216;
	cvt.s64.s32 	%rd217, %r421;
	mul.wide.s32 	%rd218, %r421, 4;
	add.s64 	%rd17, %rd12, %rd218;
	add.s64 	%rd18, %rd3, %rd217;
	ld.global.f32 	%f10, [%rd17+-2048];
	setp.lt.f32 	%p106, %f188, %f10;
	mov.u64 	%rd229, %rd18;
	mov.f32 	%f185, %f10;
	@%p106 bra 	$L__BB7_15;
	setp.lt.f32 	%p107, %f10, %f188;
	mov.u64 	%rd229, %rd232;
	mov.f32 	%f185, %f188;
	@%p107 bra 	$L__BB7_15;
	setp.lt.s64 	%p108, %rd232, %rd18;
	min.s64 	%rd229, %rd232, %rd18;
	selp.f32 	%f185, %f188, %f10, %p108;
$L__BB7_15:
	ld.global.f32 	%f13, [%rd17+-1024];
	setp.lt.f32 	%p109, %f185, %f13;
	mov.u64 	%rd230, %rd14;
	mov.f32 	%f186, %f13;
	@%p109 bra 	$L__BB7_18;
	setp.lt.f32 	%p110, %f13, %f185;
	mov.u64 	%rd230, %rd229;
	mov.f32 	%f186, %f185;
	@%p110 bra 	$L__BB7_18;
	setp.lt.s64 	%p111, %rd229, %rd14;
	min.s64 	%rd230, %rd229, %rd14;
	selp.f32 	%f186, %f185, %f13, %p111;
$L__BB7_18:
	ld.global.f32 	%f16, [%rd17];
	setp.lt.f32 	%p112, %f186, %f16;
	mov.u64 	%rd231, %rd15;
	mov.f32 	%f187, %f16;
	@%p112 bra 	$L__BB7_21;
	setp.lt.f32 	%p113, %f16, %f186;
	mov.u64 	%rd231, %rd230;
	mov.f32 	%f187, %f186;
	@%p113 bra 	$L__BB7_21;
	setp.lt.s64 	%p114, %rd230, %rd15;
	min.s64 	%rd231, %rd230, %rd15;
	selp.f32 	%f187, %f186, %f16, %p114;
$L__BB7_21:
	ld.global.f32 	%f19, [%rd17+1024];
	setp.lt.f32 	%p115, %f187, %f19;
	mov.u64 	%rd232, %rd16;
	mov.f32 	%f188, %f19;
	@%p115 bra 	$L__BB7_24;
	setp.lt.f32 	%p116, %f19, %f187;
	mov.u64 	%rd232, %rd231;
	mov.f32 	%f188, %f187;
	@%p116 bra 	$L__BB7_24;
	setp.lt.s64 	%p117, %rd231, %rd16;
	min.s64 	%rd232, %rd231, %rd16;
	selp.f32 	%f188, %f187, %f19, %p117;
$L__BB7_24:
	add.s32 	%r420, %r420, 1024;
	add.s32 	%r424, %r424, 1024;
	add.s32 	%r423, %r423, 1024;
	add.s32 	%r422, %r422, 1024;
	add.s32 	%r421, %r421, 1024;
	setp.lt.s32 	%p118, %r420, %r4;
	@%p118 bra 	$L__BB7_12;
$L__BB7_25:
	setp.lt.s32 	%p119, %r4, 256;
	@%p119 bra 	$L__BB7_70;
	// begin inline asm
	mov.u32 %r310, %laneid;
	// end inline asm
	mov.b32 	%r312, %f188;
	mov.b32 	%r328, 1;
	mov.b32 	%r329, 31;
	mov.b32 	%r330, -1;
	// begin inline asm
	shfl.sync.down.b32 %r311, %r312, %r328, %r329, %r330;
	// end inline asm
	mov.b32 	%f23, %r311;
	// begin inline asm
	shfl.sync.down.b32 %r316, %r317, %r328, %r329, %r330;
	// end inline asm
	mov.b64 	{%r322, %r327}, %rd232;
	// begin inline asm
	shfl.sync.down.b32 %r321, %r322, %r328, %r329, %r330;
	// end inline asm
	// begin inline asm
	shfl.sync.down.b32 %r326, %r327, %r328, %r329, %r330;
	// end inline asm
	mov.b64 	%rd28, {%r321, %r326};
	setp.gt.s32 	%p171, %r310, 30;
	mov.u64 	%rd234, %rd232;
	mov.f32 	%f190, %f188;
	@%p171 bra 	$L__BB7_30;
	setp.lt.f32 	%p172, %f188, %f23;
	mov.u64 	%rd234, %rd28;
	mov.f32 	%f190, %f23;
	@%p172 bra 	$L__BB7_30;
	setp.gt.f32 	%p173, %f188, %f23;
	mov.u64 	%rd234, %rd232;
	mov.f32 	%f190, %f188;
	@%p173 bra 	$L__BB7_30;
	setp.lt.s64 	%p174, %rd232, %rd28;
	min.s64 	%rd234, %rd232, %rd28;
	selp.f32 	%f190, %f188, %f23, %p174;
$L__BB7_30:
	mov.b32 	%r332, %f190;
	mov.b32 	%r348, 2;
	mov.b32 	%r349, 31;
	mov.b32 	%r350, -1;
	// begin inline asm
	shfl.sync.down.b32 %r331, %r332, %r348, %r349, %r350;
	// end inline asm
	mov.b32 	%f26, %r331;
	// begin inline asm
	shfl.sync.down.b32 %r336, %r337, %r348, %r349, %r350;
	// end inline asm
	mov.b64 	{%r342, %r347}, %rd234;
	// begin inline asm
	shfl.sync.down.b32 %r341, %r342, %r348, %r349, %r350;
	// end inline asm
	// begin inline asm
	shfl.sync.down.b32 %r346, %r347, %r348, %r349, %r350;
	// end inline asm
	mov.b64 	%rd31, {%r341, %r346};
	setp.gt.s32 	%p175, %r310, 29;
	mov.u64 	%rd235, %rd234;
	mov.f32 	%f191, %f190;
	@%p175 bra 	$L__BB7_34;
	setp.lt.f32 	%p176, %f190, %f26;
	mov.u64 	%rd235, %rd31;
	mov.f32 	%f191, %f26;
	@%p176 bra 	$L__BB7_34;
	setp.gt.f32 	%p177, %f190, %f26;
	mov.u64 	%rd235, %rd234;
	mov.f32 	%f191, %f190;
	@%p177 bra 	$L__BB7_34;
	setp.lt.s64 	%p178, %rd234, %rd31;
	min.s64 	%rd235, %rd234, %rd31;
	selp.f32 	%f191, %f190, %f26, %p178;
$L__BB7_34:
	mov.b32 	%r352, %f191;
	mov.b32 	%r368, 4;
	mov.b32 	%r369, 31;
	mov.b32 	%r370, -1;
	// begin inline asm
	shfl.sync.down.b32 %r351, %r352, %r368, %r369, %r370;
	// end inline asm
	mov.b32 	%f29, %r351;
	// begin inline asm
	shfl.sync.down.b32 %r356, %r357, %r368, %r369, %r370;
	// end inline asm
	mov.b64 	{%r362, %r367}, %rd235;
	// begin inline asm
	shfl.sync.down.b32 %r361, %r362, %r368, %r369, %r370;
	// end inline asm
	// begin inline asm
	shfl.sync.down.b32 %r366, %r367, %r368, %r369, %r370;
	// end inline asm
	mov.b64 	%rd34, {%r361, %r366};
	setp.gt.s32 	%p179, %r310, 27;
	mov.u64 	%rd236, %rd235;
	mov.f32 	%f192, %f191;
	@%p179 bra 	$L__BB7_38;
	setp.lt.f32 	%p180, %f191, %f29;
	mov.u64 	%rd236, %rd34;
	mov.f32 	%f192, %f29;
	@%p180 bra 	$L__BB7_38;
	setp.gt.f32 	%p181, %f191, %f29;
	mov.u64 	%rd236, %rd235;
	mov.f32 	%f192, %f191;
	@%p181 bra 	$L__BB7_38;
	setp.lt.s64 	%p182, %rd235, %rd34;
	min.s64 	%rd236, %rd235, %rd34;
	selp.f32 	%f192, %f191, %f29, %p182;
$L__BB7_38:
	mov.b32 	%r372, %f192;
	mov.b32 	%r388, 8;
	mov.b32 	%r389, 31;
	mov.b32 	%r390, -1;
	// begin inline asm
	shfl.sync.down.b32 %r371, %r372, %r388, %r389, %r390;
	// end inline asm
	mov.b32 	%f32, %r371;
	// begin inline asm
	shfl.sync.down.b32 %r376, %r377, %r388, %r389, %r390;
	// end inline asm
	mov.b64 	{%r382, %r387}, %rd236;
	// begin inline asm
	shfl.sync.down.b32 %r381, %r382, %r388, %r389, %r390;
	// end inline asm
	// begin inline asm
	shfl.sync.down.b32 %r386, %r387, %r388, %r389, %r390;
	// end inline asm
	mov.b64 	%rd37, {%r381, %r386};
	setp.gt.s32 	%p183, %r310, 23;
	mov.u64 	%rd237, %rd236;
	mov.f32 	%f193, %f192;
	@%p183 bra 	$L__BB7_42;
	setp.lt.f32 	%p184, %f192, %f32;
	mov.u64 	%rd237, %rd37;
	mov.f32 	%f193, %f32;
	@%p184 bra 	$L__BB7_42;
	setp.gt.f32 	%p185, %f192, %f32;
	mov.u64 	%rd237, %rd236;
	mov.f32 	%f193, %f192;
	@%p185 bra 	$L__BB7_42;
	setp.lt.s64 	%p186, %rd236, %rd37;
	min.s64 	%rd237, %rd236, %rd37;
	selp.f32 	%f193, %f192, %f32, %p186;
$L__BB7_42:
	mov.b32 	%r392, %f193;
	mov.b32 	%r408, 16;
	mov.b32 	%r409, 31;
	mov.b32 	%r410, -1;
	// begin inline asm
	shfl.sync.down.b32 %r391, %r392, %r408, %r409, %r410;
	// end inline asm
	mov.b32 	%f35, %r391;
	// begin inline asm
	shfl.sync.down.b32 %r396, %r397, %r408, %r409, %r410;
	// end inline asm
	mov.b64 	{%r402, %r407}, %rd237;
	// begin inline asm
	shfl.sync.down.b32 %r401, %r402, %r408, %r409, %r410;
	// end inline asm
	// begin inline asm
	shfl.sync.down.b32 %r406, %r407, %r408, %r409, %r410;
	// end inline asm
	mov.b64 	%rd40, {%r401, %r406};
	setp.gt.s32 	%p187, %r310, 15;
	mov.u64 	%rd285, %rd237;
	mov.f32 	%f241, %f193;
	@%p187 bra 	$L__BB7_46;
	setp.lt.f32 	%p188, %f193, %f35;
	mov.u64 	%rd285, %rd40;
	mov.f32 	%f241, %f35;
	@%p188 bra 	$L__BB7_46;
	setp.gt.f32 	%p189, %f193, %f35;
	mov.u64 	%rd285, %rd237;
	mov.f32 	%f241, %f193;
	@%p189 bra 	$L__BB7_46;
	setp.lt.s64 	%p190, %rd237, %rd40;
	min.s64 	%rd285, %rd237, %rd40;
	selp.f32 	%f241, %f193, %f35, %p190;
$L__BB7_46:
	setp.ne.s32 	%p191, %r310, 0;
	@%p191 bra 	$L__BB7_48;
	shr.u32 	%r411, %r5, 1;
	and.b32  	%r412, %r411, 496;
	mov.u32 	%r413, _ZN6thrust24THRUST_300001_SM_1000_NS8cuda_cub4core6detail5shmemE;
	add.s32 	%r414, %r413, %r412;
	st.shared.f32 	[%r414+8], %f241;
	st.shared.u64 	[%r414+16], %rd285;
$L__BB7_48:
	bar.sync 	0;
	setp.ne.s32 	%p192, %r5, 0;
	@%p192 bra 	$L__BB7_208;
	ld.shared.f32 	%f38, [_ZN6thrust24THRUST_300001_SM_1000_NS8cuda_cub4core6detail5shmemE+24];
	ld.shared.u64 	%rd43, [_ZN6thrust24THRUST_300001_SM_1000_NS8cuda_cub4core6detail5shmemE+32];
	setp.lt.f32 	%p193, %f241, %f38;
	mov.u64 	%rd239, %rd43;
	mov.f32 	%f195, %f38;
	@%p193 bra 	$L__BB7_52;
	setp.lt.f32 	%p194, %f38, %f241;
	mov.u64 	%rd239, %rd285;
	mov.f32 	%f195, %f241;
	@%p194 bra 	$L__BB7_52;
	setp.lt.s64 	%p195, %rd285, %rd43;
	min.s64 	%rd239, %rd285, %rd43;
	selp.f32 	%f195, %f241, %f38, %p195;
$L__BB7_52:
	ld.shared.f32 	%f41, [_ZN6thrust24THRUST_300001_SM_1000_NS8cuda_cub4core6detail5shmemE+40];
	ld.shared.u64 	%rd46, [_ZN6thrust24THRUST_300001_SM_1000_NS8cuda_cub4core6detail5shmemE+48];
	setp.lt.f32 	%p196, %f195, %f41;
	mov.u64 	%rd240, %rd46;
	mov.f32 	%f196, %f41;
	@%p196 bra 	$L__BB7_55;
	setp.lt.f32 	%p197, %f41, %f195;
	mov.u64 	%rd240, %rd239;
	mov.f32 	%f196, %f195;
	@%p197 bra 	$L__BB7_55;
	setp.lt.s64 	%p198, %rd239, %rd46;
	min.s64 	%rd240, %rd239, %rd46;
	selp.f32 	%f196, %f195, %f41, %p198;
$L__BB7_55:
	ld.shared.f32 	%f44, [_ZN6thrust24THRUST_300001_SM_1000_NS8cuda_cub4core6detail5shmemE+56];
	ld.shared.u64 	%rd49, [_ZN6thrust24THRUST_300001_SM_1000_NS8cuda_cub4core6detail5shmemE+64];
	setp.lt.f32 	%p199, %f196, %f44;
	mov.u64 	%rd241, %rd49;
	mov.f32 	%f197, %f44;
	@%p199 bra 	$L__BB7_58;
	setp.lt.f32 	%p200, %f44, %f196;
	mov.u64 	%rd241, %rd240;
	mov.f32 	%f197, %f196;
	@%p200 bra 	$L__BB7_58;
	setp.lt.s64 	%p201, %rd240, %rd49;
	min.s64 	%rd241, %rd240, %rd49;
	selp.f32 	%f197, %f196, %f44, %p201;
$L__BB7_58:
	ld.shared.f32 	%f47, [_ZN6thrust24THRUST_300001_SM_1000_NS8cuda_cub4core6detail5shmemE+72];
	ld.shared.u64 	%rd52, [_ZN6thrust24THRUST_300001_SM_1000_NS8cuda_cub4core6detail5shmemE+80];
	setp.lt.f32 	%p202, %f197, %f47;
	mov.u64 	%rd242, %rd52;
	mov.f32 	%f198, %f47;
	@%p202 bra 	$L__BB7_61;
	setp.lt.f32 	%p203, %f47, %f197;
	mov.u64 	%rd242, %rd241;
	mov.f32 	%f198, %f197;
	@%p203 bra 	$L__BB7_61;
	setp.lt.s64 	%p204, %rd241, %rd52;
	min.s64 	%rd242, %rd241, %rd52;
	selp.f32 	%f198, %f197, %f47, %p204;
$L__BB7_61:
	ld.shared.f32 	%f50, [_ZN6thrust24THRUST_300001_SM_1000_NS8cuda_cub4core6detail5shmemE+88];
	ld.shared.u64 	%rd55, [_ZN6thrust24THRUST_300001_SM_1000_NS8cuda_cub4core6detail5shmemE+96];
	setp.lt.f32 	%p205, %f198, %f50;
	mov.f32 	%f199, %f50;
	mov.u64 	%rd243, %rd55;
	@%p205 bra 	$L__BB7_64;
	setp.lt.f32 	%p206, %f50, %f198;
	mov.f32 	%f199, %f198;
	mov.u64 	%rd243, %rd242;
	@%p206 bra 	$L__BB7_64;
	setp.lt.s64 	%p207, %rd242, %rd55;
	selp.f32 	%f199, %f198, %f50, %p207;
	min.s64 	%rd243, %rd242, %rd55;
$L__BB7_64:
	ld.shared.f32 	%f53, [_ZN6thrust24THRUST_300001_SM_1000_NS8cuda_cub4core6detail5shmemE+104];
	ld.shared.u64 	%rd58, [_ZN6thrust24THRUST_300001_SM_1000_NS8cuda_cub4core6detail5shmemE+112];
	setp.lt.f32 	%p208, %f199, %f53;
	mov.f32 	%f200, %f53;
	mov.u64 	%rd244, %rd58;
	@%p208 bra 	$L__BB7_67;
	setp.lt.f32 	%p209, %f53, %f199;
	mov.f32 	%f200, %f199;
	mov.u64 	%rd244, %rd243;
	@%p209 bra 	$L__BB7_67;
	setp.lt.s64 	%p210, %rd243, %rd58;
	selp.f32 	%f200, %f199, %f53, %p210;
	min.s64 	%rd244, %rd243, %rd58;
$L__BB7_67:
	ld.shared.f32 	%f56, [_ZN6thrust24THRUST_300001_SM_1000_NS8cuda_cub4core6detail5shmemE+120];
	ld.shared.u64 	%rd61, [_ZN6thrust24THRUST_300001_SM_1000_NS8cuda_cub4core6detail5shmemE+128];
	setp.lt.f32 	%p211, %f200, %f56;
	mov.f32 	%f241, %f56;
	mov.u64 	%rd285, %rd61;
	@%p211 bra 	$L__BB7_208;
	setp.lt.f32 	%p212, %f56, %f200;
	mov.f32 	%f241, %f200;
	mov.u64 	%rd285, %rd244;
	@%p212 bra 	$L__BB7_208;
	setp.lt.s64 	%p213, %rd244, %rd61;
	selp.f32 	%f241, %f200, %f56, %p213;
	min.s64 	%rd285, %rd244, %rd61;
	bra.uni 	$L__BB7_208;
$L__BB7_70:
	// begin inline asm
	mov.u32 %r197, %laneid;
	// end inline asm
	and.b32  	%r218, %r5, 992;
	add.s32 	%r219, %r218, 32;
	setp.gt.s32 	%p120, %r219, %r4;
	not.b32 	%r220, %r218;
	add.s32 	%r221, %r4, %r220;
	selp.b32 	%r216, %r221, 31, %p120;
	mov.b32 	%r199, %f188;
	mov.b32 	%r215, 1;
	mov.b32 	%r217, -1;
	// begin inline asm
	shfl.sync.down.b32 %r198, %r199, %r215, %r216, %r217;
	// end inline asm
	mov.b32 	%f58, %r198;
	// begin inline asm
	shfl.sync.down.b32 %r203, %r204, %r215, %r216, %r217;
	// end inline asm
	mov.b64 	{%r209, %r214}, %rd232;
	// begin inline asm
	shfl.sync.down.b32 %r208, %r209, %r215, %r216, %r217;
	// end inline asm
	// begin inline asm
	shfl.sync.down.b32 %r213, %r214, %r215, %r216, %r217;
	// end inline asm
	mov.b64 	%rd63, {%r208, %r213};
	setp.ge.s32 	%p121, %r197, %r216;
	mov.f32 	%f201, %f188;
	mov.u64 	%rd245, %rd232;
	@%p121 bra 	$L__BB7_74;
	setp.lt.f32 	%p122, %f188, %f58;
	mov.f32 	%f201, %f58;
	mov.u64 	%rd245, %rd63;
	@%p122 bra 	$L__BB7_74;
	setp.gt.f32 	%p123, %f188, %f58;
	mov.f32 	%f201, %f188;
	mov.u64 	%rd245, %rd232;
	@%p123 bra 	$L__BB7_74;
	setp.lt.s64 	%p124, %rd232, %rd63;
	selp.f32 	%f201, %f188, %f58, %p124;
	min.s64 	%rd245, %rd232, %rd63;
$L__BB7_74:
	mov.b32 	%r223, %f201;
	mov.b32 	%r239, 2;
	mov.b32 	%r241, -1;
	// begin inline asm
	shfl.sync.down.b32 %r222, %r223, %r239, %r216, %r241;
	// end inline asm
	mov.b32 	%f61, %r222;
	// begin inline asm
	shfl.sync.down.b32 %r227, %r228, %r239, %r216, %r241;
	// end inline asm
	mov.b64 	{%r233, %r238}, %rd245;
	// begin inline asm
	shfl.sync.down.b32 %r232, %r233, %r239, %r216, %r241;
	// end inline asm
	// begin inline asm
	shfl.sync.down.b32 %r237, %r238, %r239, %r216, %r241;
	// end inline asm
	mov.b64 	%rd66, {%r232, %r237};
	add.s32 	%r242, %r197, 2;
	setp.gt.s32 	%p125, %r242, %r216;
	mov.f32 	%f202, %f201;
	mov.u64 	%rd246, %rd245;
	@%p125 bra 	$L__BB7_78;
	setp.lt.f32 	%p126, %f201, %f61;
	mov.f32 	%f202, %f61;
	mov.u64 	%rd246, %rd66;
	@%p126 bra 	$L__BB7_78;
	setp.gt.f32 	%p127, %f201, %f61;
	mov.f32 	%f202, %f201;
	mov.u64 	%rd246, %rd245;
	@%p127 bra 	$L__BB7_78;
	setp.lt.s64 	%p128, %rd245, %rd66;
	selp.f32 	%f202, %f201, %f61, %p128;
	min.s64 	%rd246, %rd245, %rd66;
$L__BB7_78:
	mov.b32 	%r244, %f202;
	mov.b32 	%r260, 4;
	mov.b32 	%r262, -1;
	// begin inline asm
	shfl.sync.down.b32 %r243, %r244, %r260, %r216, %r262;
	// end inline asm
	mov.b32 	%f64, %r243;
	// begin inline asm
	shfl.sync.down.b32 %r248, %r249, %r260, %r216, %r262;
	// end inline asm
	mov.b64 	{%r254, %r259}, %rd246;
	// begin inline asm
	shfl.sync.down.b32 %r253, %r254, %r260, %r216, %r262;
	// end inline asm
	// begin inline asm
	shfl.sync.down.b32 %r258, %r259, %r260, %r216, %r262;
	// end inline asm
	mov.b64 	%rd69, {%r253, %r258};
	add.s32 	%r263, %r197, 4;
	setp.gt.s32 	%p129, %r263, %r216;
	mov.f32 	%f203, %f202;
	mov.u64 	%rd247, %rd246;
	@%p129 bra 	$L__BB7_82;
	setp.lt.f32 	%p130, %f202, %f64;
	mov.f32 	%f203, %f64;
	mov.u64 	%rd247, %rd69;
	@%p130 bra 	$L__BB7_82;
	setp.gt.f32 	%p131, %f202, %f64;
	mov.f32 	%f203, %f202;
	mov.u64 	%rd247, %rd246;
	@%p131 bra 	$L__BB7_82;
	setp.lt.s64 	%p132, %rd246, %rd69;
	selp.f32 	%f203, %f202, %f64, %p132;
	min.s64 	%rd247, %rd246, %rd69;
$L__BB7_82:
	mov.b32 	%r265, %f203;
	mov.b32 	%r281, 8;
	mov.b32 	%r283, -1;
	// begin inline asm
	shfl.sync.down.b32 %r264, %r265, %r281, %r216, %r283;
	// end inline asm
	mov.b32 	%f67, %r264;
	// begin inline asm
	shfl.sync.down.b32 %r269, %r270, %r281, %r216, %r283;
	// end inline asm
	mov.b64 	{%r275, %r280}, %rd247;
	// begin inline asm
	shfl.sync.down.b32 %r274, %r275, %r281, %r216, %r283;
	// end inline asm
	// begin inline asm
	shfl.sync.down.b32 %r279, %r280, %r281, %r216, %r283;
	// end inline asm
	mov.b64 	%rd72, {%r274, %r279};
	add.s32 	%r284, %r197, 8;
	setp.gt.s32 	%p133, %r284, %r216;
	mov.f32 	%f204, %f203;
	mov.u64 	%rd248, %rd247;
	@%p133 bra 	$L__BB7_86;
	setp.lt.f32 	%p134, %f203, %f67;
	mov.f32 	%f204, %f67;
	mov.u64 	%rd248, %rd72;
	@%p134 bra 	$L__BB7_86;
	setp.gt.f32 	%p135, %f203, %f67;
	mov.f32 	%f204, %f203;
	mov.u64 	%rd248, %rd247;
	@%p135 bra 	$L__BB7_86;
	setp.lt.s64 	%p136, %rd247, %rd72;
	selp.f32 	%f204, %f203, %f67, %p136;
	min.s64 	%rd248, %rd247, %rd72;
$L__BB7_86:
	mov.b32 	%r286, %f204;
	mov.b32 	%r302, 16;
	mov.b32 	%r304, -1;
	// begin inline asm
	shfl.sync.down.b32 %r285, %r286, %r302, %r216, %r304;
	// end inline asm
	mov.b32 	%f70, %r285;
	// begin inline asm
	shfl.sync.down.b32 %r290, %r291, %r302, %r216, %r304;
	// end inline asm
	mov.b64 	{%r296, %r301}, %rd248;
	// begin inline asm
	shfl.sync.down.b32 %r295, %r296, %r302, %r216, %r304;
	// end inline asm
	// begin inline asm
	shfl.sync.down.b32 %r300, %r301, %r302, %r216, %r304;
	// end inline asm
	mov.b64 	%rd75, {%r295, %r300};
	add.s32 	%r305, %r197, 16;
	setp.gt.s32 	%p137, %r305, %r216;
	mov.f32 	%f241, %f204;
	mov.u64 	%rd285, %rd248;
	@%p137 bra 	$L__BB7_90;
	setp.lt.f32 	%p138, %f204, %f70;
	mov.f32 	%f241, %f70;
	mov.u64 	%rd285, %rd75;
	@%p138 bra 	$L__BB7_90;
	setp.gt.f32 	%p139, %f204, %f70;
	mov.f32 	%f241, %f204;
	mov.u64 	%rd285, %rd248;
	@%p139 bra 	$L__BB7_90;
	setp.lt.s64 	%p140, %rd248, %rd75;
	selp.f32 	%f241, %f204, %f70, %p140;
	min.s64 	%rd285, %rd248, %rd75;
$L__BB7_90:
	setp.ne.s32 	%p141, %r197, 0;
	@%p141 bra 	$L__BB7_92;
	shr.u32 	%r306, %r5, 1;
	and.b32  	%r307, %r306, 496;
	mov.u32 	%r308, _ZN6thrust24THRUST_300001_SM_1000_NS8cuda_cub4core6detail5shmemE;
	add.s32 	%r309, %r308, %r307;
	st.shared.f32 	[%r309+8], %f241;
	st.shared.u64 	[%r309+16], %rd285;
$L__BB7_92:
	bar.sync 	0;
	setp.ne.s32 	%p142, %r5, 0;
	@%p142 bra 	$L__BB7_208;
	setp.lt.s32 	%p143, %r4, 33;
	mov.f32 	%f206, %f241;
	mov.u64 	%rd250, %rd285;
	@%p143 bra 	$L__BB7_97;
	ld.shared.f32 	%f73, [_ZN6thrust24THRUST_300001_SM_1000_NS8cuda_cub4core6detail5shmemE+24];
	ld.shared.u64 	%rd78, [_ZN6thrust24THRUST_300001_SM_1000_NS8cuda_cub4core6detail5shmemE+32];
	setp.lt.f32 	%p144, %f241, %f73;
	mov.f32 	%f206, %f73;
	mov.u64 	%rd250, %rd78;
	@%p144 bra 	$L__BB7_97;
	setp.lt.f32 	%p145, %f73, %f241;
	mov.f32 	%f206, %f241;
	mov.u64 	%rd250, %rd285;
	@%p145 bra 	$L__BB7_97;
	setp.lt.s64 	%p146, %rd285, %rd78;
	selp.f32 	%f206, %f241, %f73, %p146;
	min.s64 	%rd250, %rd285, %rd78;
$L__BB7_97:
	setp.lt.s32 	%p147, %r4, 65;
	mov.f32 	%f207, %f206;
	mov.u64 	%rd251, %rd250;
	@%p147 bra 	$L__BB7_101;
	ld.shared.f32 	%f76, [_ZN6thrust24THRUST_300001_SM_1000_NS8cuda_cub4core6detail5shmemE+40];
	ld.shared.u64 	%rd81, [_ZN6thrust24THRUST_300001_SM_1000_NS8cuda_cub4core6detail5shmemE+48];
	setp.lt.f32 	%p148, %f206, %f76;
	mov.f32 	%f207, %f76;
	mov.u64 	%rd251, %rd81;
	@%p148 bra 	$L__BB7_101;
	setp.lt.f32 	%p149, %f76, %f206;
	mov.f32 	%f207, %f206;
	mov.u64 	%rd251, %rd250;
	@%p149 bra 	$L__BB7_101;
	setp.lt.s64 	%p150, %rd250, %rd81;
	selp.f32 	%f207, %f206, %f76, %p150;
	min.s64 	%rd251, %rd250, %rd81;
$L__BB7_101:
	setp.lt.s32 	%p151, %r4, 97;
	mov.f32 	%f208, %f207;
	mov.u64 	%rd252, %rd251;
	@%p151 bra 	$L__BB7_105;
	ld.shared.f32 	%f79, [_ZN6thrust24THRUST_300001_SM_1000_NS8cuda_cub4core6detail5shmemE+56];
	ld.shared.u64 	%rd84, [_ZN6thrust24THRUST_300001_SM_1000_NS8cuda_cub4core6detail5shmemE+64];
	setp.lt.f32 	%p152, %f207, %f79;
	mov.f32 	%f208, %f79;
	mov.u64 	%rd252, %rd84;
	@%p152 bra 	$L__BB7_105;
	setp.lt.f32 	%p153, %f79, %f207;
	mov.f32 	%f208, %f207;
	mov.u64 	%rd252, %rd251;
	@%p153 bra 	$L__BB7_105;
	setp.lt.s64 	%p154, %rd251, %rd84;
	selp.f32 	%f208, %f207, %f79, %p154;
	min.s64 	%rd252, %rd251, %rd84;
$L__BB7_105:
	setp.lt.s32 	%p155, %r4, 129;
	mov.f32 	%f209, %f208;
	mov.u64 	%rd253, %rd252;
	@%p155 bra 	$L__BB7_109;
	ld.shared.f32 	%f82, [_ZN6thrust24THRUST_300001_SM_1000_NS8cuda_cub4core6detail5shmemE+72];
	ld.shared.u64 	%rd87, [_ZN6thrust24THRUST_300001_SM_1000_NS8cuda_cub4core6detail5shmemE+80];
	setp.lt.f32 	%p156, %f208, %f82;
	mov.f32 	%f209, %f82;
	mov.u64 	%rd253, %rd87;
	@%p156 bra 	$L__BB7_109;
	setp.lt.f32 	%p157, %f82, %f208;
	mov.f32 	%f209, %f208;
	mov.u64 	%rd253, %rd252;
	@%p157 bra 	$L__BB7_109;
	setp.lt.s64 	%p158, %rd252, %rd87;
	selp.f32 	%f209, %f208, %f82, %p158;
	min.s64 	%rd253, %rd252, %rd87;
$L__BB7_109:
	setp.lt.s32 	%p159, %r4, 161;
	mov.f32 	%f210, %f209;
	mov.u64 	%rd254, %rd253;
	@%p159 bra 	$L__BB7_113;
	ld.shared.f32 	%f85, [_ZN6thrust24THRUST_300001_SM_1000_NS8cuda_cub4core6detail5shmemE+88];
	ld.shared.u64 	%rd90, [_ZN6thrust24THRUST_300001_SM_1000_NS8cuda_cub4core6detail5shmemE+96];
	setp.lt.f32 	%p160, %f209, %f85;
	mov.f32 	%f210, %f85;
	mov.u64 	%rd254, %rd90;
	@%p160 bra 	$L__BB7_113;
	setp.lt.f32 	%p161, %f85, %f209;
	mov.f32 	%f210, %f209;
	mov.u64 	%rd254, %rd253;
	@%p161 bra 	$L__BB7_113;
	setp.lt.s64 	%p162, %rd253, %rd90;
	selp.f32 	%f210, %f209, %f85, %p162;
	min.s64 	%rd254, %rd253, %rd90;
$L__BB7_113:
	setp.lt.s32 	%p163, %r4, 193;
	mov.f32 	%f211, %f210;
	mov.u64 	%rd255, %rd254;
	@%p163 bra 	$L__BB7_117;
	ld.shared.f32 	%f88, [_ZN6thrust24THRUST_300001_SM_1000_NS8cuda_cub4core6detail5shmemE+104];
	ld.shared.u64 	%rd93, [_ZN6thrust24THRUST_300001_SM_1000_NS8cuda_cub4core6detail5shmemE+112];
	setp.lt.f32 	%p164, %f210, %f88;
	mov.f32 	%f211, %f88;
	mov.u64 	%rd255, %rd93;
	@%p164 bra 	$L__BB7_117;
	setp.lt.f32 	%p165, %f88, %f210;
	mov.f32 	%f211, %f210;
	mov.u64 	%rd255, %rd254;
	@%p165 bra 	$L__BB7_117;
	setp.lt.s64 	%p166, %rd254, %rd93;
	selp.f32 	%f211, %f210, %f88, %p166;
	min.s64 	%rd255, %rd254, %rd93;
$L__BB7_117:
	setp.lt.s32 	%p167, %r4, 225;
	mov.f32 	%f241, %f211;
	mov.u64 	%rd285, %rd255;
	@%p167 bra 	$L__BB7_208;
	ld.shared.f32 	%f91, [_ZN6thrust24THRUST_300001_SM_1000_NS8cuda_cub4core6detail5shmemE+120];
	ld.shared.u64 	%rd96, [_ZN6thrust24THRUST_300001_SM_1000_NS8cuda_cub4core6detail5shmemE+128];
	setp.lt.f32 	%p168, %f211, %f91;
	mov.f32 	%f241, %f91;
	mov.u64 	%rd285, %rd96;
	@%p168 bra 	$L__BB7_208;
	setp.lt.f32 	%p169, %f91, %f211;
	mov.f32 	%f241, %f211;
	mov.u64 	%rd285, %rd255;
	@%p169 bra 	$L__BB7_208;
	setp.lt.s64 	%p170, %rd255, %rd96;
	selp.f32 	%f241, %f211, %f91, %p170;
	min.s64 	%rd285, %rd255, %rd96;
	bra.uni 	$L__BB7_208;
$L__BB7_121:
	mov.u32 	%r35, %tid.x;
	cvt.s64.s32 	%rd183, %r2;
	add.s64 	%rd98, %rd3, %rd183;
	cvt.u64.u32 	%rd99, %r35;
	add.s64 	%rd184, %rd99, %rd183;
	shl.b64 	%rd185, %rd184, 2;
	add.s64 	%rd186, %rd2, %rd185;
	ld.global.f32 	%f170, [%rd186];
	add.s32 	%r69, %r35, 256;
	cvt.u64.u32 	%rd187, %r69;
	ld.global.f32 	%f171, [%rd186+1024];
	add.s32 	%r70, %r35, 512;
	cvt.u64.u32 	%rd188, %r70;
	ld.global.f32 	%f172, [%rd186+2048];
	add.s32 	%r71, %r35, 768;
	cvt.u64.u32 	%rd189, %r71;
	ld.global.f32 	%f173, [%rd186+3072];
	or.b32  	%r72, %r35, 1024;
	cvt.u64.u32 	%rd100, %r72;
	add.s64 	%rd273, %rd98, %rd100;
	ld.global.f32 	%f229, [%rd186+4096];
	setp.geu.f32 	%p2, %f170, %f171;
	selp.f32 	%f174, %f170, %f171, %p2;
	selp.b64 	%rd190, %rd99, %rd187, %p2;
	setp.geu.f32 	%p3, %f174, %f172;
	selp.f32 	%f175, %f174, %f172, %p3;
	selp.b64 	%rd191, %rd190, %rd188, %p3;
	setp.geu.f32 	%p4, %f175, %f173;
	selp.f32 	%f94, %f175, %f173, %p4;
	selp.b64 	%rd102, %rd191, %rd189, %p4;
	setp.lt.f32 	%p5, %f94, %f229;
	@%p5 bra 	$L__BB7_123;
	setp.lt.f32 	%p6, %f229, %f94;
	setp.lt.u64 	%p7, %rd102, %rd100;
	or.pred  	%p8, %p6, %p7;
	selp.f32 	%f229, %f94, %f229, %p8;
	add.s64 	%rd192, %rd98, %rd102;
	selp.b64 	%rd273, %rd192, %rd273, %p8;
$L__BB7_123:
	setp.le.s32 	%p9, %r66, %r3;
	@%p9 bra 	$L__BB7_164;
	setp.ne.s32 	%p10, %r35, 0;
	@%p10 bra 	$L__BB7_126;
	atom.global.add.u32 	%r73, [%rd1+4], 1280;
	add.s32 	%r74, %r73, %r3;
	st.shared.u32 	[_ZN6thrust24THRUST_300001_SM_1000_NS8cuda_cub4core6detail5shmemE+152], %r74;
$L__BB7_126:
	bar.sync 	0;
	ld.shared.u32 	%r427, [_ZN6thrust24THRUST_300001_SM_1000_NS8cuda_cub4core6detail5shmemE+152];
	add.s32 	%r75, %r427, 1280;
	setp.gt.s32 	%p11, %r75, %r66;
	@%p11 bra 	$L__BB7_141;
	mov.f32 	%f213, %f229;
	mov.u64 	%rd257, %rd273;
$L__BB7_128:
	cvt.s64.s32 	%rd193, %r427;
	add.s64 	%rd194, %rd99, %rd193;
	shl.b64 	%rd195, %rd194, 2;
	add.s64 	%rd196, %rd2, %rd195;
	add.s64 	%rd258, %rd194, %rd3;
	ld.global.f32 	%f214, [%rd196];
	add.s64 	%rd259, %rd258, 256;
	ld.global.f32 	%f215, [%rd196+1024];
	add.s64 	%rd260, %rd258, 512;
	ld.global.f32 	%f216, [%rd196+2048];
	add.s64 	%rd261, %rd258, 768;
	ld.global.f32 	%f217, [%rd196+3072];
	add.s64 	%rd273, %rd258, 1024;
	ld.global.f32 	%f229, [%rd196+4096];
	setp.lt.f32 	%p12, %f213, %f214;
	@%p12 bra 	$L__BB7_130;
	setp.lt.f32 	%p13, %f214, %f213;
	setp.lt.s64 	%p14, %rd257, %rd258;
	or.pred  	%p15, %p13, %p14;
	selp.f32 	%f214, %f213, %f214, %p15;
	selp.b64 	%rd258, %rd257, %rd258, %p15;
$L__BB7_130:
	setp.lt.f32 	%p16, %f214, %f215;
	@%p16 bra 	$L__BB7_132;
	setp.lt.f32 	%p17, %f215, %f214;
	setp.lt.s64 	%p18, %rd258, %rd259;
	or.pred  	%p19, %p17, %p18;
	selp.f32 	%f215, %f214, %f215, %p19;
	selp.b64 	%rd259, %rd258, %rd259, %p19;
$L__BB7_132:
	setp.lt.f32 	%p20, %f215, %f216;
	@%p20 bra 	$L__BB7_134;
	setp.lt.f32 	%p21, %f216, %f215;
	setp.lt.s64 	%p22, %rd259, %rd260;
	or.pred  	%p23, %p21, %p22;
	selp.f32 	%f216, %f215, %f216, %p23;
	selp.b64 	%rd260, %rd259, %rd260, %p23;
$L__BB7_134:
	setp.lt.f32 	%p24, %f216, %f217;
	@%p24 bra 	$L__BB7_136;
	setp.lt.f32 	%p25, %f217, %f216;
	setp.lt.s64 	%p26, %rd260, %rd261;
	or.pred  	%p27, %p25, %p26;
	selp.f32 	%f217, %f216, %f217, %p27;
	selp.b64 	%rd261, %rd260, %rd261, %p27;
$L__BB7_136:
	setp.lt.f32 	%p28, %f217, %f229;
	@%p28 bra 	$L__BB7_138;
	setp.lt.f32 	%p29, %f229, %f217;
	setp.lt.s64 	%p30, %rd261, %rd273;
	or.pred  	%p31, %p29, %p30;
	selp.f32 	%f229, %f217, %f229, %p31;
	selp.b64 	%rd273, %rd261, %rd273, %p31;
$L__BB7_138:
	setp.ne.s32 	%p32, %r35, 0;
	bar.sync 	0;
	@%p32 bra 	$L__BB7_140;
	atom.global.add.u32 	%r76, [%rd1+4], 1280;
	add.s32 	%r77, %r76, %r3;
	st.shared.u32 	[_ZN6thrust24THRUST_300001_SM_1000_NS8cuda_cub4core6detail5shmemE+152], %r77;
$L__BB7_140:
	bar.sync 	0;
	ld.shared.u32 	%r427, [_ZN6thrust24THRUST_300001_SM_1000_NS8cuda_cub4core6detail5shmemE+152];
	add.s32 	%r78, %r427, 1280;
	setp.le.s32 	%p33, %r78, %r66;
	mov.f32 	%f213, %f229;
	mov.u64 	%rd257, %rd273;
	@%p33 bra 	$L__BB7_128;
$L__BB7_141:
	setp.le.s32 	%p34, %r66, %r427;
	@%p34 bra 	$L__BB7_164;
	sub.s32 	%r40, %r66, %r427;
	setp.ge.s32 	%p35, %r35, %r40;
	@%p35 bra 	$L__BB7_164;
	not.b32 	%r79, %r35;
	add.s32 	%r80, %r66, %r79;
	sub.s32 	%r41, %r80, %r427;
	and.b32  	%r81, %r41, 768;
	setp.eq.s32 	%p36, %r81, 768;
	mov.u32 	%r431, %r35;
	@%p36 bra 	$L__BB7_149;
	add.s32 	%r429, %r35, %r427;
	shr.u32 	%r82, %r41, 8;
	add.s32 	%r83, %r82, 1;
	and.b32  	%r84, %r83, 3;
	neg.s32 	%r428, %r84;
	mov.u32 	%r431, %r35;
$L__BB7_145:
	.pragma "nounroll";
	mov.u64 	%rd122, %rd273;
	mov.f32 	%f114, %f229;
	cvt.s64.s32 	%rd198, %r429;
	add.s64 	%rd123, %rd3, %rd198;
	mul.wide.s32 	%rd199, %r429, 4;
	add.s64 	%rd200, %rd2, %rd199;
	ld.global.f32 	%f115, [%rd200];
	setp.lt.f32 	%p37, %f114, %f115;
	mov.f32 	%f229, %f115;
	mov.u64 	%rd273, %rd123;
	@%p37 bra 	$L__BB7_148;
	setp.lt.f32 	%p38, %f115, %f114;
	mov.f32 	%f229, %f114;
	mov.u64 	%rd273, %rd122;
	@%p38 bra 	$L__BB7_148;
	setp.lt.s64 	%p39, %rd122, %rd123;
	selp.f32 	%f229, %f114, %f115, %p39;
	min.s64 	%rd273, %rd122, %rd123;
$L__BB7_148:
	add.s32 	%r431, %r431, 256;
	add.s32 	%r429, %r429, 256;
	add.s32 	%r428, %r428, 1;
	setp.ne.s32 	%p40, %r428, 0;
	@%p40 bra 	$L__BB7_145;
$L__BB7_149:
	setp.lt.u32 	%p41, %r41, 768;
	@%p41 bra 	$L__BB7_164;
	add.s32 	%r432, %r431, %r427;
	add.s32 	%r435, %r432, 256;
	add.s32 	%r434, %r432, 512;
	add.s32 	%r433, %r432, 768;
	add.s64 	%rd128, %rd2, 2048;
$L__BB7_151:
	cvt.s64.s32 	%rd201, %r435;
	add.s64 	%rd130, %rd3, %rd201;
	cvt.s64.s32 	%rd202, %r434;
	add.s64 	%rd131, %rd3, %rd202;
	cvt.s64.s32 	%rd203, %r433;
	add.s64 	%rd132, %rd3, %rd203;
	cvt.s64.s32 	%rd204, %r432;
	mul.wide.s32 	%rd205, %r432, 4;
	add.s64 	%rd133, %rd128, %rd205;
	add.s64 	%rd134, %rd3, %rd204;
	ld.global.f32 	%f121, [%rd133+-2048];
	setp.lt.f32 	%p42, %f229, %f121;
	mov.f32 	%f225, %f121;
	mov.u64 	%rd269, %rd134;
	@%p42 bra 	$L__BB7_154;
	setp.lt.f32 	%p43, %f121, %f229;
	mov.f32 	%f225, %f229;
	mov.u64 	%rd269, %rd273;
	@%p43 bra 	$L__BB7_154;
	setp.lt.s64 	%p44, %rd273, %rd134;
	selp.f32 	%f225, %f229, %f121, %p44;
	min.s64 	%rd269, %rd273, %rd134;
$L__BB7_154:
	ld.global.f32 	%f124, [%rd133+-1024];
	setp.lt.f32 	%p45, %f225, %f124;
	mov.f32 	%f226, %f124;
	mov.u64 	%rd270, %rd130;
	@%p45 bra 	$L__BB7_157;
	setp.lt.f32 	%p46, %f124, %f225;
	mov.f32 	%f226, %f225;
	mov.u64 	%rd270, %rd269;
	@%p46 bra 	$L__BB7_157;
	setp.lt.s64 	%p47, %rd269, %rd130;
	selp.f32 	%f226, %f225, %f124, %p47;
	min.s64 	%rd270, %rd269, %rd130;
$L__BB7_157:
	ld.global.f32 	%f127, [%rd133];
	setp.lt.f32 	%p48, %f226, %f127;
	mov.f32 	%f227, %f127;
	mov.u64 	%rd271, %rd131;
	@%p48 bra 	$L__BB7_160;
	setp.lt.f32 	%p49, %f127, %f226;
	mov.f32 	%f227, %f226;
	mov.u64 	%rd271, %rd270;
	@%p49 bra 	$L__BB7_160;
	setp.lt.s64 	%p50, %rd270, %rd131;
	selp.f32 	%f227, %f226, %f127, %p50;
	min.s64 	%rd271, %rd270, %rd131;
$L__BB7_160:
	ld.global.f32 	%f130, [%rd133+1024];
	setp.lt.f32 	%p51, %f227, %f130;
	mov.f32 	%f229, %f130;
	mov.u64 	%rd273, %rd132;
	@%p51 bra 	$L__BB7_163;
	setp.lt.f32 	%p52, %f130, %f227;
	mov.f32 	%f229, %f227;
	mov.u64 	%rd273, %rd271;
	@%p52 bra 	$L__BB7_163;
	setp.lt.s64 	%p53, %rd271, %rd132;
	selp.f32 	%f229, %f227, %f130, %p53;
	min.s64 	%rd273, %rd271, %rd132;
$L__BB7_163:
	add.s32 	%r431, %r431, 1024;
	add.s32 	%r435, %r435, 1024;
	add.s32 	%r434, %r434, 1024;
	add.s32 	%r433, %r433, 1024;
	add.s32 	%r432, %r432, 1024;
	setp.lt.s32 	%p54, %r431, %r40;
	@%p54 bra 	$L__BB7_151;
$L__BB7_164:
	// begin inline asm
	mov.u32 %r85, %laneid;
	// end inline asm
	mov.b32 	%r87, %f229;
	mov.b32 	%r103, 1;
	mov.b32 	%r104, 31;
	mov.b32 	%r105, -1;
	// begin inline asm
	shfl.sync.down.b32 %r86, %r87, %r103, %r104, %r105;
	// end inline asm
	mov.b32 	%f134, %r86;
	// begin inline asm
	shfl.sync.down.b32 %r91, %r92, %r103, %r104, %r105;
	// end inline asm
	mov.b64 	{%r97, %r102}, %rd273;
	// begin inline asm
	shfl.sync.down.b32 %r96, %r97, %r103, %r104, %r105;
	// end inline asm
	// begin inline asm
	shfl.sync.down.b32 %r101, %r102, %r103, %r104, %r105;
	// end inline asm
	mov.b64 	%rd144, {%r96, %r101};
	setp.gt.s32 	%p55, %r85, 30;
	mov.f32 	%f230, %f229;
	mov.u64 	%rd274, %rd273;
	@%p55 bra 	$L__BB7_168;
	setp.lt.f32 	%p56, %f229, %f134;
	mov.f32 	%f230, %f134;
	mov.u64 	%rd274, %rd144;
	@%p56 bra 	$L__BB7_168;
	setp.gt.f32 	%p57, %f229, %f134;
	mov.f32 	%f230, %f229;
	mov.u64 	%rd274, %rd273;
	@%p57 bra 	$L__BB7_168;
	setp.lt.s64 	%p58, %rd273, %rd144;
	selp.f32 	%f230, %f229, %f134, %p58;
	min.s64 	%rd274, %rd273, %rd144;
$L__BB7_168:
	mov.b32 	%r107, %f230;
	mov.b32 	%r123, 2;
	mov.b32 	%r124, 31;
	mov.b32 	%r125, -1;
	// begin inline asm
	shfl.sync.down.b32 %r106, %r107, %r123, %r124, %r125;
	// end inline asm
	mov.b32 	%f137, %r106;
	// begin inline asm
	shfl.sync.down.b32 %r111, %r112, %r123, %r124, %r125;
	// end inline asm
	mov.b64 	{%r117, %r122}, %rd274;
	// begin inline asm
	shfl.sync.down.b32 %r116, %r117, %r123, %r124, %r125;
	// end inline asm
	// begin inline asm
	shfl.sync.down.b32 %r121, %r122, %r123, %r124, %r125;
	// end inline asm
	mov.b64 	%rd147, {%r116, %r121};
	setp.gt.s32 	%p59, %r85, 29;
	mov.f32 	%f231, %f230;
	mov.u64 	%rd275, %rd274;
	@%p59 bra 	$L__BB7_172;
	setp.lt.f32 	%p60, %f230, %f137;
	mov.f32 	%f231, %f137;
	mov.u64 	%rd275, %rd147;
	@%p60 bra 	$L__BB7_172;
	setp.gt.f32 	%p61, %f230, %f137;
	mov.f32 	%f231, %f230;
	mov.u64 	%rd275, %rd274;
	@%p61 bra 	$L__BB7_172;
	setp.lt.s64 	%p62, %rd274, %rd147;
	selp.f32 	%f231, %f230, %f137, %p62;
	min.s64 	%rd275, %rd274, %rd147;
$L__BB7_172:
	mov.b32 	%r127, %f231;
	mov.b32 	%r143, 4;
	mov.b32 	%r144, 31;
	mov.b32 	%r145, -1;
	// begin inline asm
	shfl.sync.down.b32 %r126, %r127, %r143, %r144, %r145;
	// end inline asm
	mov.b32 	%f140, %r126;
	// begin inline asm
	shfl.sync.down.b32 %r131, %r132, %r143, %r144, %r145;
	// end inline asm
	mov.b64 	{%r137, %r142}, %rd275;
	// begin inline asm
	shfl.sync.down.b32 %r136, %r137, %r143, %r144, %r145;
	// end inline asm
	// begin inline asm
	shfl.sync.down.b32 %r141, %r142, %r143, %r144, %r145;
	// end inline asm
	mov.b64 	%rd150, {%r136, %r141};
	setp.gt.s32 	%p63, %r85, 27;
	mov.f32 	%f232, %f231;
	mov.u64 	%rd276, %rd275;
	@%p63 bra 	$L__BB7_176;
	setp.lt.f32 	%p64, %f231, %f140;
	mov.f32 	%f232, %f140;
	mov.u64 	%rd276, %rd150;
	@%p64 bra 	$L__BB7_176;
	setp.gt.f32 	%p65, %f231, %f140;
	mov.f32 	%f232, %f231;
	mov.u64 	%rd276, %rd275;
	@%p65 bra 	$L__BB7_176;
	setp.lt.s64 	%p66, %rd275, %rd150;
	selp.f32 	%f232, %f231, %f140, %p66;
	min.s64 	%rd276, %rd275, %rd150;
$L__BB7_176:
	mov.b32 	%r147, %f232;
	mov.b32 	%r163, 8;
	mov.b32 	%r164, 31;
	mov.b32 	%r165, -1;
	// begin inline asm
	shfl.sync.down.b32 %r146, %r147, %r163, %r164, %r165;
	// end inline asm
	mov.b32 	%f143, %r146;
	// begin inline asm
	shfl.sync.down.b32 %r151, %r152, %r163, %r164, %r165;
	// end inline asm
	mov.b64 	{%r157, %r162}, %rd276;
	// begin inline asm
	shfl.sync.down.b32 %r156, %r157, %r163, %r164, %r165;
	// end inline asm
	// begin inline asm
	shfl.sync.down.b32 %r161, %r162, %r163, %r164, %r165;
	// end inline asm
	mov.b64 	%rd153, {%r156, %r161};
	setp.gt.s32 	%p67, %r85, 23;
	mov.f32 	%f233, %f232;
	mov.u64 	%rd277, %rd276;
	@%p67 bra 	$L__BB7_180;
	setp.lt.f32 	%p68, %f232, %f143;
	mov.f32 	%f233, %f143;
	mov.u64 	%rd277, %rd153;
	@%p68 bra 	$L__BB7_180;
	setp.gt.f32 	%p69, %f232, %f143;
	mov.f32 	%f233, %f232;
	mov.u64 	%rd277, %rd276;
	@%p69 bra 	$L__BB7_180;
	setp.lt.s64 	%p70, %rd276, %rd153;
	selp.f32 	%f233, %f232, %f143, %p70;
	min.s64 	%rd277, %rd276, %rd153;
$L__BB7_180:
	mov.b32 	%r167, %f233;
	mov.b32 	%r183, 16;
	mov.b32 	%r184, 31;
	mov.b32 	%r185, -1;
	// begin inline asm
	shfl.sync.down.b32 %r166, %r167, %r183, %r184, %r185;
	// end inline asm
	mov.b32 	%f146, %r166;
	// begin inline asm
	shfl.sync.down.b32 %r171, %r172, %r183, %r184, %r185;
	// end inline asm
	mov.b64 	{%r177, %r182}, %rd277;
	// begin inline asm
	shfl.sync.down.b32 %r176, %r177, %r183, %r184, %r185;
	// end inline asm
	// begin inline asm
	shfl.sync.down.b32 %r181, %r182, %r183, %r184, %r185;
	// end inline asm
	mov.b64 	%rd156, {%r176, %r181};
	setp.gt.s32 	%p71, %r85, 15;
	mov.f32 	%f241, %f233;
	mov.u64 	%rd285, %rd277;
	@%p71 bra 	$L__BB7_184;
	setp.lt.f32 	%p72, %f233, %f146;
	mov.f32 	%f241, %f146;
	mov.u64 	%rd285, %rd156;
	@%p72 bra 	$L__BB7_184;
	setp.gt.f32 	%p73, %f233, %f146;
	mov.f32 	%f241, %f233;
	mov.u64 	%rd285, %rd277;
	@%p73 bra 	$L__BB7_184;
	setp.lt.s64 	%p74, %rd277, %rd156;
	selp.f32 	%f241, %f233, %f146, %p74;
	min.s64 	%rd285, %rd277, %rd156;
$L__BB7_184:
	setp.ne.s32 	%p75, %r85, 0;
	@%p75 bra 	$L__BB7_186;
	shr.u32 	%r186, %r35, 1;
	and.b32  	%r187, %r186, 496;
	mov.u32 	%r188, _ZN6thrust24THRUST_300001_SM_1000_NS8cuda_cub4core6detail5shmemE;
	add.s32 	%r189, %r188, %r187;
	st.shared.f32 	[%r189+8], %f241;
	st.shared.u64 	[%r189+16], %rd285;
$L__BB7_186:
	bar.sync 	0;
	setp.ne.s32 	%p76, %r35, 0;
	@%p76 bra 	$L__BB7_208;
	ld.shared.f32 	%f149, [_ZN6thrust24THRUST_300001_SM_1000_NS8cuda_cub4core6detail5shmemE+24];
	ld.shared.u64 	%rd159, [_ZN6thrust24THRUST_300001_SM_1000_NS8cuda_cub4core6detail5shmemE+32];
	setp.lt.f32 	%p77, %f241, %f149;
	mov.f32 	%f235, %f149;
	mov.u64 	%rd279, %rd159;
	@%p77 bra 	$L__BB7_190;
	setp.lt.f32 	%p78, %f149, %f241;
	mov.f32 	%f235, %f241;
	mov.u64 	%rd279, %rd285;
	@%p78 bra 	$L__BB7_190;
	setp.lt.s64 	%p79, %rd285, %rd159;
	selp.f32 	%f235, %f241, %f149, %p79;
	min.s64 	%rd279, %rd285, %rd159;
$L__BB7_190:
	ld.shared.f32 	%f152, [_ZN6thrust24THRUST_300001_SM_1000_NS8cuda_cub4core6detail5shmemE+40];
	ld.shared.u64 	%rd162, [_ZN6thrust24THRUST_300001_SM_1000_NS8cuda_cub4core6detail5shmemE+48];
	setp.lt.f32 	%p80, %f235, %f152;
	mov.f32 	%f236, %f152;
	mov.u64 	%rd280, %rd162;
	@%p80 bra 	$L__BB7_193;
	setp.lt.f32 	%p81, %f152, %f235;
	mov.f32 	%f236, %f235;
	mov.u64 	%rd280, %rd279;
	@%p81 bra 	$L__BB7_193;
	setp.lt.s64 	%p82, %rd279, %rd162;
	selp.f32 	%f236, %f235, %f152, %p82;
	min.s64 	%rd280, %rd279, %rd162;
$L__BB7_193:
	ld.shared.f32 	%f155, [_ZN6thrust24THRUST_300001_SM_1000_NS8cuda_cub4core6detail5shmemE+56];
	ld.shared.u64 	%rd165, [_ZN6thrust24THRUST_300001_SM_1000_NS8cuda_cub4core6detail5shmemE+64];
	setp.lt.f32 	%p83, %f236, %f155;
	mov.f32 	%f237, %f155;
	mov.u64 	%rd281, %rd165;
	@%p83 bra 	$L__BB7_196;
	setp.lt.f32 	%p84, %f155, %f236;
	mov.f32 	%f237, %f236;
	mov.u64 	%rd281, %rd280;
	@%p84 bra 	$L__BB7_196;
	setp.lt.s64 	%p85, %rd280, %rd165;
	selp.f32 	%f237, %f236, %f155, %p85;
	min.s64 	%rd281, %rd280, %rd165;
$L__BB7_196:
	ld.shared.f32 	%f158, [_ZN6thrust24THRUST_300001_SM_1000_NS8cuda_cub4core6detail5shmemE+72];
	ld.shared.u64 	%rd168, [_ZN6thrust24THRUST_300001_SM_1000_NS8cuda_cub4core6detail5shmemE+80];
	setp.lt.f32 	%p86, %f237, %f158;
	mov.f32 	%f238, %f158;
	mov.u64 	%rd282, %rd168;
	@%p86 bra 	$L__BB7_199;
	setp.lt.f32 	%p87, %f158, %f237;
	mov.f32 	%f238, %f237;
	mov.u64 	%rd282, %rd281;
	@%p87 bra 	$L__BB7_199;
	setp.lt.s64 	%p88, %rd281, %rd168;
	selp.f32 	%f238, %f237, %f158, %p88;
	min.s64 	%rd282, %rd281, %rd168;
$L__BB7_199:
	ld.shared.f32 	%f161, [_ZN6thrust24THRUST_300001_SM_1000_NS8cuda_cub4core6detail5shmemE+88];
	ld.shared.u64 	%rd171, [_ZN6thrust24THRUST_300001_SM_1000_NS8cuda_cub4core6detail5shmemE+96];
	setp.lt.f32 	%p89, %f238, %f161;
	mov.f32 	%f239, %f161;
	mov.u64 	%rd283, %rd171;
	@%p89 bra 	$L__BB7_202;
	setp.lt.f32 	%p90, %f161, %f238;
	mov.f32 	%f239, %f238;
	mov.u64 	%rd283, %rd282;
	@%p90 bra 	$L__BB7_202;
	setp.lt.s64 	%p91, %rd282, %rd171;
	selp.f32 	%f239, %f238, %f161, %p91;
	min.s64 	%rd283, %rd282, %rd171;
$L__BB7_202:
	ld.shared.f32 	%f164, [_ZN6thrust24THRUST_300001_SM_1000_NS8cuda_cub4core6detail5shmemE+104];
	ld.shared.u64 	%rd174, [_ZN6thrust24THRUST_300001_SM_1000_NS8cuda_cub4core6detail5shmemE+112];
	setp.lt.f32 	%p92, %f239, %f164;
	mov.f32 	%f240, %f164;
	mov.u64 	%rd284, %rd174;
	@%p92 bra 	$L__BB7_205;
	setp.lt.f32 	%p93, %f164, %f239;
	mov.f32 	%f240, %f239;
	mov.u64 	%rd284, %rd283;
	@%p93 bra 	$L__BB7_205;
	setp.lt.s64 	%p94, %rd283, %rd174;
	selp.f32 	%f240, %f239, %f164, %p94;
	min.s64 	%rd284, %rd283, %rd174;
$L__BB7_205:
	ld.shared.f32 	%f167, [_ZN6thrust24THRUST_300001_SM_1000_NS8cuda_cub4core6detail5shmemE+120];
	ld.shared.u64 	%rd177, [_ZN6thrust24THRUST_300001_SM_1000_NS8cuda_cub4core6detail5shmemE+128];
	setp.lt.f32 	%p95, %f240, %f167;
	mov.f32 	%f241, %f167;
	mov.u64 	%rd285, %rd177;
	@%p95 bra 	$L__BB7_208;
	setp.lt.f32 	%p96, %f167, %f240;
	mov.f32 	%f241, %f240;
	mov.u64 	%rd285, %rd284;
	@%p96 bra 	$L__BB7_208;
	setp.lt.s64 	%p97, %rd284, %rd177;
	selp.f32 	%f241, %f240, %f167, %p97;
	min.s64 	%rd285, %rd284, %rd177;
$L__BB7_208:
	mov.u32 	%r415, %tid.x;
	setp.ne.s32 	%p214, %r415, 0;
	@%p214 bra 	$L__BB7_210;
	ld.param.u64 	%rd222, [_ZN6thrust24THRUST_300001_SM_1000_NS8cuda_cub4core6detail13_kernel_agentINS1_8__reduce11ReduceAgentINS0_12zip_iteratorIN4cuda3std3__45tupleIJNS0_10device_ptrIfEENS0_17counting_iteratorIlNS0_11use_defaultESF_SF_EEEEEEEPNSB_IJflEEESJ_iNS1_9__extrema9arg_max_fIflNSA_4lessIfEEEEEEJSI_SK_iN3cub18CUB_300001_SM_100013GridEvenShareIiEENSS_9GridQueueIjEESP_EEEvDpT0__param_1];
	cvta.to.global.u64 	%rd219, %rd222;
	mul.wide.u32 	%rd220, %r1, 16;
	add.s64 	%rd221, %rd219, %rd220;
	st.global.f32 	[%rd221], %f241;
	st.global.u64 	[%rd221+8], %rd285;
$L__BB7_210:
	ret;

}
	// .globl	_ZN6thrust24THRUST_300001_SM_1000_NS8cuda_cub4core6detail13_kernel_agentINS1_8__reduce10DrainAgentIiEEJN3cub18CUB_300001_SM_10009GridQueueIjEEiEEEvDpT0_
.visible .entry _ZN6thrust24THRUST_300001_SM_1000_NS8cuda_cub4core6detail13_kernel_agentINS1_8__reduce10DrainAgentIiEEJN3cub18CUB_300001_SM_10009GridQueueIjEEiEEEvDpT0_(
	.param .align 8 .b8 _ZN6thrust24THRUST_300001_SM_1000_NS8cuda_cub4core6detail13_kernel_agentINS1_8__reduce10DrainAgentIiEEJN3cub18CUB_300001_SM_10009GridQueueIjEEiEEEvDpT0__param_0[8],
	.param .u32 _ZN6thrust24THRUST_300001_SM_1000_NS8cuda_cub4core6detail13_kernel_agentINS1_8__reduce10DrainAgentIiEEJN3cub18CUB_300001_SM_10009GridQueueIjEEiEEEvDpT0__param_1
)
.maxntid 1
{
	.reg .b32 	%r<3>;
	.reg .b64 	%rd<3>;

	ld.param.u64 	%rd1, [_ZN6thrust24THRUST_300001_SM_1000_NS8cuda_cub4core6detail13_kernel_agentINS1_8__reduce10DrainAgentIiEEJN3cub18CUB_300001_SM_10009GridQueueIjEEiEEEvDpT0__param_0];
	ld.param.u32 	%r1, [_ZN6thrust24THRUST_300001_SM_1000_NS8cuda_cub4core6detail13_kernel_agentINS1_8__reduce10DrainAgentIiEEJN3cub18CUB_300001_SM_10009GridQueueIjEEiEEEvDpT0__param_1];
	cvta.to.global.u64 	%rd2, %rd1;
	st.global.u32 	[%rd2], %r1;
	mov.b32 	%r2, 0;
	st.global.u32 	[%rd2+4], %r2;
	ret;

}
	// .globl	_ZN6thrust24THRUST_300001_SM_1000_NS8cuda_cub4core6detail13_kernel_agentINS1_8__reduce11ReduceAgentIPN4cuda3std3__45tupleIJflEEESC_SB_iNS1_9__extrema9arg_max_fIflNS9_4lessIfEEEEEEJSC_SC_iSH_EEEvDpT0_
.visible .entry _ZN6thrust24THRUST_300001_SM_1000_NS8cuda_cub4core6detail13_kernel_agentINS1_8__reduce11ReduceAgentIPN4cuda3std3__45tupleIJflEEESC_SB_iNS1_9__extrema9arg_max_fIflNS9_4lessIfEEEEEEJSC_SC_iSH_EEEvDpT0_(
	.param .u64 .ptr .align 1 _ZN6thrust24THRUST_300001_SM_1000_NS8cuda_cub4core6detail13_kernel_agentINS1_8__reduce11ReduceAgentIPN4cuda3std3__45tupleIJflEEESC_SB_iNS1_9__extrema9arg_max_fIflNS9_4lessIfEEEEEEJSC_SC_iSH_EEEvDpT0__param_0,
	.param .u64 .ptr .align 1 _ZN6thrust24THRUST_300001_SM_1000_NS8cuda_cub4core6detail13_kernel_agentINS1_8__reduce11ReduceAgentIPN4cuda3std3__45tupleIJflEEESC_SB_iNS1_9__extrema9arg_max_fIflNS9_4lessIfEEEEEEJSC_SC_iSH_EEEvDpT0__param_1,
	.param .u32 _ZN6thrust24THRUST_300001_SM_1000_NS8cuda_cub4core6detail13_kernel_agentINS1_8__reduce11ReduceAgentIPN4cuda3std3__45tupleIJflEEESC_SB_iNS1_9__extrema9arg_max_fIflNS9_4lessIfEEEEEEJSC_SC_iSH_EEEvDpT0__param_2,
	.param .align 1 .b8 _ZN6thrust24THRUST_300001_SM_1000_NS8cuda_cub4core6detail13_kernel_agentINS1_8__reduce11ReduceAgentIPN4cuda3std3__45tupleIJflEEESC_SB_iNS1_9__extrema9arg_max_fIflNS9_4lessIfEEEEEEJSC_SC_iSH_EEEvDpT0__param_3[1]
)
.maxntid 256
{
	.reg .pred 	%p<222>;
	.reg .b32 	%r<432>;
	.reg .b32 	%f<248>;
	.reg .b64 	%rd<356>;

	ld.param.u64 	%rd186, [_ZN6thrust24THRUST_300001_SM_1000_NS8cuda_cub4core6detail13_kernel_agentINS1_8__reduce11ReduceAgentIPN4cuda3std3__45tupleIJflEEESC_SB_iNS1_9__extrema9arg_max_fIflNS9_4lessIfEEEEEEJSC_SC_iSH_EEEvDpT0__param_0];
	ld.param.u64 	%rd187, [_ZN6thrust24THRUST_300001_SM_1000_NS8cuda_cub4core6detail13_kernel_agentINS1_8__reduce11ReduceAgentIPN4cuda3std3__45tupleIJflEEESC_SB_iNS1_9__extrema9arg_max_fIflNS9_4lessIfEEEEEEJSC_SC_iSH_EEEvDpT0__param_1];
	ld.param.u32 	%r37, [_ZN6thrust24THRUST_300001_SM_1000_NS8cuda_cub4core6detail13_kernel_agentINS1_8__reduce11ReduceAgentIPN4cuda3std3__45tupleIJflEEESC_SB_iNS1_9__extrema9arg_max_fIflNS9_4lessIfEEEEEEJSC_SC_iSH_EEEvDpT0__param_2];
	setp.eq.s32 	%p1, %r37, 0;
	@%p1 bra 	$L__BB9_211;
	setp.gt.s32 	%p2, %r37, 1279;
	@%p2 bra 	$L__BB9_121;
	mov.u32 	%r1, %tid.x;
	setp.ge.s32 	%p105, %r1, %r37;
	mov.f32 	%f191, 0f00000000;
	mov.b64 	%rd298, 0;
	mov.u32 	%r422, %r1;
	@%p105 bra 	$L__BB9_4;
	mul.wide.u32 	%rd263, %r1, 16;
	add.s64 	%rd260, %rd186, %rd263;
	// begin inline asm
	ld.global.nc.u64 %rd259, [%rd260];
	// end inline asm
	mov.b64 	{%r183, %r184}, %rd259;
	mov.b32 	%f191, %r183;
	add.s64 	%rd262, %rd260, 8;
	// begin inline asm
	ld.global.nc.u64 %rd298, [%rd262];
	// end inline asm
	add.s32 	%r422, %r1, 256;
$L__BB9_4:
	setp.ge.s32 	%p106, %r422, %r37;
	@%p106 bra 	$L__BB9_25;
	not.b32 	%r185, %r422;
	add.s32 	%r4, %r37, %r185;
	and.b32  	%r186, %r4, 768;
	setp.eq.s32 	%p107, %r186, 768;
	@%p107 bra 	$L__BB9_11;
	mul.wide.u32 	%rd265, %r422, 16;
	add.s64 	%rd289, %rd186, %rd265;
	shr.u32 	%r187, %r4, 8;
	add.s32 	%r188, %r187, 1;
	and.b32  	%r189, %r188, 3;
	neg.s32 	%r420, %r189;
$L__BB9_7:
	.pragma "nounroll";
	mov.u64 	%rd5, %rd298;
	mov.f32 	%f3, %f191;
	// begin inline asm
	ld.global.nc.u64 %rd266, [%rd289];
	// end inline asm
	mov.b64 	{%r190, %r191}, %rd266;
	mov.b32 	%f4, %r190;
	add.s64 	%rd269, %rd289, 8;
	// begin inline asm
	ld.global.nc.u64 %rd268, [%rd269];
	// end inline asm
	setp.lt.f32 	%p108, %f3, %f4;
	mov.u64 	%rd298, %rd268;
	mov.f32 	%f191, %f4;
	@%p108 bra 	$L__BB9_10;
	setp.lt.f32 	%p109, %f4, %f3;
	mov.u64 	%rd298, %rd5;
	mov.f32 	%f191, %f3;
	@%p109 bra 	$L__BB9_10;
	setp.lt.s64 	%p110, %rd5, %rd268;
	min.s64 	%rd298, %rd5, %rd268;
	selp.f32 	%f191, %f3, %f4, %p110;
$L__BB9_10:
	add.s32 	%r422, %r422, 256;
	add.s64 	%rd289, %rd289, 4096;
	add.s32 	%r420, %r420, 1;
	setp.ne.s32 	%p111, %r420, 0;
	@%p111 bra 	$L__BB9_7;
$L__BB9_11:
	setp.lt.u32 	%p112, %r4, 768;
	@%p112 bra 	$L__BB9_25;
$L__BB9_12:
	mul.wide.s32 	%rd274, %r422, 16;
	add.s64 	%rd271, %rd186, %rd274;
	// begin inline asm
	ld.global.nc.u64 %rd270, [%rd271];
	// end inline asm
	mov.b64 	{%r192, %r193}, %rd270;
	mov.b32 	%f10, %r192;
	add.s64 	%rd273, %rd271, 8;
	// begin inline asm
	ld.global.nc.u64 %rd272, [%rd273];
	// end inline asm
	setp.lt.f32 	%p113, %f191, %f10;
	mov.u64 	%rd295, %rd272;
	mov.f32 	%f188, %f10;
	@%p113 bra 	$L__BB9_15;
	setp.lt.f32 	%p114, %f10, %f191;
	mov.u64 	%rd295, %rd298;
	mov.f32 	%f188, %f191;
	@%p114 bra 	$L__BB9_15;
	setp.lt.s64 	%p115, %rd298, %rd272;
	min.s64 	%rd295, %rd298, %rd272;
	selp.f32 	%f188, %f191, %f10, %p115;
$L__BB9_15:
	add.s64 	%rd276, %rd271, 4096;
	// begin inline asm
	ld.global.nc.u64 %rd275, [%rd276];
	// end inline asm
	mov.b64 	{%r194, %r195}, %rd275;
	mov.b32 	%f13, %r194;
	add.s64 	%rd278, %rd271, 4104;
	// begin inline asm
	ld.global.nc.u64 %rd277, [%rd278];
	// end inline asm
	setp.lt.f32 	%p116, %f188, %f13;
	mov.u64 	%rd296, %rd277;
	mov.f32 	%f189, %f13;
	@%p116 bra 	$L__BB9_18;
	setp.lt.f32 	%p117, %f13, %f188;
	mov.u64 	%rd296, %rd295;
	mov.f32 	%f189, %f188;
	@%p117 bra 	$L__BB9_18;
	setp.lt.s64 	%p118, %rd295, %rd277;
	min.s64 	%rd296, %rd295, %rd277;
	selp.f32 	%f189, %f188, %f13, %p118;
$L__BB9_18:
	add.s64 	%rd280, %rd271, 8192;
	// begin inline asm
	ld.global.nc.u64 %rd279, [%rd280];
	// end inline asm
	mov.b64 	{%r196, %r197}, %rd279;
	mov.b32 	%f16, %r196;
	add.s64 	%rd282, %rd271, 8200;
	// begin inline asm
	ld.global.nc.u64 %rd281, [%rd282];
	// end inline asm
	setp.lt.f32 	%p119, %f189, %f16;
	mov.u64 	%rd297, %rd281;
	mov.f32 	%f190, %f16;
	@%p119 bra 	$L__BB9_21;
	setp.lt.f32 	%p120, %f16, %f189;
	mov.u64 	%rd297, %rd296;
	mov.f32 	%f190, %f189;
	@%p120 bra 	$L__BB9_21;
	setp.lt.s64 	%p121, %rd296, %rd281;
	min.s64 	%rd297, %rd296, %rd281;
	selp.f32 	%f190, %f189, %f16, %p121;
$L__BB9_21:
	add.s64 	%rd284, %rd271, 12288;
	// begin inline asm
	ld.global.nc.u64 %rd283, [%rd284];
	// end inline asm
	mov.b64 	{%r198, %r199}, %rd283;
	mov.b32 	%f19, %r198;
	add.s64 	%rd286, %rd271, 12296;
	// begin inline asm
	ld.global.nc.u64 %rd285, [%rd286];
	// end inline asm
	setp.lt.f32 	%p122, %f190, %f19;
	mov.u64 	%rd298, %rd285;
	mov.f32 	%f191, %f19;
	@%p122 bra 	$L__BB9_24;
	setp.lt.f32 	%p123, %f19, %f190;
	mov.u64 	%rd298, %rd297;
	mov.f32 	%f191, %f190;
	@%p123 bra 	$L__BB9_24;
	setp.lt.s64 	%p124, %rd297, %rd285;
	min.s64 	%rd298, %rd297, %rd285;
	selp.f32 	%f191, %f190, %f19, %p124;
$L__BB9_24:
	add.s32 	%r422, %r422, 1024;
	setp.lt.s32 	%p125, %r422, %r37;
	@%p125 bra 	$L__BB9_12;
$L__BB9_25:
	setp.lt.s32 	%p126, %r37, 256;
	@%p126 bra 	$L__BB9_70;
	// begin inline asm
	mov.u32 %r313, %laneid;
	// end inline asm
	mov.b32 	%r315, %f191;
	mov.b32 	%r331, 1;
	mov.b32 	%r332, 31;
	mov.b32 	%r333, -1;
	// begin inline asm
	shfl.sync.down.b32 %r314, %r315, %r331, %r332, %r333;
	// end inline asm
	mov.b32 	%f23, %r314;
	// begin inline asm
	shfl.sync.down.b32 %r319, %r320, %r331, %r332, %r333;
	// end inline asm
	mov.b64 	{%r325, %r330}, %rd298;
	// begin inline asm
	shfl.sync.down.b32 %r324, %r325, %r331, %r332, %r333;
	// end inline asm
	// begin inline asm
	shfl.sync.down.b32 %r329, %r330, %r331, %r332, %r333;
	// end inline asm
	mov.b64 	%rd27, {%r324, %r329};
	setp.gt.s32 	%p178, %r313, 30;
	mov.u64 	%rd300, %rd298;
	mov.f32 	%f193, %f191;
	@%p178 bra 	$L__BB9_30;
	setp.lt.f32 	%p179, %f191, %f23;
	mov.u64 	%rd300, %rd27;
	mov.f32 	%f193, %f23;
	@%p179 bra 	$L__BB9_30;
	setp.gt.f32 	%p180, %f191, %f23;
	mov.u64 	%rd300, %rd298;
	mov.f32 	%f193, %f191;
	@%p180 bra 	$L__BB9_30;
	setp.lt.s64 	%p181, %rd298, %rd27;
	min.s64 	%rd300, %rd298, %rd27;
	selp.f32 	%f193, %f191, %f23, %p181;
$L__BB9_30:
	mov.b32 	%r335, %f193;
	mov.b32 	%r351, 2;
	mov.b32 	%r352, 31;
	mov.b32 	%r353, -1;
	// begin inline asm
	shfl.sync.down.b32 %r334, %r335, %r351, %r352, %r353;
	// end inline asm
	mov.b32 	%f26, %r334;
	// begin inline asm
	shfl.sync.down.b32 %r339, %r340, %r351, %r352, %r353;
	// end inline asm
	mov.b64 	{%r345, %r350}, %rd300;
	// begin inline asm
	shfl.sync.down.b32 %r344, %r345, %r351, %r352, %r353;
	// end inline asm
	// begin inline asm
	shfl.sync.down.b32 %r349, %r350, %r351, %r352, %r353;
	// end inline asm
	mov.b64 	%rd30, {%r344, %r349};
	setp.gt.s32 	%p182, %r313, 29;
	mov.u64 	%rd301, %rd300;
	mov.f32 	%f194, %f193;
	@%p182 bra 	$L__BB9_34;
	setp.lt.f32 	%p183, %f193, %f26;
	mov.u64 	%rd301, %rd30;
	mov.f32 	%f194, %f26;
	@%p183 bra 	$L__BB9_34;
	setp.gt.f32 	%p184, %f193, %f26;
	mov.u64 	%rd301, %rd300;
	mov.f32 	%f194, %f193;
	@%p184 bra 	$L__BB9_34;
	setp.lt.s64 	%p185, %rd300, %rd30;
	min.s64 	%rd301, %rd300, %rd30;
	selp.f32 	%f194, %f193, %f26, %p185;
$L__BB9_34:
	mov.b32 	%r355, %f194;
	mov.b32 	%r371, 4;
	mov.b32 	%r372, 31;
	mov.b32 	%r373, -1;
	// begin inline asm
	shfl.sync.down.b32 %r354, %r355, %r371, %r372, %r373;
	// end inline asm
	mov.b32 	%f29, %r354;
	// begin inline asm
	shfl.sync.down.b32 %r359, %r360, %r371, %r372, %r373;
	// end inline asm
	mov.b64 	{%r365, %r370}, %rd301;
	// begin inline asm
	shfl.sync.down.b32 %r364, %r365, %r371, %r372, %r373;
	// end inline asm
	// begin inline asm
	shfl.sync.down.b32 %r369, %r370, %r371, %r372, %r373;
	// end inline asm
	mov.b64 	%rd33, {%r364, %r369};
	setp.gt.s32 	%p186, %r313, 27;
	mov.u64 	%rd302, %rd301;
	mov.f32 	%f195, %f194;
	@%p186 bra 	$L__BB9_38;
	setp.lt.f32 	%p187, %f194, %f29;
	mov.u64 	%rd302, %rd33;
	mov.f32 	%f195, %f29;
	@%p187 bra 	$L__BB9_38;
	setp.gt.f32 	%p188, %f194, %f29;
	mov.u64 	%rd302, %rd301;
	mov.f32 	%f195, %f194;
	@%p188 bra 	$L__BB9_38;
	setp.lt.s64 	%p189, %rd301, %rd33;
	min.s64 	%rd302, %rd301, %rd33;
	selp.f32 	%f195, %f194, %f29, %p189;
$L__BB9_38:
	mov.b32 	%r375, %f195;
	mov.b32 	%r391, 8;
	mov.b32 	%r392, 31;
	mov.b32 	%r393, -1;
	// begin inline asm
	shfl.sync.down.b32 %r374, %r375, %r391, %r392, %r393;
	// end inline asm
	mov.b32 	%f32, %r374;
	// begin inline asm
	shfl.sync.down.b32 %r379, %r380, %r391, %r392, %r393;
	// end inline asm
	mov.b64 	{%r385, %r390}, %rd302;
	// begin inline asm
	shfl.sync.down.b32 %r384, %r385, %r391, %r392, %r393;
	// end inline asm
	// begin inline asm
	shfl.sync.down.b32 %r389, %r390, %r391, %r392, %r393;
	// end inline asm
	mov.b64 	%rd36, {%r384, %r389};
	setp.gt.s32 	%p190, %r313, 23;
	mov.u64 	%rd303, %rd302;
	mov.f32 	%f196, %f195;
	@%p190 bra 	$L__BB9_42;
	setp.lt.f32 	%p191, %f195, %f32;
	mov.u64 	%rd303, %rd36;
	mov.f32 	%f196, %f32;
	@%p191 bra 	$L__BB9_42;
	setp.gt.f32 	%p192, %f195, %f32;
	mov.u64 	%rd303, %rd302;
	mov.f32 	%f196, %f195;
	@%p192 bra 	$L__BB9_42;
	setp.lt.s64 	%p193, %rd302, %rd36;
	min.s64 	%rd303, %rd302, %rd36;
	selp.f32 	%f196, %f195, %f32, %p193;
$L__BB9_42:
	mov.b32 	%r395, %f196;
	mov.b32 	%r411, 16;
	mov.b32 	%r412, 31;
	mov.b32 	%r413, -1;
	// begin inline asm
	shfl.sync.down.b32 %r394, %r395, %r411, %r412, %r413;
	// end inline asm
	mov.b32 	%f35, %r394;
	// begin inline asm
	shfl.sync.down.b32 %r399, %r400, %r411, %r412, %r413;
	// end inline asm
	mov.b64 	{%r405, %r410}, %rd303;
	// begin inline asm
	shfl.sync.down.b32 %r404, %r405, %r411, %r412, %r413;
	// end inline asm
	// begin inline asm
	shfl.sync.down.b32 %r409, %r410, %r411, %r412, %r413;
	// end inline asm
	mov.b64 	%rd39, {%r404, %r409};
	setp.gt.s32 	%p194, %r313, 15;
	mov.u64 	%rd355, %rd303;
	mov.f32 	%f247, %f196;
	@%p194 bra 	$L__BB9_46;
	setp.lt.f32 	%p195, %f196, %f35;
	mov.u64 	%rd355, %rd39;
	mov.f32 	%f247, %f35;
	@%p195 bra 	$L__BB9_46;
	setp.gt.f32 	%p196, %f196, %f35;
	mov.u64 	%rd355, %rd303;
	mov.f32 	%f247, %f196;
	@%p196 bra 	$L__BB9_46;
	setp.lt.s64 	%p197, %rd303, %rd39;
	min.s64 	%rd355, %rd303, %rd39;
	selp.f32 	%f247, %f196, %f35, %p197;
$L__BB9_46:
	setp.ne.s32 	%p198, %r313, 0;
	@%p198 bra 	$L__BB9_48;
	shr.u32 	%r414, %r1, 1;
	and.b32  	%r415, %r414, 496;
	mov.u32 	%r416, _ZN6thrust24THRUST_300001_SM_1000_NS8cuda_cub4core6detail5shmemE;
	add.s32 	%r417, %r416, %r415;
	st.shared.f32 	[%r417+8], %f247;
	st.shared.u64 	[%r417+16], %rd355;
$L__BB9_48:
	bar.sync 	0;
	setp.ne.s32 	%p199, %r1, 0;
	@%p199 bra 	$L__BB9_209;
	ld.shared.f32 	%f38, [_ZN6thrust24THRUST_300001_SM_1000_NS8cuda_cub4core6detail5shmemE+24];
	ld.shared.u64 	%rd42, [_ZN6thrust24THRUST_300001_SM_1000_NS8cuda_cub4core6detail5shmemE+32];
	setp.lt.f32 	%p200, %f247, %f38;
	mov.u64 	%rd305, %rd42;
	mov.f32 	%f198, %f38;
	@%p200 bra 	$L__BB9_52;
	setp.lt.f32 	%p201, %f38, %f247;
	mov.u64 	%rd305, %rd355;
	mov.f32 	%f198, %f247;
	@%p201 bra 	$L__BB9_52;
	setp.lt.s64 	%p202, %rd355, %rd42;
	min.s64 	%rd305, %rd355, %rd42;
	selp.f32 	%f198, %f247, %f38, %p202;
$L__BB9_52:
	ld.shared.f32 	%f41, [_ZN6thrust24THRUST_300001_SM_1000_NS8cuda_cub4core6detail5shmemE+40];
	ld.shared.u64 	%rd45, [_ZN6thrust24THRUST_300001_SM_1000_NS8cuda_cub4core6detail5shmemE+48];
	setp.lt.f32 	%p203, %f198, %f41;
	mov.u64 	%rd306, %rd45;
	mov.f32 	%f199, %f41;
	@%p203 bra 	$L__BB9_55;
	setp.lt.f32 	%p204, %f41, %f198;
	mov.u64 	%rd306, %rd305;
	mov.f32 	%f199, %f198;
	@%p204 bra 	$L__BB9_55;
	setp.lt.s64 	%p205, %rd305, %rd45;
	min.s64 	%rd306, %rd305, %rd45;
	selp.f32 	%f199, %f198, %f41, %p205;
$L__BB9_55:
	ld.shared.f32 	%f44, [_ZN6thrust24THRUST_300001_SM_1000_NS8cuda_cub4core6detail5shmemE+56];
	ld.shared.u64 	%rd48, [_ZN6thrust24THRUST_300001_SM_1000_NS8cuda_cub4core6detail5shmemE+64];
	setp.lt.f32 	%p206, %f199, %f44;
	mov.u64 	%rd307, %rd48;
	mov.f32 	%f200, %f44;
	@%p206 bra 	$L__BB9_58;
	setp.lt.f32 	%p207, %f44, %f199;
	mov.u64 	%rd307, %rd306;
	mov.f32 	%f200, %f199;
	@%p207 bra 	$L__BB9_58;
	setp.lt.s64 	%p208, %rd306, %rd48;
	min.s64 	%rd307, %rd306, %rd48;
	selp.f32 	%f200, %f199, %f44, %p208;
$L__BB9_58:
	ld.shared.f32 	%f47, [_ZN6thrust24THRUST_300001_SM_1000_NS8cuda_cub4core6detail5shmemE+72];
	ld.shared.u64 	%rd51, [_ZN6thrust24THRUST_300001_SM_1000_NS8cuda_cub4core6detail5shmemE+80];
	setp.lt.f32 	%p209, %f200, %f47;
	mov.u64 	%rd308, %rd51;
	mov.f32 	%f201, %f47;
	@%p209 bra 	$L__BB9_61;
	setp.lt.f32 	%p210, %f47, %f200;
	mov.u64 	%rd308, %rd307;
	mov.f32 	%f201, %f200;
	@%p210 bra 	$L__BB9_61;
	setp.lt.s64 	%p211, %rd307, %rd51;
	min.s64 	%rd308, %rd307, %rd51;
	selp.f32 	%f201, %f200, %f47, %p211;
$L__BB9_61:
	ld.shared.f32 	%f50, [_ZN6thrust24THRUST_300001_SM_1000_NS8cuda_cub4core6detail5shmemE+88];
	ld.shared.u64 	%rd54, [_ZN6thrust24THRUST_300001_SM_1000_NS8cuda_cub4core6detail5shmemE+96];
	setp.lt.f32 	%p212, %f201, %f50;
	mov.u64 	%rd309, %rd54;
	mov.f32 	%f202, %f50;
	@%p212 bra 	$L__BB9_64;
	setp.lt.f32 	%p213, %f50, %f201;
	mov.u64 	%rd309, %rd308;
	mov.f32 	%f202, %f201;
	@%p213 bra 	$L__BB9_64;
	setp.lt.s64 	%p214, %rd308, %rd54;
	min.s64 	%rd309, %rd308, %rd54;
	selp.f32 	%f202, %f201, %f50, %p214;
$L__BB9_64:
	ld.shared.f32 	%f53, [_ZN6thrust24THRUST_300001_SM_1000_NS8cuda_cub4core6detail5shmemE+104];
	ld.shared.u64 	%rd57, [_ZN6thrust24THRUST_300001_SM_1000_NS8cuda_cub4core6detail5shmemE+112];
	setp.lt.f32 	%p215, %f202, %f53;
	mov.u64 	%rd310, %rd57;
	mov.f32 	%f203, %f53;
	@%p215 bra 	$L__BB9_67;
	setp.lt.f32 	%p216, %f53, %f202;
	mov.u64 	%rd310, %rd309;
	mov.f32 	%f203, %f202;
	@%p216 bra 	$L__BB9_67;
	setp.lt.s64 	%p217, %rd309, %rd57;
	min.s64 	%rd310, %rd309, %rd57;
	selp.f32 	%f203, %f202, %f53, %p217;
$L__BB9_67:
	ld.shared.f32 	%f56, [_ZN6thrust24THRUST_300001_SM_1000_NS8cuda_cub4core6detail5shmemE+120];
	ld.shared.u64 	%rd60, [_ZN6thrust24THRUST_300001_SM_1000_NS8cuda_cub4core6detail5shmemE+128];
	setp.lt.f32 	%p218, %f203, %f56;
	mov.f32 	%f247, %f56;
	mov.u64 	%rd355, %rd60;
	@%p218 bra 	$L__BB9_209;
	setp.lt.f32 	%p219, %f56, %f203;
	mov.f32 	%f247, %f203;
	mov.u64 	%rd355, %rd310;
	@%p219 bra 	$L__BB9_209;
	setp.lt.s64 	%p220, %rd310, %rd60;
	min.s64 	%rd355, %rd310, %rd60;
	selp.f32 	%f247, %f203, %f56, %p220;
	bra.uni 	$L__BB9_209;
$L__BB9_70:
	// begin inline asm
	mov.u32 %r200, %laneid;
	// end inline asm
	and.b32  	%r221, %r1, 992;
	add.s32 	%r222, %r221, 32;
	setp.gt.s32 	%p127, %r222, %r37;
	not.b32 	%r223, %r221;
	add.s32 	%r224, %r37, %r223;
	selp.b32 	%r219, %r224, 31, %p127;
	mov.b32 	%r202, %f191;
	mov.b32 	%r218, 1;
	mov.b32 	%r220, -1;
	// begin inline asm
	shfl.sync.down.b32 %r201, %r202, %r218, %r219, %r220;
	// end inline asm
	mov.b32 	%f58, %r201;
	// begin inline asm
	shfl.sync.down.b32 %r206, %r207, %r218, %r219, %r220;
	// end inline asm
	mov.b64 	{%r212, %r217}, %rd298;
	// begin inline asm
	shfl.sync.down.b32 %r211, %r212, %r218, %r219, %r220;
	// end inline asm
	// begin inline asm
	shfl.sync.down.b32 %r216, %r217, %r218, %r219, %r220;
	// end inline asm
	mov.b64 	%rd62, {%r211, %r216};
	setp.ge.s32 	%p128, %r200, %r219;
	mov.u64 	%rd311, %rd298;
	mov.f32 	%f204, %f191;
	@%p128 bra 	$L__BB9_74;
	setp.lt.f32 	%p129, %f191, %f58;
	mov.u64 	%rd311, %rd62;
	mov.f32 	%f204, %f58;
	@%p129 bra 	$L__BB9_74;
	setp.gt.f32 	%p130, %f191, %f58;
	mov.u64 	%rd311, %rd298;
	mov.f32 	%f204, %f191;
	@%p130 bra 	$L__BB9_74;
	setp.lt.s64 	%p131, %rd298, %rd62;
	min.s64 	%rd311, %rd298, %rd62;
	selp.f32 	%f204, %f191, %f58, %p131;
$L__BB9_74:
	mov.b32 	%r226, %f204;
	mov.b32 	%r242, 2;
	mov.b32 	%r244, -1;
	// begin inline asm
	shfl.sync.down.b32 %r225, %r226, %r242, %r219, %r244;
	// end inline asm
	mov.b32 	%f61, %r225;
	// begin inline asm
	shfl.sync.down.b32 %r230, %r231, %r242, %r219, %r244;
	// end inline asm
	mov.b64 	{%r236, %r241}, %rd311;
	// begin inline asm
	shfl.sync.down.b32 %r235, %r236, %r242, %r219, %r244;
	// end inline asm
	// begin inline asm
	shfl.sync.down.b32 %r240, %r241, %r242, %r219, %r244;
	// end inline asm
	mov.b64 	%rd65, {%r235, %r240};
	add.s32 	%r245, %r200, 2;
	setp.gt.s32 	%p132, %r245, %r219;
	mov.u64 	%rd312, %rd311;
	mov.f32 	%f205, %f204;
	@%p132 bra 	$L__BB9_78;
	setp.lt.f32 	%p133, %f204, %f61;
	mov.u64 	%rd312, %rd65;
	mov.f32 	%f205, %f61;
	@%p133 bra 	$L__BB9_78;
	setp.gt.f32 	%p134, %f204, %f61;
	mov.u64 	%rd312, %rd311;
	mov.f32 	%f205, %f204;
	@%p134 bra 	$L__BB9_78;
	setp.lt.s64 	%p135, %rd311, %rd65;
	min.s64 	%rd312, %rd311, %rd65;
	selp.f32 	%f205, %f204, %f61, %p135;
$L__BB9_78:
	mov.b32 	%r247, %f205;
	mov.b32 	%r263, 4;
	mov.b32 	%r265, -1;
	// begin inline asm
	shfl.sync.down.b32 %r246, %r247, %r263, %r219, %r265;
	// end inline asm
	mov.b32 	%f64, %r246;
	// begin inline asm
	shfl.sync.down.b32 %r251, %r252, %r263, %r219, %r265;
	// end inline asm
	mov.b64 	{%r257, %r262}, %rd312;
	// begin inline asm
	shfl.sync.down.b32 %r256, %r257, %r263, %r219, %r265;
	// end inline asm
	// begin inline asm
	shfl.sync.down.b32 %r261, %r262, %r263, %r219, %r265;
	// end inline asm
	mov.b64 	%rd68, {%r256, %r261};
	add.s32 	%r266, %r200, 4;
	setp.gt.s32 	%p136, %r266, %r219;
	mov.f32 	%f206, %f205;
	mov.u64 	%rd313, %rd312;
	@%p136 bra 	$L__BB9_82;
	setp.lt.f32 	%p137, %f205, %f64;
	mov.f32 	%f206, %f64;
	mov.u64 	%rd313, %rd68;
	@%p137 bra 	$L__BB9_82;
	setp.gt.f32 	%p138, %f205, %f64;
	mov.f32 	%f206, %f205;
	mov.u64 	%rd313, %rd312;
	@%p138 bra 	$L__BB9_82;
	setp.lt.s64 	%p139, %rd312, %rd68;
	selp.f32 	%f206, %f205, %f64, %p139;
	min.s64 	%rd313, %rd312, %rd68;
$L__BB9_82:
	mov.b32 	%r268, %f206;
	mov.b32 	%r284, 8;
	mov.b32 	%r286, -1;
	// begin inline asm
	shfl.sync.down.b32 %r267, %r268, %r284, %r219, %r286;
	// end inline asm
	mov.b32 	%f67, %r267;
	// begin inline asm
	shfl.sync.down.b32 %r272, %r273, %r284, %r219, %r286;
	// end inline asm
	mov.b64 	{%r278, %r283}, %rd313;
	// begin inline asm
	shfl.sync.down.b32 %r277, %r278, %r284, %r219, %r286;
	// end inline asm
	// begin inline asm
	shfl.sync.down.b32 %r282, %r283, %r284, %r219, %r286;
	// end inline asm
	mov.b64 	%rd71, {%r277, %r282};
	add.s32 	%r287, %r200, 8;
	setp.gt.s32 	%p140, %r287, %r219;
	mov.f32 	%f207, %f206;
	mov.u64 	%rd314, %rd313;
	@%p140 bra 	$L__BB9_86;
	setp.lt.f32 	%p141, %f206, %f67;
	mov.f32 	%f207, %f67;
	mov.u64 	%rd314, %rd71;
	@%p141 bra 	$L__BB9_86;
	setp.gt.f32 	%p142, %f206, %f67;
	mov.f32 	%f207, %f206;
	mov.u64 	%rd314, %rd313;
	@%p142 bra 	$L__BB9_86;
	setp.lt.s64 	%p143, %rd313, %rd71;
	selp.f32 	%f207, %f206, %f67, %p143;
	min.s64 	%rd314, %rd313, %rd71;
$L__BB9_86:
	mov.b32 	%r289, %f207;
	mov.b32 	%r305, 16;
	mov.b32 	%r307, -1;
	// begin inline asm
	shfl.sync.down.b32 %r288, %r289, %r305, %r219, %r307;
	// end inline asm
	mov.b32 	%f70, %r288;
	// begin inline asm
	shfl.sync.down.b32 %r293, %r294, %r305, %r219, %r307;
	// end inline asm
	mov.b64 	{%r299, %r304}, %rd314;
	// begin inline asm
	shfl.sync.down.b32 %r298, %r299, %r305, %r219, %r307;
	// end inline asm
	// begin inline asm
	shfl.sync.down.b32 %r303, %r304, %r305, %r219, %r307;
	// end inline asm
	mov.b64 	%rd74, {%r298, %r303};
	add.s32 	%r308, %r200, 16;
	setp.gt.s32 	%p144, %r308, %r219;
	mov.f32 	%f247, %f207;
	mov.u64 	%rd355, %rd314;
	@%p144 bra 	$L__BB9_90;
	setp.lt.f32 	%p145, %f207, %f70;
	mov.f32 	%f247, %f70;
	mov.u64 	%rd355, %rd74;
	@%p145 bra 	$L__BB9_90;
	setp.gt.f32 	%p146, %f207, %f70;
	mov.f32 	%f247, %f207;
	mov.u64 	%rd355, %rd314;
	@%p146 bra 	$L__BB9_90;
	setp.lt.s64 	%p147, %rd314, %rd74;
	selp.f32 	%f247, %f207, %f70, %p147;
	min.s64 	%rd355, %rd314, %rd74;
$L__BB9_90:
	setp.ne.s32 	%p148, %r200, 0;
	@%p148 bra 	$L__BB9_92;
	shr.u32 	%r309, %r1, 1;
	and.b32  	%r310, %r309, 496;
	mov.u32 	%r311, _ZN6thrust24THRUST_300001_SM_1000_NS8cuda_cub4core6detail5shmemE;
	add.s32 	%r312, %r311, %r310;
	st.shared.f32 	[%r312+8], %f247;
	st.shared.u64 	[%r312+16], %rd355;
$L__BB9_92:
	bar.sync 	0;
	setp.ne.s32 	%p149, %r1, 0;
	@%p149 bra 	$L__BB9_209;
	setp.lt.s32 	%p150, %r37, 33;
	mov.f32 	%f209, %f247;
	mov.u64 	%rd316, %rd355;
	@%p150 bra 	$L__BB9_97;
	ld.shared.f32 	%f73, [_ZN6thrust24THRUST_300001_SM_1000_NS8cuda_cub4core6detail5shmemE+24];
	ld.shared.u64 	%rd77, [_ZN6thrust24THRUST_300001_SM_1000_NS8cuda_cub4core6detail5shmemE+32];
	setp.lt.f32 	%p151, %f247, %f73;
	mov.f32 	%f209, %f73;
	mov.u64 	%rd316, %rd77;
	@%p151 bra 	$L__BB9_97;
	setp.lt.f32 	%p152, %f73, %f247;
	mov.f32 	%f209, %f247;
	mov.u64 	%rd316, %rd355;
	@%p152 bra 	$L__BB9_97;
	setp.lt.s64 	%p153, %rd355, %rd77;
	selp.f32 	%f209, %f247, %f73, %p153;
	min.s64 	%rd316, %rd355, %rd77;
$L__BB9_97:
	setp.lt.s32 	%p154, %r37, 65;
	mov.f32 	%f210, %f209;
	mov.u64 	%rd317, %rd316;
	@%p154 bra 	$L__BB9_101;
	ld.shared.f32 	%f76, [_ZN6thrust24THRUST_300001_SM_1000_NS8cuda_cub4core6detail5shmemE+40];
	ld.shared.u64 	%rd80, [_ZN6thrust24THRUST_300001_SM_1000_NS8cuda_cub4core6detail5shmemE+48];
	setp.lt.f32 	%p155, %f209, %f76;
	mov.f32 	%f210, %f76;
	mov.u64 	%rd317, %rd80;
	@%p155 bra 	$L__BB9_101;
	setp.lt.f32 	%p156, %f76, %f209;
	mov.f32 	%f210, %f209;
	mov.u64 	%rd317, %rd316;
	@%p156 bra 	$L__BB9_101;
	setp.lt.s64 	%p157, %rd316, %rd80;
	selp.f32 	%f210, %f209, %f76, %p157;
	min.s64 	%rd317, %rd316, %rd80;
$L__BB9_101:
	setp.lt.s32 	%p158, %r37, 97;
	mov.f32 	%f211, %f210;
	mov.u64 	%rd318, %rd317;
	@%p158 bra 	$L__BB9_105;
	ld.shared.f32 	%f79, [_ZN6thrust24THRUST_300001_SM_1000_NS8cuda_cub4core6detail5shmemE+56];
	ld.shared.u64 	%rd83, [_ZN6thrust24THRUST_300001_SM_1000_NS8cuda_cub4core6detail5shmemE+64];
	setp.lt.f32 	%p159, %f210, %f79;
	mov.f32 	%f211, %f79;
	mov.u64 	%rd318, %rd83;
	@%p159 bra 	$L__BB9_105;
	setp.lt.f32 	%p160, %f79, %f210;
	mov.f32 	%f211, %f210;
	mov.u64 	%rd318, %rd317;
	@%p160 bra 	$L__BB9_105;
	setp.lt.s64 	%p161, %rd317, %rd83;
	selp.f32 	%f211, %f210, %f79, %p161;
	min.s64 	%rd318, %rd317, %rd83;
$L__BB9_105:
	setp.lt.s32 	%p162, %r37, 129;
	mov.f32 	%f212, %f211;
	mov.u64 	%rd319, %rd318;
	@%p162 bra 	$L__BB9_109;
	ld.shared.f32 	%f82, [_ZN6thrust24THRUST_300001_SM_1000_NS8cuda_cub4core6detail5shmemE+72];
	ld.shared.u64 	%rd86, [_ZN6thrust24THRUST_300001_SM_1000_NS8cuda_cub4core6detail5shmemE+80];
	setp.lt.f32 	%p163, %f211, %f82;
	mov.f32 	%f212, %f82;
	mov.u64 	%rd319, %rd86;
	@%p163 bra 	$L__BB9_109;
	setp.lt.f32 	%p164, %f82, %f211;
	mov.f32 	%f212, %f211;
	mov.u64 	%rd319, %rd318;
	@%p164 bra 	$L__BB9_109;
	setp.lt.s64 	%p165, %rd318, %rd86;
	selp.f32 	%f212, %f211, %f82, %p165;
	min.s64 	%rd319, %rd318, %rd86;
$L__BB9_109:
	setp.lt.s32 	%p166, %r37, 161;
	mov.f32 	%f213, %f212;
	mov.u64 	%rd320, %rd319;
	@%p166 bra 	$L__BB9_113;
	ld.shared.f32 	%f85, [_ZN6thrust24THRUST_300001_SM_1000_NS8cuda_cub4core6detail5shmemE+88];
	ld.shared.u64 	%rd89, [_ZN6thrust24THRUST_300001_SM_1000_NS8cuda_cub4core6detail5shmemE+96];
	setp.lt.f32 	%p167, %f212, %f85;
	mov.f32 	%f213, %f85;
	mov.u64 	%rd320, %rd89;
	@%p167 bra 	$L__BB9_113;
	setp.lt.f32 	%p168, %f85, %f212;
	mov.f32 	%f213, %f212;
	mov.u64 	%rd320, %rd319;
	@%p168 bra 	$L__BB9_113;
	setp.lt.s64 	%p169, %rd319, %rd89;
	selp.f32 	%f213, %f212, %f85, %p169;
	min.s64 	%rd320, %rd319, %rd89;
$L__BB9_113:
	setp.lt.s32 	%p170, %r37, 193;
	mov.f32 	%f214, %f213;
	mov.u64 	%rd321, %rd320;
	@%p170 bra 	$L__BB9_117;
	ld.shared.f32 	%f88, [_ZN6thrust24THRUST_300001_SM_1000_NS8cuda_cub4core6detail5shmemE+104];
	ld.shared.u64 	%rd92, [_ZN6thrust24THRUST_300001_SM_1000_NS8cuda_cub4core6detail5shmemE+112];
	setp.lt.f32 	%p171, %f213, %f88;
	mov.f32 	%f214, %f88;
	mov.u64 	%rd321, %rd92;
	@%p171 bra 	$L__BB9_117;
	setp.lt.f32 	%p172, %f88, %f213;
	mov.f32 	%f214, %f213;
	mov.u64 	%rd321, %rd320;
	@%p172 bra 	$L__BB9_117;
	setp.lt.s64 	%p173, %rd320, %rd92;
	selp.f32 	%f214, %f213, %f88, %p173;
	min.s64 	%rd321, %rd320, %rd92;
$L__BB9_117:
	setp.lt.s32 	%p174, %r37, 225;
	mov.f32 	%f247, %f214;
	mov.u64 	%rd355, %rd321;
	@%p174 bra 	$L__BB9_209;
	ld.shared.f32 	%f91, [_ZN6thrust24THRUST_300001_SM_1000_NS8cuda_cub4core6detail5shmemE+120];
	ld.shared.u64 	%rd95, [_ZN6thrust24THRUST_300001_SM_1000_NS8cuda_cub4core6detail5shmemE+128];
	setp.lt.f32 	%p175, %f214, %f91;
	mov.f32 	%f247, %f91;
	mov.u64 	%rd355, %rd95;
	@%p175 bra 	$L__BB9_209;
	setp.lt.f32 	%p176, %f91, %f214;
	mov.f32 	%f247, %f214;
	mov.u64 	%rd355, %rd321;
	@%p176 bra 	$L__BB9_209;
	setp.lt.s64 	%p177, %rd321, %rd95;
	selp.f32 	%f247, %f214, %f91, %p177;
	min.s64 	%rd355, %rd321, %rd95;
	bra.uni 	$L__BB9_209;
$L__BB9_121:
	mov.u32 	%r16, %tid.x;
	mul.wide.u32 	%rd208, %r16, 16;
	add.s64 	%rd189, %rd186, %rd208;
	// begin inline asm
	ld.global.nc.u64 %rd188, [%rd189];
	// end inline asm
	mov.b64 	{%r38, %r39}, %rd188;
	mov.b32 	%f93, %r38;
	add.s64 	%rd191, %rd189, 8;
	// begin inline asm
	ld.global.nc.u64 %rd190, [%rd191];
	// end inline asm
	add.s64 	%rd193, %rd189, 4096;
	// begin inline asm
	ld.global.nc.u64 %rd192, [%rd193];
	// end inline asm
	mov.b64 	{%r40, %r41}, %rd192;
	mov.b32 	%f215, %r40;
	add.s64 	%rd195, %rd189, 4104;
	// begin inline asm
	ld.global.nc.u64 %rd322, [%rd195];
	// end inline asm
	add.s64 	%rd197, %rd189, 8192;
	// begin inline asm
	ld.global.nc.u64 %rd196, [%rd197];
	// end inline asm
	mov.b64 	{%r42, %r43}, %rd196;
	mov.b32 	%f216, %r42;
	add.s64 	%rd199, %rd189, 8200;
	// begin inline asm
	ld.global.nc.u64 %rd323, [%rd199];
	// end inline asm
	add.s64 	%rd201, %rd189, 12288;
	// begin inline asm
	ld.global.nc.u64 %rd200, [%rd201];
	// end inline asm
	mov.b64 	{%r44, %r45}, %rd200;
	mov.b32 	%f217, %r44;
	add.s64 	%rd203, %rd189, 12296;
	// begin inline asm
	ld.global.nc.u64 %rd324, [%rd203];
	// end inline asm
	add.s64 	%rd205, %rd189, 16384;
	// begin inline asm
	ld.global.nc.u64 %rd204, [%rd205];
	// end inline asm
	mov.b64 	{%r46, %r47}, %rd204;
	mov.b32 	%f234, %r46;
	add.s64 	%rd207, %rd189, 16392;
	// begin inline asm
	ld.global.nc.u64 %rd342, [%rd207];
	// end inline asm
	setp.lt.f32 	%p3, %f93, %f215;
	@%p3 bra 	$L__BB9_123;
	setp.lt.f32 	%p4, %f215, %f93;
	setp.lt.s64 	%p5, %rd190, %rd322;
	or.pred  	%p6, %p4, %p5;
	selp.f32 	%f215, %f93, %f215, %p6;
	selp.b64 	%rd322, %rd190, %rd322, %p6;
$L__BB9_123:
	setp.lt.f32 	%p7, %f215, %f216;
	@%p7 bra 	$L__BB9_125;
	setp.lt.f32 	%p8, %f216, %f215;
	setp.lt.s64 	%p9, %rd322, %rd323;
	or.pred  	%p10, %p8, %p9;
	selp.f32 	%f216, %f215, %f216, %p10;
	selp.b64 	%rd323, %rd322, %rd323, %p10;
$L__BB9_125:
	setp.lt.f32 	%p11, %f216, %f217;
	@%p11 bra 	$L__BB9_127;
	setp.lt.f32 	%p12, %f217, %f216;
	setp.lt.s64 	%p13, %rd323, %rd324;
	or.pred  	%p14, %p12, %p13;
	selp.f32 	%f217, %f216, %f217, %p14;
	selp.b64 	%rd324, %rd323, %rd324, %p14;
$L__BB9_127:
	setp.lt.f32 	%p15, %f217, %f234;
	@%p15 bra 	$L__BB9_129;
	setp.lt.f32 	%p16, %f234, %f217;
	setp.lt.s64 	%p17, %rd324, %rd342;
	or.pred  	%p18, %p16, %p17;
	selp.f32 	%f234, %f217, %f234, %p18;
	selp.b64 	%rd342, %rd324, %rd342, %p18;
$L__BB9_129:
	setp.lt.u32 	%p19, %r37, 2560;
	mov.b32 	%r425, 1280;
	@%p19 bra 	$L__BB9_142;
	mov.b32 	%r424, 1280;
	mov.f32 	%f219, %f234;
	mov.u64 	%rd326, %rd342;
$L__BB9_131:
	add.s32 	%r50, %r424, %r16;
	mul.wide.u32 	%rd229, %r50, 16;
	add.s64 	%rd210, %rd186, %rd229;
	// begin inline asm
	ld.global.nc.u64 %rd209, [%rd210];
	// end inline asm
	mov.b64 	{%r51, %r52}, %rd209;
	mov.b32 	%f220, %r51;
	add.s64 	%rd212, %rd210, 8;
	// begin inline asm
	ld.global.nc.u64 %rd327, [%rd212];
	// end inline asm
	add.s64 	%rd214, %rd210, 4096;
	// begin inline asm
	ld.global.nc.u64 %rd213, [%rd214];
	// end inline asm
	mov.b64 	{%r53, %r54}, %rd213;
	mov.b32 	%f221, %r53;
	add.s64 	%rd216, %rd210, 4104;
	// begin inline asm
	ld.global.nc.u64 %rd328, [%rd216];
	// end inline asm
	add.s64 	%rd218, %rd210, 8192;
	// begin inline asm
	ld.global.nc.u64 %rd217, [%rd218];
	// end inline asm
	mov.b64 	{%r55, %r56}, %rd217;
	mov.b32 	%f222, %r55;
	add.s64 	%rd220, %rd210, 8200;
	// begin inline asm
	ld.global.nc.u64 %rd329, [%rd220];
	// end inline asm
	add.s64 	%rd222, %rd210, 12288;
	// begin inline asm
	ld.global.nc.u64 %rd221, [%rd222];
	// end inline asm
	mov.b64 	{%r57, %r58}, %rd221;
	mov.b32 	%f223, %r57;
	add.s64 	%rd224, %rd210, 12296;
	// begin inline asm
	ld.global.nc.u64 %rd330, [%rd224];
	// end inline asm
	add.s64 	%rd226, %rd210, 16384;
	// begin inline asm
	ld.global.nc.u64 %rd225, [%rd226];
	// end inline asm
	mov.b64 	{%r59, %r60}, %rd225;
	mov.b32 	%f234, %r59;
	add.s64 	%rd228, %rd210, 16392;
	// begin inline asm
	ld.global.nc.u64 %rd342, [%rd228];
	// end inline asm
	setp.lt.f32 	%p20, %f219, %f220;
	@%p20 bra 	$L__BB9_133;
	setp.lt.f32 	%p21, %f220, %f219;
	setp.lt.s64 	%p22, %rd326, %rd327;
	or.pred  	%p23, %p21, %p22;
	selp.f32 	%f220, %f219, %f220, %p23;
	selp.b64 	%rd327, %rd326, %rd327, %p23;
$L__BB9_133:
	setp.lt.f32 	%p24, %f220, %f221;
	@%p24 bra 	$L__BB9_135;
	setp.lt.f32 	%p25, %f221, %f220;
	setp.lt.s64 	%p26, %rd327, %rd328;
	or.pred  	%p27, %p25, %p26;
	selp.f32 	%f221, %f220, %f221, %p27;
	selp.b64 	%rd328, %rd327, %rd328, %p27;
$L__BB9_135:
	setp.lt.f32 	%p28, %f221, %f222;
	@%p28 bra 	$L__BB9_137;
	setp.lt.f32 	%p29, %f222, %f221;
	setp.lt.s64 	%p30, %rd328, %rd329;
	or.pred  	%p31, %p29, %p30;
	selp.f32 	%f222, %f221, %f222, %p31;
	selp.b64 	%rd329, %rd328, %rd329, %p31;
$L__BB9_137:
	setp.lt.f32 	%p32, %f222, %f223;
	@%p32 bra 	$L__BB9_139;
	setp.lt.f32 	%p33, %f223, %f222;
	setp.lt.s64 	%p34, %rd329, %rd330;
	or.pred  	%p35, %p33, %p34;
	selp.f32 	%f223, %f222, %f223, %p35;
	selp.b64 	%rd330, %rd329, %rd330, %p35;
$L__BB9_139:
	setp.lt.f32 	%p36, %f223, %f234;
	@%p36 bra 	$L__BB9_141;
	setp.lt.f32 	%p37, %f234, %f223;
	setp.lt.s64 	%p38, %rd330, %rd342;
	or.pred  	%p39, %p37, %p38;
	selp.f32 	%f234, %f223, %f234, %p39;
	selp.b64 	%rd342, %rd330, %rd342, %p39;
$L__BB9_141:
	add.s32 	%r425, %r424, 1280;
	add.s32 	%r61, %r424, 2560;
	setp.le.s32 	%p40, %r61, %r37;
	mov.u32 	%r424, %r425;
	mov.f32 	%f219, %f234;
	mov.u64 	%rd326, %rd342;
	@%p40 bra 	$L__BB9_131;
$L__BB9_142:
	setp.le.s32 	%p41, %r37, %r425;
	@%p41 bra 	$L__BB9_165;
	sub.s32 	%r20, %r37, %r425;
	setp.ge.s32 	%p42, %r16, %r20;
	@%p42 bra 	$L__BB9_165;
	not.b32 	%r62, %r16;
	add.s32 	%r63, %r37, %r62;
	sub.s32 	%r21, %r63, %r425;
	and.b32  	%r64, %r21, 768;
	setp.eq.s32 	%p43, %r64, 768;
	mov.u32 	%r429, %r16;
	@%p43 bra 	$L__BB9_150;
	add.s32 	%r427, %r16, %r425;
	shr.u32 	%r65, %r21, 8;
	add.s32 	%r66, %r65, 1;
	and.b32  	%r67, %r66, 3;
	neg.s32 	%r426, %r67;
	mov.u32 	%r429, %r16;
$L__BB9_146:
	.pragma "nounroll";
	mov.u64 	%rd127, %rd342;
	mov.f32 	%f123, %f234;
	mul.wide.u32 	%rd235, %r427, 16;
	add.s64 	%rd232, %rd186, %rd235;
	// begin inline asm
	ld.global.nc.u64 %rd231, [%rd232];
	// end inline asm
	mov.b64 	{%r68, %r69}, %rd231;
	mov.b32 	%f124, %r68;
	add.s64 	%rd234, %rd232, 8;
	// begin inline asm
	ld.global.nc.u64 %rd233, [%rd234];
	// end inline asm
	setp.lt.f32 	%p44, %f123, %f124;
	mov.f32 	%f234, %f124;
	mov.u64 	%rd342, %rd233;
	@%p44 bra 	$L__BB9_149;
	setp.lt.f32 	%p45, %f124, %f123;
	mov.f32 	%f234, %f123;
	mov.u64 	%rd342, %rd127;
	@%p45 bra 	$L__BB9_149;
	setp.lt.s64 	%p46, %rd127, %rd233;
	selp.f32 	%f234, %f123, %f124, %p46;
	min.s64 	%rd342, %rd127, %rd233;
$L__BB9_149:
	add.s32 	%r429, %r429, 256;
	add.s32 	%r427, %r427, 256;
	add.s32 	%r426, %r426, 1;
	setp.ne.s32 	%p47, %r426, 0;
	@%p47 bra 	$L__BB9_146;
$L__BB9_150:
	setp.lt.u32 	%p48, %r21, 768;
	@%p48 bra 	$L__BB9_165;
	cvt.u64.u32 	%rd236, %r429;
	cvt.u64.u32 	%rd237, %r425;
	add.s64 	%rd238, %rd236, %rd237;
	shl.b64 	%rd239, %rd238, 4;
	add.s64 	%rd240, %rd239, %rd186;
	add.s64 	%rd337, %rd240, 12296;
	add.s32 	%r430, %r429, %r425;
$L__BB9_152:
	mul.wide.u32 	%rd245, %r430, 16;
	add.s64 	%rd242, %rd186, %rd245;
	// begin inline asm
	ld.global.nc.u64 %rd241, [%rd242];
	// end inline asm
	mov.b64 	{%r70, %r71}, %rd241;
	mov.b32 	%f130, %r70;
	add.s64 	%rd244, %rd242, 8;
	// begin inline asm
	ld.global.nc.u64 %rd243, [%rd244];
	// end inline asm
	setp.lt.f32 	%p49, %f234, %f130;
	mov.f32 	%f231, %f130;
	mov.u64 	%rd339, %rd243;
	@%p49 bra 	$L__BB9_155;
	setp.lt.f32 	%p50, %f130, %f234;
	mov.f32 	%f231, %f234;
	mov.u64 	%rd339, %rd342;
	@%p50 bra 	$L__BB9_155;
	setp.lt.s64 	%p51, %rd342, %rd243;
	selp.f32 	%f231, %f234, %f130, %p51;
	min.s64 	%rd339, %rd342, %rd243;
$L__BB9_155:
	add.s64 	%rd247, %rd337, -8200;
	// begin inline asm
	ld.global.nc.u64 %rd246, [%rd247];
	// end inline asm
	mov.b64 	{%r72, %r73}, %rd246;
	mov.b32 	%f133, %r72;
	add.s64 	%rd249, %rd337, -8192;
	// begin inline asm
	ld.global.nc.u64 %rd248, [%rd249];
	// end inline asm
	setp.lt.f32 	%p52, %f231, %f133;
	mov.f32 	%f232, %f133;
	mov.u64 	%rd340, %rd248;
	@%p52 bra 	$L__BB9_158;
	setp.lt.f32 	%p53, %f133, %f231;
	mov.f32 	%f232, %f231;
	mov.u64 	%rd340, %rd339;
	@%p53 bra 	$L__BB9_158;
	setp.lt.s64 	%p54, %rd339, %rd248;
	selp.f32 	%f232, %f231, %f133, %p54;
	min.s64 	%rd340, %rd339, %rd248;
$L__BB9_158:
	add.s64 	%rd251, %rd337, -4104;
	// begin inline asm
	ld.global.nc.u64 %rd250, [%rd251];
	// end inline asm
	mov.b64 	{%r74, %r75}, %rd250;
	mov.b32 	%f136, %r74;
	add.s64 	%rd253, %rd337, -4096;
	// begin inline asm
	ld.global.nc.u64 %rd252, [%rd253];
	// end inline asm
	setp.lt.f32 	%p55, %f232, %f136;
	mov.f32 	%f233, %f136;
	mov.u64 	%rd341, %rd252;
	@%p55 bra 	$L__BB9_161;
	setp.lt.f32 	%p56, %f136, %f232;
	mov.f32 	%f233, %f232;
	mov.u64 	%rd341, %rd340;
	@%p56 bra 	$L__BB9_161;
	setp.lt.s64 	%p57, %rd340, %rd252;
	selp.f32 	%f233, %f232, %f136, %p57;
	min.s64 	%rd341, %rd340, %rd252;
$L__BB9_161:
	add.s64 	%rd255, %rd337, -8;
	// begin inline asm
	ld.global.nc.u64 %rd254, [%rd255];
	// end inline asm
	mov.b64 	{%r76, %r77}, %rd254;
	mov.b32 	%f139, %r76;
	// begin inline asm
	ld.global.nc.u64 %rd256, [%rd337];
	// end inline asm
	setp.lt.f32 	%p58, %f233, %f139;
	mov.f32 	%f234, %f139;
	mov.u64 	%rd342, %rd256;
	@%p58 bra 	$L__BB9_164;
	setp.lt.f32 	%p59, %f139, %f233;
	mov.f32 	%f234, %f233;
	mov.u64 	%rd342, %rd341;
	@%p59 bra 	$L__BB9_164;
	setp.lt.s64 	%p60, %rd341, %rd256;
	selp.f32 	%f234, %f233, %f139, %p60;
	min.s64 	%rd342, %rd341, %rd256;
$L__BB9_164:
	add.s32 	%r429, %r429, 1024;
	add.s64 	%rd337, %rd337, 16384;
	add.s32 	%r430, %r430, 1024;
	setp.lt.s32 	%p61, %r429, %r20;
	@%p61 bra 	$L__BB9_152;
$L__BB9_165:
	// begin inline asm
	mov.u32 %r78, %laneid;
	// end inline asm
	mov.b32 	%r80, %f234;
	mov.b32 	%r96, 1;
	mov.b32 	%r97, 31;
	mov.b32 	%r98, -1;
	// begin inline asm
	shfl.sync.down.b32 %r79, %r80, %r96, %r97, %r98;
	// end inline asm
	mov.b32 	%f143, %r79;
	// begin inline asm
	shfl.sync.down.b32 %r84, %r85, %r96, %r97, %r98;
	// end inline asm
	mov.b64 	{%r90, %r95}, %rd342;
	// begin inline asm
	shfl.sync.down.b32 %r89, %r90, %r96, %r97, %r98;
	// end inline asm
	// begin inline asm
	shfl.sync.down.b32 %r94, %r95, %r96, %r97, %r98;
	// end inline asm
	mov.b64 	%rd150, {%r89, %r94};
	setp.gt.s32 	%p62, %r78, 30;
	mov.f32 	%f236, %f234;
	mov.u64 	%rd344, %rd342;
	@%p62 bra 	$L__BB9_169;
	setp.lt.f32 	%p63, %f234, %f143;
	mov.f32 	%f236, %f143;
	mov.u64 	%rd344, %rd150;
	@%p63 bra 	$L__BB9_169;
	setp.gt.f32 	%p64, %f234, %f143;
	mov.f32 	%f236, %f234;
	mov.u64 	%rd344, %rd342;
	@%p64 bra 	$L__BB9_169;
	setp.lt.s64 	%p65, %rd342, %rd150;
	selp.f32 	%f236, %f234, %f143, %p65;
	min.s64 	%rd344, %rd342, %rd150;
$L__BB9_169:
	mov.b32 	%r100, %f236;
	mov.b32 	%r116, 2;
	mov.b32 	%r117, 31;
	mov.b32 	%r118, -1;
	// begin inline asm
	shfl.sync.down.b32 %r99, %r100, %r116, %r117, %r118;
	// end inline asm
	mov.b32 	%f146, %r99;
	// begin inline asm
	shfl.sync.down.b32 %r104, %r105, %r116, %r117, %r118;
	// end inline asm
	mov.b64 	{%r110, %r115}, %rd344;
	// begin inline asm
	shfl.sync.down.b32 %r109, %r110, %r116, %r117, %r118;
	// end inline asm
	// begin inline asm
	shfl.sync.down.b32 %r114, %r115, %r116, %r117, %r118;
	// end inline asm
	mov.b64 	%rd153, {%r109, %r114};
	setp.gt.s32 	%p66, %r78, 29;
	mov.f32 	%f237, %f236;
	mov.u64 	%rd345, %rd344;
	@%p66 bra 	$L__BB9_173;
	setp.lt.f32 	%p67, %f236, %f146;
	mov.f32 	%f237, %f146;
	mov.u64 	%rd345, %rd153;
	@%p67 bra 	$L__BB9_173;
	setp.gt.f32 	%p68, %f236, %f146;
	mov.f32 	%f237, %f236;
	mov.u64 	%rd345, %rd344;
	@%p68 bra 	$L__BB9_173;
	setp.lt.s64 	%p69, %rd344, %rd153;
	selp.f32 	%f237, %f236, %f146, %p69;
	min.s64 	%rd345, %rd344, %rd153;
$L__BB9_173:
	mov.b32 	%r120, %f237;
	mov.b32 	%r136, 4;
	mov.b32 	%r137, 31;
	mov.b32 	%r138, -1;
	// begin inline asm
	shfl.sync.down.b32 %r119, %r120, %r136, %r137, %r138;
	// end inline asm
	mov.b32 	%f149, %r119;
	// begin inline asm
	shfl.sync.down.b32 %r124, %r125, %r136, %r137, %r138;
	// end inline asm
	mov.b64 	{%r130, %r135}, %rd345;
	// begin inline asm
	shfl.sync.down.b32 %r129, %r130, %r136, %r137, %r138;
	// end inline asm
	// begin inline asm
	shfl.sync.down.b32 %r134, %r135, %r136, %r137, %r138;
	// end inline asm
	mov.b64 	%rd156, {%r129, %r134};
	setp.gt.s32 	%p70, %r78, 27;
	mov.f32 	%f238, %f237;
	mov.u64 	%rd346, %rd345;
	@%p70 bra 	$L__BB9_177;
	setp.lt.f32 	%p71, %f237, %f149;
	mov.f32 	%f238, %f149;
	mov.u64 	%rd346, %rd156;
	@%p71 bra 	$L__BB9_177;
	setp.gt.f32 	%p72, %f237, %f149;
	mov.f32 	%f238, %f237;
	mov.u64 	%rd346, %rd345;
	@%p72 bra 	$L__BB9_177;
	setp.lt.s64 	%p73, %rd345, %rd156;
	selp.f32 	%f238, %f237, %f149, %p73;
	min.s64 	%rd346, %rd345, %rd156;
$L__BB9_177:
	mov.b32 	%r140, %f238;
	mov.b32 	%r156, 8;
	mov.b32 	%r157, 31;
	mov.b32 	%r158, -1;
	// begin inline asm
	shfl.sync.down.b32 %r139, %r140, %r156, %r157, %r158;
	// end inline asm
	mov.b32 	%f152, %r139;
	// begin inline asm
	shfl.sync.down.b32 %r144, %r145, %r156, %r157, %r158;
	// end inline asm
	mov.b64 	{%r150, %r155}, %rd346;
	// begin inline asm
	shfl.sync.down.b32 %r149, %r150, %r156, %r157, %r158;
	// end inline asm
	// begin inline asm
	shfl.sync.down.b32 %r154, %r155, %r156, %r157, %r158;
	// end inline asm
	mov.b64 	%rd159, {%r149, %r154};
	setp.gt.s32 	%p74, %r78, 23;
	mov.f32 	%f239, %f238;
	mov.u64 	%rd347, %rd346;
	@%p74 bra 	$L__BB9_181;
	setp.lt.f32 	%p75, %f238, %f152;
	mov.f32 	%f239, %f152;
	mov.u64 	%rd347, %rd159;
	@%p75 bra 	$L__BB9_181;
	setp.gt.f32 	%p76, %f238, %f152;
	mov.f32 	%f239, %f238;
	mov.u64 	%rd347, %rd346;
	@%p76 bra 	$L__BB9_181;
	setp.lt.s64 	%p77, %rd346, %rd159;
	selp.f32 	%f239, %f238, %f152, %p77;
	min.s64 	%rd347, %rd346, %rd159;
$L__BB9_181:
	mov.b32 	%r160, %f239;
	mov.b32 	%r176, 16;
	mov.b32 	%r177, 31;
	mov.b32 	%r178, -1;
	// begin inline asm
	shfl.sync.down.b32 %r159, %r160, %r176, %r177, %r178;
	// end inline asm
	mov.b32 	%f155, %r159;
	// begin inline asm
	shfl.sync.down.b32 %r164, %r165, %r176, %r177, %r178;
	// end inline asm
	mov.b64 	{%r170, %r175}, %rd347;
	// begin inline asm
	shfl.sync.down.b32 %r169, %r170, %r176, %r177, %r178;
	// end inline asm
	// begin inline asm
	shfl.sync.down.b32 %r174, %r175, %r176, %r177, %r178;
	// end inline asm
	mov.b64 	%rd162, {%r169, %r174};
	setp.gt.s32 	%p78, %r78, 15;
	mov.f32 	%f247, %f239;
	mov.u64 	%rd355, %rd347;
	@%p78 bra 	$L__BB9_185;
	setp.lt.f32 	%p79, %f239, %f155;
	mov.f32 	%f247, %f155;
	mov.u64 	%rd355, %rd162;
	@%p79 bra 	$L__BB9_185;
	setp.gt.f32 	%p80, %f239, %f155;
	mov.f32 	%f247, %f239;
	mov.u64 	%rd355, %rd347;
	@%p80 bra 	$L__BB9_185;
	setp.lt.s64 	%p81, %rd347, %rd162;
	selp.f32 	%f247, %f239, %f155, %p81;
	min.s64 	%rd355, %rd347, %rd162;
$L__BB9_185:
	setp.ne.s32 	%p82, %r78, 0;
	@%p82 bra 	$L__BB9_187;
	shr.u32 	%r179, %r16, 1;
	and.b32  	%r180, %r179, 496;
	mov.u32 	%r181, _ZN6thrust24THRUST_300001_SM_1000_NS8cuda_cub4core6detail5shmemE;
	add.s32 	%r182, %r181, %r180;
	st.shared.f32 	[%r182+8], %f247;
	st.shared.u64 	[%r182+16], %rd355;
$L__BB9_187:
	bar.sync 	0;
	setp.ne.s32 	%p83, %r16, 0;
	@%p83 bra 	$L__BB9_209;
	ld.shared.f32 	%f158, [_ZN6thrust24THRUST_300001_SM_1000_NS8cuda_cub4core6detail5shmemE+24];
	ld.shared.u64 	%rd165, [_ZN6thrust24THRUST_300001_SM_1000_NS8cuda_cub4core6detail5shmemE+32];
	setp.lt.f32 	%p84, %f247, %f158;
	mov.f32 	%f241, %f158;
	mov.u64 	%rd349, %rd165;
	@%p84 bra 	$L__BB9_191;
	setp.lt.f32 	%p85, %f158, %f247;
	mov.f32 	%f241, %f247;
	mov.u64 	%rd349, %rd355;
	@%p85 bra 	$L__BB9_191;
	setp.lt.s64 	%p86, %rd355, %rd165;
	selp.f32 	%f241, %f247, %f158, %p86;
	min.s64 	%rd349, %rd355, %rd165;
$L__BB9_191:
	ld.shared.f32 	%f161, [_ZN6thrust24THRUST_300001_SM_1000_NS8cuda_cub4core6detail5shmemE+40];
	ld.shared.u64 	%rd168, [_ZN6thrust24THRUST_300001_SM_1000_NS8cuda_cub4core6detail5shmemE+48];
	setp.lt.f32 	%p87, %f241, %f161;
	mov.f32 	%f242, %f161;
	mov.u64 	%rd350, %rd168;
	@%p87 bra 	$L__BB9_194;
	setp.lt.f32 	%p88, %f161, %f241;
	mov.f32 	%f242, %f241;
	mov.u64 	%rd350, %rd349;
	@%p88 bra 	$L__BB9_194;
	setp.lt.s64 	%p89, %rd349, %rd168;
	selp.f32 	%f242, %f241, %f161, %p89;
	min.s64 	%rd350, %rd349, %rd168;
$L__BB9_194:
	ld.shared.f32 	%f164, [_ZN6thrust24THRUST_300001_SM_1000_NS8cuda_cub4core6detail5shmemE+56];
	ld.shared.u64 	%rd171, [_ZN6thrust24THRUST_300001_SM_1000_NS8cuda_cub4core6detail5shmemE+64];
	setp.lt.f32 	%p90, %f242, %f164;
	mov.f32 	%f243, %f164;
	mov.u64 	%rd351, %rd171;
	@%p90 bra 	$L__BB9_197;
	setp.lt.f32 	%p91, %f164, %f242;
	mov.f32 	%f243, %f242;
	mov.u64 	%rd351, %rd350;
	@%p91 bra 	$L__BB9_197;
	setp.lt.s64 	%p92, %rd350, %rd171;
	selp.f32 	%f243, %f242, %f164, %p92;
	min.s64 	%rd351, %rd350, %rd171;
$L__BB9_197:
	ld.shared.f32 	%f167, [_ZN6thrust24THRUST_300001_SM_1000_NS8cuda_cub4core6detail5shmemE+72];
	ld.shared.u64 	%rd174, [_ZN6thrust24THRUST_300001_SM_1000_NS8cuda_cub4core6detail5shmemE+80];
	setp.lt.f32 	%p93, %f243, %f167;
	mov.f32 	%f244, %f167;
	mov.u64 	%rd352, %rd174;
	@%p93 bra 	$L__BB9_200;
	setp.lt.f32 	%p94, %f167, %f243;
	mov.f32 	%f244, %f243;
	mov.u64 	%rd352, %rd351;
	@%p94 bra 	$L__BB9_200;
	setp.lt.s64 	%p95, %rd351, %rd174;
	selp.f32 	%f244, %f243, %f167, %p95;
	min.s64 	%rd352, %rd351, %rd174;
$L__BB9_200:
	ld.shared.f32 	%f170, [_ZN6thrust24THRUST_300001_SM_1000_NS8cuda_cub4core6detail5shmemE+88];
	ld.shared.u64 	%rd177, [_ZN6thrust24THRUST_300001_SM_1000_NS8cuda_cub4core6detail5shmemE+96];
	setp.lt.f32 	%p96, %f244, %f170;
	mov.f32 	%f245, %f170;
	mov.u64 	%rd353, %rd177;
	@%p96 bra 	$L__BB9_203;
	setp.lt.f32 	%p97, %f170, %f244;
	mov.f32 	%f245, %f244;
	mov.u64 	%rd353, %rd352;
	@%p97 bra 	$L__BB9_203;
	setp.lt.s64 	%p98, %rd352, %rd177;
	selp.f32 	%f245, %f244, %f170, %p98;
	min.s64 	%rd353, %rd352, %rd177;
$L__BB9_203:
	ld.shared.f32 	%f173, [_ZN6thrust24THRUST_300001_SM_1000_NS8cuda_cub4core6detail5shmemE+104];
	ld.shared.u64 	%rd180, [_ZN6thrust24THRUST_300001_SM_1000_NS8cuda_cub4core6detail5shmemE+112];
	setp.lt.f32 	%p99, %f245, %f173;
	mov.f32 	%f246, %f173;
	mov.u64 	%rd354, %rd180;
	@%p99 bra 	$L__BB9_206;
	setp.lt.f32 	%p100, %f173, %f245;
	mov.f32 	%f246, %f245;
	mov.u64 	%rd354, %rd353;
	@%p100 bra 	$L__BB9_206;
	setp.lt.s64 	%p101, %rd353, %rd180;
	selp.f32 	%f246, %f245, %f173, %p101;
	min.s64 	%rd354, %rd353, %rd180;
$L__BB9_206:
	ld.shared.f32 	%f176, [_ZN6thrust24THRUST_300001_SM_1000_NS8cuda_cub4core6detail5shmemE+120];
	ld.shared.u64 	%rd183, [_ZN6thrust24THRUST_300001_SM_1000_NS8cuda_cub4core6detail5shmemE+128];
	setp.lt.f32 	%p102, %f246, %f176;
	mov.f32 	%f247, %f176;
	mov.u64 	%rd355, %rd183;
	@%p102 bra 	$L__BB9_209;
	setp.lt.f32 	%p103, %f176, %f246;
	mov.f32 	%f247, %f246;
	mov.u64 	%rd355, %rd354;
	@%p103 bra 	$L__BB9_209;
	setp.lt.s64 	%p104, %rd354, %rd183;
	selp.f32 	%f247, %f246, %f176, %p104;
	min.s64 	%rd355, %rd354, %rd183;
$L__BB9_209:
	mov.u32 	%r418, %tid.x;
	setp.ne.s32 	%p221, %r418, 0;
	@%p221 bra 	$L__BB9_211;
	cvta.to.global.u64 	%rd287, %rd187;
	st.global.f32 	[%rd287], %f247;
	st.global.u64 	[%rd287+8], %rd355;
$L__BB9_211:
	ret;

}
	// .globl	_ZN6thrust24THRUST_300001_SM_1000_NS8cuda_cub4core6detail13_kernel_agentINS1_8__reduce11ReduceAgentINS0_12zip_iteratorIN4cuda3std3__45tupleIJNS0_10device_ptrIfEENS0_17counting_iteratorIlNS0_11use_defaultESF_SF_EEEEEEEPNSB_IJflEEESJ_lNS1_9__extrema9arg_max_fIflNSA_4lessIfEEEEEEJSI_SK_lSP_EEEvDpT0_
.visible .entry _ZN6thrust24THRUST_300001_SM_1000_NS8cuda_cub4core6detail13_kernel_agentINS1_8__reduce11ReduceAgentINS0_12zip_iteratorIN4cuda3std3__45tupleIJNS0_10device_ptrIfEENS0_17counting_iteratorIlNS0_11use_defaultESF_SF_EEEEEEEPNSB_IJflEEESJ_lNS1_9__extrema9arg_max_fIflNSA_4lessIfEEEEEEJSI_SK_lSP_EEEvDpT0_(
	.param .align 8 .b8 _ZN6thrust24THRUST_300001_SM_1000_NS8cuda_cub4core6detail13_kernel_agentINS1_8__reduce11ReduceAgentINS0_12zip_iteratorIN4cuda3std3__45tupleIJNS0_10device_ptrIfEENS0_17counting_iteratorIlNS0_11use_defaultESF_SF_EEEEEEEPNSB_IJflEEESJ_lNS1_9__extrema9arg_max_fIflNSA_4lessIfEEEEEEJSI_SK_lSP_EEEvDpT0__param_0[16],
	.param .u64 .ptr .align 1 _ZN6thrust24THRUST_300001_SM_1000_NS8cuda_cub4core6detail13_kernel_agentINS1_8__reduce11ReduceAgentINS0_12zip_iteratorIN4cuda3std3__45tupleIJNS0_10device_ptrIfEENS0_17counting_iteratorIlNS0_11use_defaultESF_SF_EEEEEEEPNSB_IJflEEESJ_lNS1_9__extrema9arg_max_fIflNSA_4lessIfEEEEEEJSI_SK_lSP_EEEvDpT0__param_1,
	.param .u64 _ZN6thrust24THRUST_300001_SM_1000_NS8cuda_cub4core6detail13_kernel_agentINS1_8__reduce11ReduceAgentINS0_12zip_iteratorIN4cuda3std3__45tupleIJNS0_10device_ptrIfEENS0_17counting_iteratorIlNS0_11use_defaultESF_SF_EEEEEEEPNSB_IJflEEESJ_lNS1_9__extrema9arg_max_fIflNSA_4lessIfEEEEEEJSI_SK_lSP_EEEvDpT0__param_2,
	.param .align 1 .b8 _ZN6thrust24THRUST_300001_SM_1000_NS8cuda_cub4core6detail13_kernel_agentINS1_8__reduce11ReduceAgentINS0_12zip_iteratorIN4cuda3std3__45tupleIJNS0_10device_ptrIfEENS0_17counting_iteratorIlNS0_11use_defaultESF_SF_EEEEEEEPNSB_IJflEEESJ_lNS1_9__extrema9arg_max_fIflNSA_4lessIfEEEEEEJSI_SK_lSP_EEEvDpT0__param_3[1]
)
.maxntid 256
{
	.reg .pred 	%p<213>;
	.reg .b32 	%r<391>;
	.reg .b32 	%f<242>;
	.reg .b64 	%rd<307>;

	ld.param.u64 	%rd192, [_ZN6thrust24THRUST_300001_SM_1000_NS8cuda_cub4core6detail13_kernel_agentINS1_8__reduce11ReduceAgentINS0_12zip_iteratorIN4cuda3std3__45tupleIJNS0_10device_ptrIfEENS0_17counting_iteratorIlNS0_11use_defaultESF_SF_EEEEEEEPNSB_IJflEEESJ_lNS1_9__extrema9arg_max_fIflNSA_4lessIfEEEEEEJSI_SK_lSP_EEEvDpT0__param_0+8];
	ld.param.u64 	%rd191, [_ZN6thrust24THRUST_300001_SM_1000_NS8cuda_cub4core6detail13_kernel_agentINS1_8__reduce11ReduceAgentINS0_12zip_iteratorIN4cuda3std3__45tupleIJNS0_10device_ptrIfEENS0_17counting_iteratorIlNS0_11use_defaultESF_SF_EEEEEEEPNSB_IJflEEESJ_lNS1_9__extrema9arg_max_fIflNSA_4lessIfEEEEEEJSI_SK_lSP_EEEvDpT0__param_0];
	ld.param.u64 	%rd194, [_ZN6thrust24THRUST_300001_SM_1000_NS8cuda_cub4core6detail13_kernel_agentINS1_8__reduce11ReduceAgentINS0_12zip_iteratorIN4cuda3std3__45tupleIJNS0_10device_ptrIfEENS0_17counting_iteratorIlNS0_11use_defaultESF_SF_EEEEEEEPNSB_IJflEEESJ_lNS1_9__extrema9arg_max_fIflNSA_4lessIfEEEEEEJSI_SK_lSP_EEEvDpT0__param_2];
	setp.eq.s64 	%p1, %rd194, 0;
	@%p1 bra 	$L__BB10_206;
	cvta.to.global.u64 	%rd1, %rd191;
	setp.gt.s64 	%p2, %rd194, 1279;
	@%p2 bra 	$L__BB10_122;
	cvt.u32.u64 	%r1, %rd194;
	mov.u32 	%r2, %tid.x;
	setp.ge.s32 	%p96, %r2, %r1;
	mov.f32 	%f188, 0f00000000;
	mov.b64 	%rd249, 0;
	mov.u32 	%r385, %r2;
	@%p96 bra 	$L__BB10_4;
	cvt.u64.u32 	%rd225, %r2;
	mul.wide.u32 	%rd226, %r2, 4;
	add.s64 	%rd227, %rd1, %rd226;
	add.s64 	%rd249, %rd192, %rd225;
	ld.global.f32 	%f188, [%rd227];
	add.s32 	%r385, %r2, 256;
$L__BB10_4:
	setp.ge.s32 	%p97, %r385, %r1;
	@%p97 bra 	$L__BB10_26;
	not.b32 	%r154, %r385;
	add.s32 	%r5, %r154, %r1;
	and.b32  	%r155, %r5, 768;
	setp.eq.s32 	%p98, %r155, 768;
	@%p98 bra 	$L__BB10_11;
	cvt.u64.u32 	%rd229, %r385;
	add.s64 	%rd240, %rd192, %rd229;
	mul.wide.u32 	%rd230, %r385, 4;
	add.s64 	%rd239, %rd1, %rd230;
	shr.u32 	%r156, %r5, 8;
	add.s32 	%r157, %r156, 1;
	and.b32  	%r158, %r157, 3;
	neg.s32 	%r383, %r158;
$L__BB10_7:
	.pragma "nounroll";
	mov.u64 	%rd9, %rd249;
	mov.f32 	%f3, %f188;
	ld.global.f32 	%f4, [%rd239];
	setp.lt.f32 	%p99, %f3, %f4;
	mov.u64 	%rd249, %rd240;
	mov.f32 	%f188, %f4;
	@%p99 bra 	$L__BB10_10;
	setp.lt.f32 	%p100, %f4, %f3;
	mov.u64 	%rd249, %rd9;
	mov.f32 	%f188, %f3;
	@%p100 bra 	$L__BB10_10;
	setp.lt.s64 	%p101, %rd9, %rd240;
	min.s64 	%rd249, %rd9, %rd240;
	selp.f32 	%f188, %f3, %f4, %p101;
$L__BB10_10:
	add.s32 	%r385, %r385, 256;
	add.s64 	%rd240, %rd240, 256;
	add.s64 	%rd239, %rd239, 1024;
	add.s32 	%r383, %r383, 1;
	setp.ne.s32 	%p102, %r383, 0;
	@%p102 bra 	$L__BB10_7;
$L__BB10_11:
	setp.lt.u32 	%p103, %r5, 768;
	@%p103 bra 	$L__BB10_26;
	add.s32 	%r386, %r385, 512;
$L__BB10_13:
	mov.u32 	%r13, %r386;
	add.s32 	%r159, %r13, -512;
	cvt.s64.s32 	%rd231, %r159;
	mul.wide.s32 	%rd232, %r159, 4;
	add.s64 	%rd17, %rd1, %rd232;
	add.s64 	%rd18, %rd192, %rd231;
	ld.global.f32 	%f10, [%rd17];
	setp.lt.f32 	%p104, %f188, %f10;
	mov.u64 	%rd246, %rd18;
	mov.f32 	%f185, %f10;
	@%p104 bra 	$L__BB10_16;
	setp.lt.f32 	%p105, %f10, %f188;
	mov.u64 	%rd246, %rd249;
	mov.f32 	%f185, %f188;
	@%p105 bra 	$L__BB10_16;
	setp.lt.s64 	%p106, %rd249, %rd18;
	min.s64 	%rd246, %rd249, %rd18;
	selp.f32 	%f185, %f188, %f10, %p106;
$L__BB10_16:
	add.s32 	%r160, %r13, -256;
	cvt.s64.s32 	%rd233, %r160;
	add.s64 	%rd21, %rd192, %rd233;
	ld.global.f32 	%f13, [%rd17+1024];
	setp.lt.f32 	%p107, %f185, %f13;
	mov.u64 	%rd247, %rd21;
	mov.f32 	%f186, %f13;
	@%p107 bra 	$L__BB10_19;
	setp.lt.f32 	%p108, %f13, %f185;
	mov.u64 	%rd247, %rd246;
	mov.f32 	%f186, %f185;
	@%p108 bra 	$L__BB10_19;
	setp.lt.s64 	%p109, %rd246, %rd21;
	min.s64 	%rd247, %rd246, %rd21;
	selp.f32 	%f186, %f185, %f13, %p109;
$L__BB10_19:
	cvt.s64.s32 	%rd234, %r13;
	add.s64 	%rd24, %rd192, %rd234;
	ld.global.f32 	%f16, [%rd17+2048];
	setp.lt.f32 	%p110, %f186, %f16;
	mov.u64 	%rd248, %rd24;
	mov.f32 	%f187, %f16;
	@%p110 bra 	$L__BB10_22;
	setp.lt.f32 	%p111, %f16, %f186;
	mov.u64 	%rd248, %rd247;
	mov.f32 	%f187, %f186;
	@%p111 bra 	$L__BB10_22;
	setp.lt.s64 	%p112, %rd247, %rd24;
	min.s64 	%rd248, %rd247, %rd24;
	selp.f32 	%f187, %f186, %f16, %p112;
$L__BB10_22:
	add.s32 	%r161, %r13, 256;
	cvt.s64.s32 	%rd235, %r161;
	add.s64 	%rd27, %rd192, %rd235;
	ld.global.f32 	%f19, [%rd17+3072];
	setp.lt.f32 	%p113, %f187, %f19;
	mov.u64 	%rd249, %rd27;
	mov.f32 	%f188, %f19;
	@%p113 bra 	$L__BB10_25;
	setp.lt.f32 	%p114, %f19, %f187;
	mov.u64 	%rd249, %rd248;
	mov.f32 	%f188, %f187;
	@%p114 bra 	$L__BB10_25;
	setp.lt.s64 	%p115, %rd248, %rd27;
	min.s64 	%rd249, %rd248, %rd27;
	selp.f32 	%f188, %f187, %f19, %p115;
$L__BB10_25:
	add.s32 	%r386, %r13, 1024;
	add.s32 	%r162, %r13, 512;
	setp.lt.s32 	%p116, %r162, %r1;
	@%p116 bra 	$L__BB10_13;
$L__BB10_26:
	setp.lt.s32 	%p117, %r1, 256;
	@%p117 bra 	$L__BB10_71;
	// begin inline asm
	mov.u32 %r276, %laneid;
	// end inline asm
	mov.b32 	%r278, %f188;
	mov.b32 	%r294, 1;
	mov.b32 	%r295, 31;
	mov.b32 	%r296, -1;
	// begin inline asm
	shfl.sync.down.b32 %r277, %r278, %r294, %r295, %r296;
	// end inline asm
	mov.b32 	%f23, %r277;
	// begin inline asm
	shfl.sync.down.b32 %r282, %r283, %r294, %r295, %r296;
	// end inline asm
	mov.b64 	{%r288, %r293}, %rd249;
	// begin inline asm
	shfl.sync.down.b32 %r287, %r288, %r294, %r295, %r296;
	// end inline asm
	// begin inline asm
	shfl.sync.down.b32 %r292, %r293, %r294, %r295, %r296;
	// end inline asm
	mov.b64 	%rd31, {%r287, %r292};
	setp.gt.s32 	%p169, %r276, 30;
	mov.u64 	%rd251, %rd249;
	mov.f32 	%f190, %f188;
	@%p169 bra 	$L__BB10_31;
	setp.lt.f32 	%p170, %f188, %f23;
	mov.u64 	%rd251, %rd31;
	mov.f32 	%f190, %f23;
	@%p170 bra 	$L__BB10_31;
	setp.gt.f32 	%p171, %f188, %f23;
	mov.u64 	%rd251, %rd249;
	mov.f32 	%f190, %f188;
	@%p171 bra 	$L__BB10_31;
	setp.lt.s64 	%p172, %rd249, %rd31;
	min.s64 	%rd251, %rd249, %rd31;
	selp.f32 	%f190, %f188, %f23, %p172;
$L__BB10_31:
	mov.b32 	%r298, %f190;
	mov.b32 	%r314, 2;
	mov.b32 	%r315, 31;
	mov.b32 	%r316, -1;
	// begin inline asm
	shfl.sync.down.b32 %r297, %r298, %r314, %r315, %r316;
	// end inline asm
	mov.b32 	%f26, %r297;
	// begin inline asm
	shfl.sync.down.b32 %r302, %r303, %r314, %r315, %r316;
	// end inline asm
	mov.b64 	{%r308, %r313}, %rd251;
	// begin inline asm
	shfl.sync.down.b32 %r307, %r308, %r314, %r315, %r316;
	// end inline asm
	// begin inline asm
	shfl.sync.down.b32 %r312, %r313, %r314, %r315, %r316;
	// end inline asm
	mov.b64 	%rd34, {%r307, %r312};
	setp.gt.s32 	%p173, %r276, 29;
	mov.u64 	%rd252, %rd251;
	mov.f32 	%f191, %f190;
	@%p173 bra 	$L__BB10_35;
	setp.lt.f32 	%p174, %f190, %f26;
	mov.u64 	%rd252, %rd34;
	mov.f32 	%f191, %f26;
	@%p174 bra 	$L__BB10_35;
	setp.gt.f32 	%p175, %f190, %f26;
	mov.u64 	%rd252, %rd251;
	mov.f32 	%f191, %f190;
	@%p175 bra 	$L__BB10_35;
	setp.lt.s64 	%p176, %rd251, %rd34;
	min.s64 	%rd252, %rd251, %rd34;
	selp.f32 	%f191, %f190, %f26, %p176;
$L__BB10_35:
	mov.b32 	%r318, %f191;
	mov.b32 	%r334, 4;
	mov.b32 	%r335, 31;
	mov.b32 	%r336, -1;
	// begin inline asm
	shfl.sync.down.b32 %r317, %r318, %r334, %r335, %r336;
	// end inline asm
	mov.b32 	%f29, %r317;
	// begin inline asm
	shfl.sync.down.b32 %r322, %r323, %r334, %r335, %r336;
	// end inline asm
	mov.b64 	{%r328, %r333}, %rd252;
	// begin inline asm
	shfl.sync.down.b32 %r327, %r328, %r334, %r335, %r336;
	// end inline asm
	// begin inline asm
	shfl.sync.down.b32 %r332, %r333, %r334, %r335, %r336;
	// end inline asm
	mov.b64 	%rd37, {%r327, %r332};
	setp.gt.s32 	%p177, %r276, 27;
	mov.u64 	%rd253, %rd252;
	mov.f32 	%f192, %f191;
	@%p177 bra 	$L__BB10_39;
	setp.lt.f32 	%p178, %f191, %f29;
	mov.u64 	%rd253, %rd37;
	mov.f32 	%f192, %f29;
	@%p178 bra 	$L__BB10_39;
	setp.gt.f32 	%p179, %f191, %f29;
	mov.u64 	%rd253, %rd252;
	mov.f32 	%f192, %f191;
	@%p179 bra 	$L__BB10_39;
	setp.lt.s64 	%p180, %rd252, %rd37;
	min.s64 	%rd253, %rd252, %rd37;
	selp.f32 	%f192, %f191, %f29, %p180;
$L__BB10_39:
	mov.b32 	%r338, %f192;
	mov.b32 	%r354, 8;
	mov.b32 	%r355, 31;
	mov.b32 	%r356, -1;
	// begin inline asm
	shfl.sync.down.b32 %r337, %r338, %r354, %r355, %r356;
	// end inline asm
	mov.b32 	%f32, %r337;
	// begin inline asm
	shfl.sync.down.b32 %r342, %r343, %r354, %r355, %r356;
	// end inline asm
	mov.b64 	{%r348, %r353}, %rd253;
	// begin inline asm
	shfl.sync.down.b32 %r347, %r348, %r354, %r355, %r356;
	// end inline asm
	// begin inline asm
	shfl.sync.down.b32 %r352, %r353, %r354, %r355, %r356;
	// end inline asm
	mov.b64 	%rd40, {%r347, %r352};
	setp.gt.s32 	%p181, %r276, 23;
	mov.u64 	%rd254, %rd253;
	mov.f32 	%f193, %f192;
	@%p181 bra 	$L__BB10_43;
	setp.lt.f32 	%p182, %f192, %f32;
	mov.u64 	%rd254, %rd40;
	mov.f32 	%f193, %f32;
	@%p182 bra 	$L__BB10_43;
	setp.gt.f32 	%p183, %f192, %f32;
	mov.u64 	%rd254, %rd253;
	mov.f32 	%f193, %f192;
	@%p183 bra 	$L__BB10_43;
	setp.lt.s64 	%p184, %rd253, %rd40;
	min.s64 	%rd254, %rd253, %rd40;
	selp.f32 	%f193, %f192, %f32, %p184;
$L__BB10_43:
	mov.b32 	%r358, %f193;
	mov.b32 	%r374, 16;
	mov.b32 	%r375, 31;
	mov.b32 	%r376, -1;
	// begin inline asm
	shfl.sync.down.b32 %r357, %r358, %r374, %r375, %r376;
	// end inline asm
	mov.b32 	%f35, %r357;
	// begin inline asm
	shfl.sync.down.b32 %r362, %r363, %r374, %r375, %r376;
	// end inline asm
	mov.b64 	{%r368, %r373}, %rd254;
	// begin inline asm
	shfl.sync.down.b32 %r367, %r368, %r374, %r375, %r376;
	// end inline asm
	// begin inline asm
	shfl.sync.down.b32 %r372, %r373, %r374, %r375, %r376;
	// end inline asm
	mov.b64 	%rd43, {%r367, %r372};
	setp.gt.s32 	%p185, %r276, 15;
	mov.u64 	%rd306, %rd254;
	mov.f32 	%f241, %f193;
	@%p185 bra 	$L__BB10_47;
	setp.lt.f32 	%p186, %f193, %f35;
	mov.u64 	%rd306, %rd43;
	mov.f32 	%f241, %f35;
	@%p186 bra 	$L__BB10_47;
	setp.gt.f32 	%p187, %f193, %f35;
	mov.u64 	%rd306, %rd254;
	mov.f32 	%f241, %f193;
	@%p187 bra 	$L__BB10_47;
	setp.lt.s64 	%p188, %rd254, %rd43;
	min.s64 	%rd306, %rd254, %rd43;
	selp.f32 	%f241, %f193, %f35, %p188;
$L__BB10_47:
	setp.ne.s32 	%p189, %r276, 0;
	@%p189 bra 	$L__BB10_49;
	shr.u32 	%r377, %r2, 1;
	and.b32  	%r378, %r377, 496;
	mov.u32 	%r379, _ZN6thrust24THRUST_300001_SM_1000_NS8cuda_cub4core6detail5shmemE;
	add.s32 	%r380, %r379, %r378;
	st.shared.f32 	[%r380+8], %f241;
	st.shared.u64 	[%r380+16], %rd306;
$L__BB10_49:
	bar.sync 	0;
	setp.ne.s32 	%p190, %r2, 0;
	@%p190 bra 	$L__BB10_204;
	ld.shared.f32 	%f38, [_ZN6thrust24THRUST_300001_SM_1000_NS8cuda_cub4core6detail5shmemE+24];
	ld.shared.u64 	%rd46, [_ZN6thrust24THRUST_300001_SM_1000_NS8cuda_cub4core6detail5shmemE+32];
	setp.lt.f32 	%p191, %f241, %f38;
	mov.u64 	%rd256, %rd46;
	mov.f32 	%f195, %f38;
	@%p191 bra 	$L__BB10_53;
	setp.lt.f32 	%p192, %f38, %f241;
	mov.u64 	%rd256, %rd306;
	mov.f32 	%f195, %f241;
	@%p192 bra 	$L__BB10_53;
	setp.lt.s64 	%p193, %rd306, %rd46;
	min.s64 	%rd256, %rd306, %rd46;
	selp.f32 	%f195, %f241, %f38, %p193;
$L__BB10_53:
	ld.shared.f32 	%f41, [_ZN6thrust24THRUST_300001_SM_1000_NS8cuda_cub4core6detail5shmemE+40];
	ld.shared.u64 	%rd49, [_ZN6thrust24THRUST_300001_SM_1000_NS8cuda_cub4core6detail5shmemE+48];
	setp.lt.f32 	%p194, %f195, %f41;
	mov.u64 	%rd257, %rd49;
	mov.f32 	%f196, %f41;
	@%p194 bra 	$L__BB10_56;
	setp.lt.f32 	%p195, %f41, %f195;
	mov.u64 	%rd257, %rd256;
	mov.f32 	%f196, %f195;
	@%p195 bra 	$L__BB10_56;
	setp.lt.s64 	%p196, %rd256, %rd49;
	min.s64 	%rd257, %rd256, %rd49;
	selp.f32 	%f196, %f195, %f41, %p196;
$L__BB10_56:
	ld.shared.f32 	%f44, [_ZN6thrust24THRUST_300001_SM_1000_NS8cuda_cub4core6detail5shmemE+56];
	ld.shared.u64 	%rd52, [_ZN6thrust24THRUST_300001_SM_1000_NS8cuda_cub4core6detail5shmemE+64];
	setp.lt.f32 	%p197, %f196, %f44;
	mov.u64 	%rd258, %rd52;
	mov.f32 	%f197, %f44;
	@%p197 bra 	$L__BB10_59;
	setp.lt.f32 	%p198, %f44, %f196;
	mov.u64 	%rd258, %rd257;
	mov.f32 	%f197, %f196;
	@%p198 bra 	$L__BB10_59;
	setp.lt.s64 	%p199, %rd257, %rd52;
	min.s64 	%rd258, %rd257, %rd52;
	selp.f32 	%f197, %f196, %f44, %p199;
$L__BB10_59:
	ld.shared.f32 	%f47, [_ZN6thrust24THRUST_300001_SM_1000_NS8cuda_cub4core6detail5shmemE+72];
	ld.shared.u64 	%rd55, [_ZN6thrust24THRUST_300001_SM_1000_NS8cuda_cub4core6detail5shmemE+80];
	setp.lt.f32 	%p200, %f197, %f47;
	mov.u64 	%rd259, %rd55;
	mov.f32 	%f198, %f47;
	@%p200 bra 	$L__BB10_62;
	setp.lt.f32 	%p201, %f47, %f197;
	mov.u64 	%rd259, %rd258;
	mov.f32 	%f198, %f197;
	@%p201 bra 	$L__BB10_62;
	setp.lt.s64 	%p202, %rd258, %rd55;
	min.s64 	%rd259, %rd258, %rd55;
	selp.f32 	%f198, %f197, %f47, %p202;
$L__BB10_62:
	ld.shared.f32 	%f50, [_ZN6thrust24THRUST_300001_SM_1000_NS8cuda_cub4core6detail5shmemE+88];
	ld.shared.u64 	%rd58, [_ZN6thrust24THRUST_300001_SM_1000_NS8cuda_cub4core6detail5shmemE+96];
	setp.lt.f32 	%p203, %f198, %f50;
	mov.u64 	%rd260, %rd58;
	mov.f32 	%f199, %f50;
	@%p203 bra 	$L__BB10_65;
	setp.lt.f32 	%p204, %f50, %f198;
	mov.u64 	%rd260, %rd259;
	mov.f32 	%f199, %f198;
	@%p204 bra 	$L__BB10_65;
	setp.lt.s64 	%p205, %rd259, %rd58;
	min.s64 	%rd260, %rd259, %rd58;
	selp.f32 	%f199, %f198, %f50, %p205;
$L__BB10_65:
	ld.shared.f32 	%f53, [_ZN6thrust24THRUST_300001_SM_1000_NS8cuda_cub4core6detail5shmemE+104];
	ld.shared.u64 	%rd61, [_ZN6thrust24THRUST_300001_SM_1000_NS8cuda_cub4core6detail5shmemE+112];
	setp.lt.f32 	%p206, %f199, %f53;
	mov.u64 	%rd261, %rd61;
	mov.f32 	%f200, %f53;
	@%p206 bra 	$L__BB10_68;
	setp.lt.f32 	%p207, %f53, %f199;
	mov.u64 	%rd261, %rd260;
	mov.f32 	%f200, %f199;
	@%p207 bra 	$L__BB10_68;
	setp.lt.s64 	%p208, %rd260, %rd61;
	min.s64 	%rd261, %rd260, %rd61;
	selp.f32 	%f200, %f199, %f53, %p208;
$L__BB10_68:
	ld.shared.f32 	%f56, [_ZN6thrust24THRUST_300001_SM_1000_NS8cuda_cub4core6detail5shmemE+120];
	ld.shared.u64 	%rd64, [_ZN6thrust24THRUST_300001_SM_1000_NS8cuda_cub4core6detail5shmemE+128];
	setp.lt.f32 	%p209, %f200, %f56;
	mov.f32 	%f241, %f56;
	mov.u64 	%rd306, %rd64;
	@%p209 bra 	$L__BB10_204;
	setp.lt.f32 	%p210, %f56, %f200;
	mov.f32 	%f241, %f200;
	mov.u64 	%rd306, %rd261;
	@%p210 bra 	$L__BB10_204;
	setp.lt.s64 	%p211, %rd261, %rd64;
	min.s64 	%rd306, %rd261, %rd64;
	selp.f32 	%f241, %f200, %f56, %p211;
	bra.uni 	$L__BB10_204;
$L__BB10_71:
	// begin inline asm
	mov.u32 %r163, %laneid;
	// end inline asm
	and.b32  	%r184, %r2, 992;
	add.s32 	%r185, %r184, 32;
	setp.gt.s32 	%p118, %r185, %r1;
	not.b32 	%r186, %r184;
	add.s32 	%r187, %r1, %r186;
	selp.b32 	%r182, %r187, 31, %p118;
	mov.b32 	%r165, %f188;
	mov.b32 	%r181, 1;
	mov.b32 	%r183, -1;
	// begin inline asm
	shfl.sync.down.b32 %r164, %r165, %r181, %r182, %r183;
	// end inline asm
	mov.b32 	%f58, %r164;
	// begin inline asm
	shfl.sync.down.b32 %r169, %r170, %r181, %r182, %r183;
	// end inline asm
	mov.b64 	{%r175, %r180}, %rd249;
	// begin inline asm
	shfl.sync.down.b32 %r174, %r175, %r181, %r182, %r183;
	// end inline asm
	// begin inline asm
	shfl.sync.down.b32 %r179, %r180, %r181, %r182, %r183;
	// end inline asm
	mov.b64 	%rd66, {%r174, %r179};
	setp.ge.s32 	%p119, %r163, %r182;
	mov.f32 	%f201, %f188;
	mov.u64 	%rd262, %rd249;
	@%p119 bra 	$L__BB10_75;
	setp.lt.f32 	%p120, %f188, %f58;
	mov.f32 	%f201, %f58;
	mov.u64 	%rd262, %rd66;
	@%p120 bra 	$L__BB10_75;
	setp.gt.f32 	%p121, %f188, %f58;
	mov.f32 	%f201, %f188;
	mov.u64 	%rd262, %rd249;
	@%p121 bra 	$L__BB10_75;
	setp.lt.s64 	%p122, %rd249, %rd66;
	selp.f32 	%f201, %f188, %f58, %p122;
	min.s64 	%rd262, %rd249, %rd66;
$L__BB10_75:
	mov.b32 	%r189, %f201;
	mov.b32 	%r205, 2;
	mov.b32 	%r207, -1;
	// begin inline asm
	shfl.sync.down.b32 %r188, %r189, %r205, %r182, %r207;
	// end inline asm
	mov.b32 	%f61, %r188;
	// begin inline asm
	shfl.sync.down.b32 %r193, %r194, %r205, %r182, %r207;
	// end inline asm
	mov.b64 	{%r199, %r204}, %rd262;
	// begin inline asm
	shfl.sync.down.b32 %r198, %r199, %r205, %r182, %r207;
	// end inline asm
	// begin inline asm
	shfl.sync.down.b32 %r203, %r204, %r205, %r182, %r207;
	// end inline asm
	mov.b64 	%rd69, {%r198, %r203};
	add.s32 	%r208, %r163, 2;
	setp.gt.s32 	%p123, %r208, %r182;
	mov.f32 	%f202, %f201;
	mov.u64 	%rd263, %rd262;
	@%p123 bra 	$L__BB10_79;
	setp.lt.f32 	%p124, %f201, %f61;
	mov.f32 	%f202, %f61;
	mov.u64 	%rd263, %rd69;
	@%p124 bra 	$L__BB10_79;
	setp.gt.f32 	%p125, %f201, %f61;
	mov.f32 	%f202, %f201;
	mov.u64 	%rd263, %rd262;
	@%p125 bra 	$L__BB10_79;
	setp.lt.s64 	%p126, %rd262, %rd69;
	selp.f32 	%f202, %f201, %f61, %p126;
	min.s64 	%rd263, %rd262, %rd69;
$L__BB10_79:
	mov.b32 	%r210, %f202;
	mov.b32 	%r226, 4;
	mov.b32 	%r228, -1;
	// begin inline asm
	shfl.sync.down.b32 %r209, %r210, %r226, %r182, %r228;
	// end inline asm
	mov.b32 	%f64, %r209;
	// begin inline asm
	shfl.sync.down.b32 %r214, %r215, %r226, %r182, %r228;
	// end inline asm
	mov.b64 	{%r220, %r225}, %rd263;
	// begin inline asm
	shfl.sync.down.b32 %r219, %r220, %r226, %r182, %r228;
	// end inline asm
	// begin inline asm
	shfl.sync.down.b32 %r224, %r225, %r226, %r182, %r228;
	// end inline asm
	mov.b64 	%rd72, {%r219, %r224};
	add.s32 	%r229, %r163, 4;
	setp.gt.s32 	%p127, %r229, %r182;
	mov.f32 	%f203, %f202;
	mov.u64 	%rd264, %rd263;
	@%p127 bra 	$L__BB10_83;
	setp.lt.f32 	%p128, %f202, %f64;
	mov.f32 	%f203, %f64;
	mov.u64 	%rd264, %rd72;
	@%p128 bra 	$L__BB10_83;
	setp.gt.f32 	%p129, %f202, %f64;
	mov.f32 	%f203, %f202;
	mov.u64 	%rd264, %rd263;
	@%p129 bra 	$L__BB10_83;
	setp.lt.s64 	%p130, %rd263, %rd72;
	selp.f32 	%f203, %f202, %f64, %p130;
	min.s64 	%rd264, %rd263, %rd72;
$L__BB10_83:
	mov.b32 	%r231, %f203;
	mov.b32 	%r247, 8;
	mov.b32 	%r249, -1;
	// begin inline asm
	shfl.sync.down.b32 %r230, %r231, %r247, %r182, %r249;
	// end inline asm
	mov.b32 	%f67, %r230;
	// begin inline asm
	shfl.sync.down.b32 %r235, %r236, %r247, %r182, %r249;
	// end inline asm
	mov.b64 	{%r241, %r246}, %rd264;
	// begin inline asm
	shfl.sync.down.b32 %r240, %r241, %r247, %r182, %r249;
	// end inline asm
	// begin inline asm
	shfl.sync.down.b32 %r245, %r246, %r247, %r182, %r249;
	// end inline asm
	mov.b64 	%rd75, {%r240, %r245};
	add.s32 	%r250, %r163, 8;
	setp.gt.s32 	%p131, %r250, %r182;
	mov.f32 	%f204, %f203;
	mov.u64 	%rd265, %rd264;
	@%p131 bra 	$L__BB10_87;
	setp.lt.f32 	%p132, %f203, %f67;
	mov.f32 	%f204, %f67;
	mov.u64 	%rd265, %rd75;
	@%p132 bra 	$L__BB10_87;
	setp.gt.f32 	%p133, %f203, %f67;
	mov.f32 	%f204, %f203;
	mov.u64 	%rd265, %rd264;
	@%p133 bra 	$L__BB10_87;
	setp.lt.s64 	%p134, %rd264, %rd75;
	selp.f32 	%f204, %f203, %f67, %p134;
	min.s64 	%rd265, %rd264, %rd75;
$L__BB10_87:
	mov.b32 	%r252, %f204;
	mov.b32 	%r268, 16;
	mov.b32 	%r270, -1;
	// begin inline asm
	shfl.sync.down.b32 %r251, %r252, %r268, %r182, %r270;
	// end inline asm
	mov.b32 	%f70, %r251;
	// begin inline asm
	shfl.sync.down.b32 %r256, %r257, %r268, %r182, %r270;
	// end inline asm
	mov.b64 	{%r262, %r267}, %rd265;
	// begin inline asm
	shfl.sync.down.b32 %r261, %r262, %r268, %r182, %r270;
	// end inline asm
	// begin inline asm
	shfl.sync.down.b32 %r266, %r267, %r268, %r182, %r270;
	// end inline asm
	mov.b64 	%rd78, {%r261, %r266};
	add.s32 	%r271, %r163, 16;
	setp.gt.s32 	%p135, %r271, %r182;
	mov.f32 	%f241, %f204;
	mov.u64 	%rd306, %rd265;
	@%p135 bra 	$L__BB10_91;
	setp.lt.f32 	%p136, %f204, %f70;
	mov.f32 	%f241, %f70;
	mov.u64 	%rd306, %rd78;
	@%p136 bra 	$L__BB10_91;
	setp.gt.f32 	%p137, %f204, %f70;
	mov.f32 	%f241, %f204;
	mov.u64 	%rd306, %rd265;
	@%p137 bra 	$L__BB10_91;
	setp.lt.s64 	%p138, %rd265, %rd78;
	selp.f32 	%f241, %f204, %f70, %p138;
	min.s64 	%rd306, %rd265, %rd78;
$L__BB10_91:
	setp.ne.s32 	%p139, %r163, 0;
	@%p139 bra 	$L__BB10_93;
	shr.u32 	%r272, %r2, 1;
	and.b32  	%r273, %r272, 496;
	mov.u32 	%r274, _ZN6thrust24THRUST_300001_SM_1000_NS8cuda_cub4core6detail5shmemE;
	add.s32 	%r275, %r274, %r273;
	st.shared.f32 	[%r275+8], %f241;
	st.shared.u64 	[%r275+16], %rd306;
$L__BB10_93:
	bar.sync 	0;
	setp.ne.s32 	%p140, %r2, 0;
	@%p140 bra 	$L__BB10_204;
	setp.lt.s32 	%p141, %r1, 33;
	mov.f32 	%f206, %f241;
	mov.u64 	%rd267, %rd306;
	@%p141 bra 	$L__BB10_98;
	ld.shared.f32 	%f73, [_ZN6thrust24THRUST_300001_SM_1000_NS8cuda_cub4core6detail5shmemE+24];
	ld.shared.u64 	%rd81, [_ZN6thrust24THRUST_300001_SM_1000_NS8cuda_cub4core6detail5shmemE+32];
	setp.lt.f32 	%p142, %f241, %f73;
	mov.f32 	%f206, %f73;
	mov.u64 	%rd267, %rd81;
	@%p142 bra 	$L__BB10_98;
	setp.lt.f32 	%p143, %f73, %f241;
	mov.f32 	%f206, %f241;
	mov.u64 	%rd267, %rd306;
	@%p143 bra 	$L__BB10_98;
	setp.lt.s64 	%p144, %rd306, %rd81;
	selp.f32 	%f206, %f241, %f73, %p144;
	min.s64 	%rd267, %rd306, %rd81;
$L__BB10_98:
	setp.lt.s32 	%p145, %r1, 65;
	mov.f32 	%f207, %f206;
	mov.u64 	%rd268, %rd267;
	@%p145 bra 	$L__BB10_102;
	ld.shared.f32 	%f76, [_ZN6thrust24THRUST_300001_SM_1000_NS8cuda_cub4core6detail5shmemE+40];
	ld.shared.u64 	%rd84, [_ZN6thrust24THRUST_300001_SM_1000_NS8cuda_cub4core6detail5shmemE+48];
	setp.lt.f32 	%p146, %f206, %f76;
	mov.f32 	%f207, %f76;
	mov.u64 	%rd268, %rd84;
	@%p146 bra 	$L__BB10_102;
	setp.lt.f32 	%p147, %f76, %f206;
	mov.f32 	%f207, %f206;
	mov.u64 	%rd268, %rd267;
	@%p147 bra 	$L__BB10_102;
	setp.lt.s64 	%p148, %rd267, %rd84;
	selp.f32 	%f207, %f206, %f76, %p148;
	min.s64 	%rd268, %rd267, %rd84;
$L__BB10_102:
	setp.lt.s32 	%p149, %r1, 97;
	mov.f32 	%f208, %f207;
	mov.u64 	%rd269, %rd268;
	@%p149 bra 	$L__BB10_106;
	ld.shared.f32 	%f79, [_ZN6thrust24THRUST_300001_SM_1000_NS8cuda_cub4core6detail5shmemE+56];
	ld.shared.u64 	%rd87, [_ZN6thrust24THRUST_300001_SM_1000_NS8cuda_cub4core6detail5shmemE+64];
	setp.lt.f32 	%p150, %f207, %f79;
	mov.f32 	%f208, %f79;
	mov.u64 	%rd269, %rd87;
	@%p150 bra 	$L__BB10_106;
	setp.lt.f32 	%p151, %f79, %f207;
	mov.f32 	%f208, %f207;
	mov.u64 	%rd269, %rd268;
	@%p151 bra 	$L__BB10_106;
	setp.lt.s64 	%p152, %rd268, %rd87;
	selp.f32 	%f208, %f207, %f79, %p152;
	min.s64 	%rd269, %rd268, %rd87;
$L__BB10_106:
	setp.lt.s32 	%p153, %r1, 129;
	mov.f32 	%f209, %f208;
	mov.u64 	%rd270, %rd269;
	@%p153 bra 	$L__BB10_110;
	ld.shared.f32 	%f82, [_ZN6thrust24THRUST_300001_SM_1000_NS8cuda_cub4core6detail5shmemE+72];
	ld.shared.u64 	%rd90, [_ZN6thrust24THRUST_300001_SM_1000_NS8cuda_cub4core6detail5shmemE+80];
	setp.lt.f32 	%p154, %f208, %f82;
	mov.f32 	%f209, %f82;
	mov.u64 	%rd270, %rd90;
	@%p154 bra 	$L__BB10_110;
	setp.lt.f32 	%p155, %f82, %f208;
	mov.f32 	%f209, %f208;
	mov.u64 	%rd270, %rd269;
	@%p155 bra 	$L__BB10_110;
	setp.lt.s64 	%p156, %rd269, %rd90;
	selp.f32 	%f209, %f208, %f82, %p156;
	min.s64 	%rd270, %rd269, %rd90;
$L__BB10_110:
	setp.lt.s32 	%p157, %r1, 161;
	mov.f32 	%f210, %f209;
	mov.u64 	%rd271, %rd270;
	@%p157 bra 	$L__BB10_114;
	ld.shared.f32 	%f85, [_ZN6thrust24THRUST_300001_SM_1000_NS8cuda_cub4core6detail5shmemE+88];
	ld.shared.u64 	%rd93, [_ZN6thrust24THRUST_300001_SM_1000_NS8cuda_cub4core6detail5shmemE+96];
	setp.lt.f32 	%p158, %f209, %f85;
	mov.f32 	%f210, %f85;
	mov.u64 	%rd271, %rd93;
	@%p158 bra 	$L__BB10_114;
	setp.lt.f32 	%p159, %f85, %f209;
	mov.f32 	%f210, %f209;
	mov.u64 	%rd271, %rd270;
	@%p159 bra 	$L__BB10_114;
	setp.lt.s64 	%p160, %rd270, %rd93;
	selp.f32 	%f210, %f209, %f85, %p160;
	min.s64 	%rd271, %rd270, %rd93;
$L__BB10_114:
	setp.lt.s32 	%p161, %r1, 193;
	mov.f32 	%f211, %f210;
	mov.u64 	%rd272, %rd271;
	@%p161 bra 	$L__BB10_118;
	ld.shared.f32 	%f88, [_ZN6thrust24THRUST_300001_SM_1000_NS8cuda_cub4core6detail5shmemE+104];
	ld.shared.u64 	%rd96, [_ZN6thrust24THRUST_300001_SM_1000_NS8cuda_cub4core6detail5shmemE+112];
	setp.lt.f32 	%p162, %f210, %f88;
	mov.f32 	%f211, %f88;
	mov.u64 	%rd272, %rd96;
	@%p162 bra 	$L__BB10_118;
	setp.lt.f32 	%p163, %f88, %f210;
	mov.f32 	%f211, %f210;
	mov.u64 	%rd272, %rd271;
	@%p163 bra 	$L__BB10_118;
	setp.lt.s64 	%p164, %rd271, %rd96;
	selp.f32 	%f211, %f210, %f88, %p164;
	min.s64 	%rd272, %rd271, %rd96;
$L__BB10_118:
	setp.lt.s32 	%p165, %r1, 225;
	mov.f32 	%f241, %f211;
	mov.u64 	%rd306, %rd272;
	@%p165 bra 	$L__BB10_204;
	ld.shared.f32 	%f91, [_ZN6thrust24THRUST_300001_SM_1000_NS8cuda_cub4core6detail5shmemE+120];
	ld.shared.u64 	%rd99, [_ZN6thrust24THRUST_300001_SM_1000_NS8cuda_cub4core6detail5shmemE+128];
	setp.lt.f32 	%p166, %f211, %f91;
	mov.f32 	%f241, %f91;
	mov.u64 	%rd306, %rd99;
	@%p166 bra 	$L__BB10_204;
	setp.lt.f32 	%p167, %f91, %f211;
	mov.f32 	%f241, %f211;
	mov.u64 	%rd306, %rd272;
	@%p167 bra 	$L__BB10_204;
	setp.lt.s64 	%p168, %rd272, %rd99;
	selp.f32 	%f241, %f211, %f91, %p168;
	min.s64 	%rd306, %rd272, %rd99;
	bra.uni 	$L__BB10_204;
$L__BB10_122:
	mov.u32 	%r18, %tid.x;
	cvt.u64.u32 	%rd101, %r18;
	mul.wide.u32 	%rd195, %r18, 4;
	add.s64 	%rd102, %rd1, %rd195;
	ld.global.f32 	%f170, [%rd102];
	add.s32 	%r31, %r18, 256;
	cvt.u64.u32 	%rd196, %r31;
	ld.global.f32 	%f171, [%rd102+1024];
	add.s32 	%r32, %r18, 512;
	cvt.u64.u32 	%rd197, %r32;
	ld.global.f32 	%f172, [%rd102+2048];
	add.s32 	%r33, %r18, 768;
	cvt.u64.u32 	%rd198, %r33;
	ld.global.f32 	%f173, [%rd102+3072];
	or.b32  	%r34, %r18, 1024;
	cvt.u64.u32 	%rd103, %r34;
	add.s64 	%rd293, %rd192, %rd103;
	ld.global.f32 	%f228, [%rd102+4096];
	setp.geu.f32 	%p3, %f170, %f171;
	selp.f32 	%f174, %f170, %f171, %p3;
	selp.b64 	%rd199, %rd101, %rd196, %p3;
	setp.geu.f32 	%p4, %f174, %f172;
	selp.f32 	%f175, %f174, %f172, %p4;
	selp.b64 	%rd200, %rd199, %rd197, %p4;
	setp.geu.f32 	%p5, %f175, %f173;
	selp.f32 	%f94, %f175, %f173, %p5;
	selp.b64 	%rd105, %rd200, %rd198, %p5;
	setp.lt.f32 	%p6, %f94, %f228;
	@%p6 bra 	$L__BB10_124;
	setp.lt.f32 	%p7, %f228, %f94;
	setp.lt.u64 	%p8, %rd105, %rd103;
	or.pred  	%p9, %p7, %p8;
	selp.f32 	%f228, %f94, %f228, %p9;
	add.s64 	%rd201, %rd192, %rd105;
	selp.b64 	%rd293, %rd201, %rd293, %p9;
$L__BB10_124:
	setp.lt.u64 	%p10, %rd194, 2560;
	mov.b64 	%rd282, 1280;
	@%p10 bra 	$L__BB10_137;
	mov.b64 	%rd274, 1280;
	mov.f32 	%f213, %f228;
$L__BB10_126:
	add.s64 	%rd204, %rd274, %rd101;
	shl.b64 	%rd205, %rd274, 2;
	add.s64 	%rd206, %rd102, %rd205;
	add.s64 	%rd110, %rd204, %rd192;
	ld.global.f32 	%f214, [%rd206];
	ld.global.f32 	%f215, [%rd206+1024];
	add.s64 	%rd278, %rd110, 512;
	ld.global.f32 	%f216, [%rd206+2048];
	add.s64 	%rd279, %rd110, 768;
	ld.global.f32 	%f217, [%rd206+3072];
	ld.global.f32 	%f228, [%rd206+4096];
	setp.lt.f32 	%p11, %f213, %f214;
	mov.u64 	%rd276, %rd110;
	@%p11 bra 	$L__BB10_128;
	setp.lt.f32 	%p12, %f214, %f213;
	setp.lt.s64 	%p13, %rd293, %rd110;
	or.pred  	%p14, %p12, %p13;
	selp.f32 	%f214, %f213, %f214, %p14;
	selp.b64 	%rd276, %rd293, %rd110, %p14;
$L__BB10_128:
	add.s64 	%rd277, %rd110, 256;
	setp.lt.f32 	%p15, %f214, %f215;
	@%p15 bra 	$L__BB10_130;
	setp.lt.f32 	%p16, %f215, %f214;
	setp.lt.s64 	%p17, %rd276, %rd277;
	or.pred  	%p18, %p16, %p17;
	selp.f32 	%f215, %f214, %f215, %p18;
	selp.b64 	%rd277, %rd276, %rd277, %p18;
$L__BB10_130:
	setp.lt.f32 	%p19, %f215, %f216;
	@%p19 bra 	$L__BB10_132;
	setp.lt.f32 	%p20, %f216, %f215;
	setp.lt.s64 	%p21, %rd277, %rd278;
	or.pred  	%p22, %p20, %p21;
	selp.f32 	%f216, %f215, %f216, %p22;
	selp.b64 	%rd278, %rd277, %rd278, %p22;
$L__BB10_132:
	setp.lt.f32 	%p23, %f216, %f217;
	@%p23 bra 	$L__BB10_134;
	setp.lt.f32 	%p24, %f217, %f216;
	setp.lt.s64 	%p25, %rd278, %rd279;
	or.pred  	%p26, %p24, %p25;
	selp.f32 	%f217, %f216, %f217, %p26;
	selp.b64 	%rd279, %rd278, %rd279, %p26;
$L__BB10_134:
	add.s64 	%rd210, %rd204, %rd192;
	add.s64 	%rd293, %rd210, 1024;
	setp.lt.f32 	%p27, %f217, %f228;
	@%p27 bra 	$L__BB10_136;
	setp.lt.f32 	%p28, %f228, %f217;
	setp.lt.s64 	%p29, %rd279, %rd293;
	or.pred  	%p30, %p28, %p29;
	selp.f32 	%f228, %f217, %f228, %p30;
	selp.b64 	%rd293, %rd279, %rd293, %p30;
$L__BB10_136:
	add.s64 	%rd282, %rd274, 1280;
	add.s64 	%rd211, %rd274, 2560;
	setp.le.s64 	%p31, %rd211, %rd194;
	mov.u64 	%rd274, %rd282;
	mov.f32 	%f213, %f228;
	@%p31 bra 	$L__BB10_126;
$L__BB10_137:
	setp.le.s64 	%p32, %rd194, %rd282;
	@%p32 bra 	$L__BB10_160;
	cvt.u32.u64 	%r35, %rd282;
	cvt.u32.u64 	%r36, %rd194;
	sub.s32 	%r19, %r36, %r35;
	setp.ge.s32 	%p33, %r18, %r19;
	@%p33 bra 	$L__BB10_160;
	cvta.to.global.u64 	%rd128, %rd191;
	not.b32 	%r38, %r18;
	add.s32 	%r39, %r38, %r36;
	sub.s32 	%r20, %r39, %r35;
	and.b32  	%r41, %r20, 768;
	setp.eq.s32 	%p34, %r41, 768;
	mov.u32 	%r389, %r18;
	@%p34 bra 	$L__BB10_145;
	add.s64 	%rd213, %rd282, %rd101;
	add.s64 	%rd284, %rd213, %rd192;
	shl.b64 	%rd214, %rd213, 2;
	add.s64 	%rd283, %rd128, %rd214;
	shr.u32 	%r42, %r20, 8;
	add.s32 	%r43, %r42, 1;
	and.b32  	%r44, %r43, 3;
	neg.s32 	%r387, %r44;
	mov.u32 	%r389, %r18;
$L__BB10_141:
	.pragma "nounroll";
	mov.u64 	%rd133, %rd293;
	mov.f32 	%f114, %f228;
	ld.global.f32 	%f115, [%rd283];
	setp.lt.f32 	%p35, %f114, %f115;
	mov.f32 	%f228, %f115;
	mov.u64 	%rd293, %rd284;
	@%p35 bra 	$L__BB10_144;
	setp.lt.f32 	%p36, %f115, %f114;
	mov.f32 	%f228, %f114;
	mov.u64 	%rd293, %rd133;
	@%p36 bra 	$L__BB10_144;
	setp.lt.s64 	%p37, %rd133, %rd284;
	selp.f32 	%f228, %f114, %f115, %p37;
	min.s64 	%rd293, %rd133, %rd284;
$L__BB10_144:
	add.s32 	%r389, %r389, 256;
	add.s64 	%rd284, %rd284, 256;
	add.s64 	%rd283, %rd283, 1024;
	add.s32 	%r387, %r387, 1;
	setp.ne.s32 	%p38, %r387, 0;
	@%p38 bra 	$L__BB10_141;
$L__BB10_145:
	setp.lt.u32 	%p39, %r20, 768;
	@%p39 bra 	$L__BB10_160;
	add.s32 	%r390, %r389, 512;
$L__BB10_147:
	mov.u32 	%r28, %r390;
	add.s32 	%r45, %r28, -512;
	cvt.u64.u32 	%rd215, %r45;
	add.s64 	%rd216, %rd282, %rd215;
	shl.b64 	%rd217, %rd216, 2;
	add.s64 	%rd141, %rd128, %rd217;
	add.s64 	%rd142, %rd216, %rd192;
	ld.global.f32 	%f121, [%rd141];
	setp.lt.f32 	%p40, %f228, %f121;
	mov.f32 	%f225, %f121;
	mov.u64 	%rd290, %rd142;
	@%p40 bra 	$L__BB10_150;
	setp.lt.f32 	%p41, %f121, %f228;
	mov.f32 	%f225, %f228;
	mov.u64 	%rd290, %rd293;
	@%p41 bra 	$L__BB10_150;
	setp.lt.s64 	%p42, %rd293, %rd142;
	selp.f32 	%f225, %f228, %f121, %p42;
	min.s64 	%rd290, %rd293, %rd142;
$L__BB10_150:
	add.s32 	%r46, %r28, -256;
	cvt.u64.u32 	%rd218, %r46;
	add.s64 	%rd219, %rd282, %rd218;
	add.s64 	%rd145, %rd219, %rd192;
	ld.global.f32 	%f124, [%rd141+1024];
	setp.lt.f32 	%p43, %f225, %f124;
	mov.f32 	%f226, %f124;
	mov.u64 	%rd291, %rd145;
	@%p43 bra 	$L__BB10_153;
	setp.lt.f32 	%p44, %f124, %f225;
	mov.f32 	%f226, %f225;
	mov.u64 	%rd291, %rd290;
	@%p44 bra 	$L__BB10_153;
	setp.lt.s64 	%p45, %rd290, %rd145;
	selp.f32 	%f226, %f225, %f124, %p45;
	min.s64 	%rd291, %rd290, %rd145;
$L__BB10_153:
	cvt.u64.u32 	%rd220, %r28;
	add.s64 	%rd221, %rd282, %rd220;
	add.s64 	%rd148, %rd221, %rd192;
	ld.global.f32 	%f127, [%rd141+2048];
	setp.lt.f32 	%p46, %f226, %f127;
	mov.f32 	%f227, %f127;
	mov.u64 	%rd292, %rd148;
	@%p46 bra 	$L__BB10_156;
	setp.lt.f32 	%p47, %f127, %f226;
	mov.f32 	%f227, %f226;
	mov.u64 	%rd292, %rd291;
	@%p47 bra 	$L__BB10_156;
	setp.lt.s64 	%p48, %rd291, %rd148;
	selp.f32 	%f227, %f226, %f127, %p48;
	min.s64 	%rd292, %rd291, %rd148;
$L__BB10_156:
	add.s32 	%r47, %r28, 256;
	cvt.u64.u32 	%rd222, %r47;
	add.s64 	%rd223, %rd282, %rd222;
	add.s64 	%rd151, %rd223, %rd192;
	ld.global.f32 	%f130, [%rd141+3072];
	setp.lt.f32 	%p49, %f227, %f130;
	mov.f32 	%f228, %f130;
	mov.u64 	%rd293, %rd151;
	@%p49 bra 	$L__BB10_159;
	setp.lt.f32 	%p50, %f130, %f227;
	mov.f32 	%f228, %f227;
	mov.u64 	%rd293, %rd292;
	@%p50 bra 	$L__BB10_159;
	setp.lt.s64 	%p51, %rd292, %rd151;
	selp.f32 	%f228, %f227, %f130, %p51;
	min.s64 	%rd293, %rd292, %rd151;
$L__BB10_159:
	add.s32 	%r390, %r28, 1024;
	add.s32 	%r48, %r28, 512;
	setp.lt.s32 	%p52, %r48, %r19;
	@%p52 bra 	$L__BB10_147;
$L__BB10_160:
	// begin inline asm
	mov.u32 %r49, %laneid;
	// end inline asm
	mov.b32 	%r51, %f228;
	mov.b32 	%r67, 1;
	mov.b32 	%r68, 31;
	mov.b32 	%r69, -1;
	// begin inline asm
	shfl.sync.down.b32 %r50, %r51, %r67, %r68, %r69;
	// end inline asm
	mov.b32 	%f134, %r50;
	// begin inline asm
	shfl.sync.down.b32 %r55, %r56, %r67, %r68, %r69;
	// end inline asm
	mov.b64 	{%r61, %r66}, %rd293;
	// begin inline asm
	shfl.sync.down.b32 %r60, %r61, %r67, %r68, %r69;
	// end inline asm
	// begin inline asm
	shfl.sync.down.b32 %r65, %r66, %r67, %r68, %r69;
	// end inline asm
	mov.b64 	%rd155, {%r60, %r65};
	setp.gt.s32 	%p53, %r49, 30;
	mov.f32 	%f230, %f228;
	mov.u64 	%rd295, %rd293;
	@%p53 bra 	$L__BB10_164;
	setp.lt.f32 	%p54, %f228, %f134;
	mov.f32 	%f230, %f134;
	mov.u64 	%rd295, %rd155;
	@%p54 bra 	$L__BB10_164;
	setp.gt.f32 	%p55, %f228, %f134;
	mov.f32 	%f230, %f228;
	mov.u64 	%rd295, %rd293;
	@%p55 bra 	$L__BB10_164;
	setp.lt.s64 	%p56, %rd293, %rd155;
	selp.f32 	%f230, %f228, %f134, %p56;
	min.s64 	%rd295, %rd293, %rd155;
$L__BB10_164:
	mov.b32 	%r71, %f230;
	mov.b32 	%r87, 2;
	mov.b32 	%r88, 31;
	mov.b32 	%r89, -1;
	// begin inline asm
	shfl.sync.down.b32 %r70, %r71, %r87, %r88, %r89;
	// end inline asm
	mov.b32 	%f137, %r70;
	// begin inline asm
	shfl.sync.down.b32 %r75, %r76, %r87, %r88, %r89;
	// end inline asm
	mov.b64 	{%r81, %r86}, %rd295;
	// begin inline asm
	shfl.sync.down.b32 %r80, %r81, %r87, %r88, %r89;
	// end inline asm
	// begin inline asm
	shfl.sync.down.b32 %r85, %r86, %r87, %r88, %r89;
	// end inline asm
	mov.b64 	%rd158, {%r80, %r85};
	setp.gt.s32 	%p57, %r49, 29;
	mov.f32 	%f231, %f230;
	mov.u64 	%rd296, %rd295;
	@%p57 bra 	$L__BB10_168;
	setp.lt.f32 	%p58, %f230, %f137;
	mov.f32 	%f231, %f137;
	mov.u64 	%rd296, %rd158;
	@%p58 bra 	$L__BB10_168;
	setp.gt.f32 	%p59, %f230, %f137;
	mov.f32 	%f231, %f230;
	mov.u64 	%rd296, %rd295;
	@%p59 bra 	$L__BB10_168;
	setp.lt.s64 	%p60, %rd295, %rd158;
	selp.f32 	%f231, %f230, %f137, %p60;
	min.s64 	%rd296, %rd295, %rd158;
$L__BB10_168:
	mov.b32 	%r91, %f231;
	mov.b32 	%r107, 4;
	mov.b32 	%r108, 31;
	mov.b32 	%r109, -1;
	// begin inline asm
	shfl.sync.down.b32 %r90, %r91, %r107, %r108, %r109;
	// end inline asm
	mov.b32 	%f140, %r90;
	// begin inline asm
	shfl.sync.down.b32 %r95, %r96, %r107, %r108, %r109;
	// end inline asm
	mov.b64 	{%r101, %r106}, %rd296;
	// begin inline asm
	shfl.sync.down.b32 %r100, %r101, %r107, %r108, %r109;
	// end inline asm
	// begin inline asm
	shfl.sync.down.b32 %r105, %r106, %r107, %r108, %r109;
	// end inline asm
	mov.b64 	%rd161, {%r100, %r105};
	setp.gt.s32 	%p61, %r49, 27;
	mov.f32 	%f232, %f231;
	mov.u64 	%rd297, %rd296;
	@%p61 bra 	$L__BB10_172;
	setp.lt.f32 	%p62, %f231, %f140;
	mov.f32 	%f232, %f140;
	mov.u64 	%rd297, %rd161;
	@%p62 bra 	$L__BB10_172;
	setp.gt.f32 	%p63, %f231, %f140;
	mov.f32 	%f232, %f231;
	mov.u64 	%rd297, %rd296;
	@%p63 bra 	$L__BB10_172;
	setp.lt.s64 	%p64, %rd296, %rd161;
	selp.f32 	%f232, %f231, %f140, %p64;
	min.s64 	%rd297, %rd296, %rd161;
$L__BB10_172:
	mov.b32 	%r111, %f232;
	mov.b32 	%r127, 8;
	mov.b32 	%r128, 31;
	mov.b32 	%r129, -1;
	// begin inline asm
	shfl.sync.down.b32 %r110, %r111, %r127, %r128, %r129;
	// end inline asm
	mov.b32 	%f143, %r110;
	// begin inline asm
	shfl.sync.down.b32 %r115, %r116, %r127, %r128, %r129;
	// end inline asm
	mov.b64 	{%r121, %r126}, %rd297;
	// begin inline asm
	shfl.sync.down.b32 %r120, %r121, %r127, %r128, %r129;
	// end inline asm
	// begin inline asm
	shfl.sync.down.b32 %r125, %r126, %r127, %r128, %r129;
	// end inline asm
	mov.b64 	%rd164, {%r120, %r125};
	setp.gt.s32 	%p65, %r49, 23;
	mov.f32 	%f233, %f232;
	mov.u64 	%rd298, %rd297;
	@%p65 bra 	$L__BB10_176;
	setp.lt.f32 	%p66, %f232, %f143;
	mov.f32 	%f233, %f143;
	mov.u64 	%rd298, %rd164;
	@%p66 bra 	$L__BB10_176;
	setp.gt.f32 	%p67, %f232, %f143;
	mov.f32 	%f233, %f232;
	mov.u64 	%rd298, %rd297;
	@%p67 bra 	$L__BB10_176;
	setp.lt.s64 	%p68, %rd297, %rd164;
	selp.f32 	%f233, %f232, %f143, %p68;
	min.s64 	%rd298, %rd297, %rd164;
$L__BB10_176:
	mov.b32 	%r131, %f233;
	mov.b32 	%r147, 16;
	mov.b32 	%r148, 31;
	mov.b32 	%r149, -1;
	// begin inline asm
	shfl.sync.down.b32 %r130, %r131, %r147, %r148, %r149;
	// end inline asm
	mov.b32 	%f146, %r130;
	// begin inline asm
	shfl.sync.down.b32 %r135, %r136, %r147, %r148, %r149;
	// end inline asm
	mov.b64 	{%r141, %r146}, %rd298;
	// begin inline asm
	shfl.sync.down.b32 %r140, %r141, %r147, %r148, %r149;
	// end inline asm
	// begin inline asm
	shfl.sync.down.b32 %r145, %r146, %r147, %r148, %r149;
	// end inline asm
	mov.b64 	%rd167, {%r140, %r145};
	setp.gt.s32 	%p69, %r49, 15;
	mov.f32 	%f241, %f233;
	mov.u64 	%rd306, %rd298;
	@%p69 bra 	$L__BB10_180;
	setp.lt.f32 	%p70, %f233, %f146;
	mov.f32 	%f241, %f146;
	mov.u64 	%rd306, %rd167;
	@%p70 bra 	$L__BB10_180;
	setp.gt.f32 	%p71, %f233, %f146;
	mov.f32 	%f241, %f233;
	mov.u64 	%rd306, %rd298;
	@%p71 bra 	$L__BB10_180;
	setp.lt.s64 	%p72, %rd298, %rd167;
	selp.f32 	%f241, %f233, %f146, %p72;
	min.s64 	%rd306, %rd298, %rd167;
$L__BB10_180:
	setp.ne.s32 	%p73, %r49, 0;
	@%p73 bra 	$L__BB10_182;
	shr.u32 	%r150, %r18, 1;
	and.b32  	%r151, %r150, 496;
	mov.u32 	%r152, _ZN6thrust24THRUST_300001_SM_1000_NS8cuda_cub4core6detail5shmemE;
	add.s32 	%r153, %r152, %r151;
	st.shared.f32 	[%r153+8], %f241;
	st.shared.u64 	[%r153+16], %rd306;
$L__BB10_182:
	bar.sync 	0;
	setp.ne.s32 	%p74, %r18, 0;
	@%p74 bra 	$L__BB10_204;
	ld.shared.f32 	%f149, [_ZN6thrust24THRUST_300001_SM_1000_NS8cuda_cub4core6detail5shmemE+24];
	ld.shared.u64 	%rd170, [_ZN6thrust24THRUST_300001_SM_1000_NS8cuda_cub4core6detail5shmemE+32];
	setp.lt.f32 	%p75, %f241, %f149;
	mov.f32 	%f235, %f149;
	mov.u64 	%rd300, %rd170;
	@%p75 bra 	$L__BB10_186;
	setp.lt.f32 	%p76, %f149, %f241;
	mov.f32 	%f235, %f241;
	mov.u64 	%rd300, %rd306;
	@%p76 bra 	$L__BB10_186;
	setp.lt.s64 	%p77, %rd306, %rd170;
	selp.f32 	%f235, %f241, %f149, %p77;
	min.s64 	%rd300, %rd306, %rd170;
$L__BB10_186:
	ld.shared.f32 	%f152, [_ZN6thrust24THRUST_300001_SM_1000_NS8cuda_cub4core6detail5shmemE+40];
	ld.shared.u64 	%rd173, [_ZN6thrust24THRUST_300001_SM_1000_NS8cuda_cub4core6detail5shmemE+48];
	setp.lt.f32 	%p78, %f235, %f152;
	mov.f32 	%f236, %f152;
	mov.u64 	%rd301, %rd173;
	@%p78 bra 	$L__BB10_189;
	setp.lt.f32 	%p79, %f152, %f235;
	mov.f32 	%f236, %f235;
	mov.u64 	%rd301, %rd300;
	@%p79 bra 	$L__BB10_189;
	setp.lt.s64 	%p80, %rd300, %rd173;
	selp.f32 	%f236, %f235, %f152, %p80;
	min.s64 	%rd301, %rd300, %rd173;
$L__BB10_189:
	ld.shared.f32 	%f155, [_ZN6thrust24THRUST_300001_SM_1000_NS8cuda_cub4core6detail5shmemE+56];
	ld.shared.u64 	%rd176, [_ZN6thrust24THRUST_300001_SM_1000_NS8cuda_cub4core6detail5shmemE+64];
	setp.lt.f32 	%p81, %f236, %f155;
	mov.f32 	%f237, %f155;
	mov.u64 	%rd302, %rd176;
	@%p81 bra 	$L__BB10_192;
	setp.lt.f32 	%p82, %f155, %f236;
	mov.f32 	%f237, %f236;
	mov.u64 	%rd302, %rd301;
	@%p82 bra 	$L__BB10_192;
	setp.lt.s64 	%p83, %rd301, %rd176;
	selp.f32 	%f237, %f236, %f155, %p83;
	min.s64 	%rd302, %rd301, %rd176;
$L__BB10_192:
	ld.shared.f32 	%f158, [_ZN6thrust24THRUST_300001_SM_1000_NS8cuda_cub4core6detail5shmemE+72];
	ld.shared.u64 	%rd179, [_ZN6thrust24THRUST_300001_SM_1000_NS8cuda_cub4core6detail5shmemE+80];
	setp.lt.f32 	%p84, %f237, %f158;
	mov.f32 	%f238, %f158;
	mov.u64 	%rd303, %rd179;
	@%p84 bra 	$L__BB10_195;
	setp.lt.f32 	%p85, %f158, %f237;
	mov.f32 	%f238, %f237;
	mov.u64 	%rd303, %rd302;
	@%p85 bra 	$L__BB10_195;
	setp.lt.s64 	%p86, %rd302, %rd179;
	selp.f32 	%f238, %f237, %f158, %p86;
	min.s64 	%rd303, %rd302, %rd179;
$L__BB10_195:
	ld.shared.f32 	%f161, [_ZN6thrust24THRUST_300001_SM_1000_NS8cuda_cub4core6detail5shmemE+88];
	ld.shared.u64 	%rd182, [_ZN6thrust24THRUST_300001_SM_1000_NS8cuda_cub4core6detail5shmemE+96];
	setp.lt.f32 	%p87, %f238, %f161;
	mov.f32 	%f239, %f161;
	mov.u64 	%rd304, %rd182;
	@%p87 bra 	$L__BB10_198;
	setp.lt.f32 	%p88, %f161, %f238;
	mov.f32 	%f239, %f238;
	mov.u64 	%rd304, %rd303;
	@%p88 bra 	$L__BB10_198;
	setp.lt.s64 	%p89, %rd303, %rd182;
	selp.f32 	%f239, %f238, %f161, %p89;
	min.s64 	%rd304, %rd303, %rd182;
$L__BB10_198:
	ld.shared.f32 	%f164, [_ZN6thrust24THRUST_300001_SM_1000_NS8cuda_cub4core6detail5shmemE+104];
	ld.shared.u64 	%rd185, [_ZN6thrust24THRUST_300001_SM_1000_NS8cuda_cub4core6detail5shmemE+112];
	setp.lt.f32 	%p90, %f239, %f164;
	mov.f32 	%f240, %f164;
	mov.u64 	%rd305, %rd185;
	@%p90 bra 	$L__BB10_201;
	setp.lt.f32 	%p91, %f164, %f239;
	mov.f32 	%f240, %f239;
	mov.u64 	%rd305, %rd304;
	@%p91 bra 	$L__BB10_201;
	setp.lt.s64 	%p92, %rd304, %rd185;
	selp.f32 	%f240, %f239, %f164, %p92;
	min.s64 	%rd305, %rd304, %rd185;
$L__BB10_201:
	ld.shared.f32 	%f167, [_ZN6thrust24THRUST_300001_SM_1000_NS8cuda_cub4core6detail5shmemE+120];
	ld.shared.u64 	%rd188, [_ZN6thrust24THRUST_300001_SM_1000_NS8cuda_cub4core6detail5shmemE+128];
	setp.lt.f32 	%p93, %f240, %f167;
	mov.f32 	%f241, %f167;
	mov.u64 	%rd306, %rd188;
	@%p93 bra 	$L__BB10_204;
	setp.lt.f32 	%p94, %f167, %f240;
	mov.f32 	%f241, %f240;
	mov.u64 	%rd306, %rd305;
	@%p94 bra 	$L__BB10_204;
	setp.lt.s64 	%p95, %rd305, %rd188;
	selp.f32 	%f241, %f240, %f167, %p95;
	min.s64 	%rd306, %rd305, %rd188;
$L__BB10_204:
	mov.u32 	%r381, %tid.x;
	setp.ne.s32 	%p212, %r381, 0;
	@%p212 bra 	$L__BB10_206;
	ld.param.u64 	%rd237, [_ZN6thrust24THRUST_300001_SM_1000_NS8cuda_cub4core6detail13_kernel_agentINS1_8__reduce11ReduceAgentINS0_12zip_iteratorIN4cuda3std3__45tupleIJNS0_10device_ptrIfEENS0_17counting_iteratorIlNS0_11use_defaultESF_SF_EEEEEEEPNSB_IJflEEESJ_lNS1_9__extrema9arg_max_fIflNSA_4lessIfEEEEEEJSI_SK_lSP_EEEvDpT0__param_1];
	cvta.to.global.u64 	%rd236, %rd237;
	st.global.f32 	[%rd236], %f241;
	st.global.u64 	[%rd236+8], %rd306;
$L__BB10_206:
	ret;

}
	// .globl	_ZN6thrust24THRUST_300001_SM_1000_NS8cuda_cub4core6detail13_kernel_agentINS1_8__reduce11ReduceAgentINS0_12zip_iteratorIN4cuda3std3__45tupleIJNS0_10device_ptrIfEENS0_17counting_iteratorIlNS0_11use_defaultESF_SF_EEEEEEEPNSB_IJflEEESJ_lNS1_9__extrema9arg_max_fIflNSA_4lessIfEEEEEEJSI_SK_lN3cub18CUB_300001_SM_100013GridEvenShareIlEENSS_9GridQueueIyEESP_EEEvDpT0_
.visible .entry _ZN6thrust24THRUST_300001_SM_1000_NS8cuda_cub4core6detail13_kernel_agentINS1_8__reduce11ReduceAgentINS0_12zip_iteratorIN4cuda3std3__45tupleIJNS0_10device_ptrIfEENS0_17counting_iteratorIlNS0_11use_defaultESF_SF_EEEEEEEPNSB_IJflEEESJ_lNS1_9__extrema9arg_max_fIflNSA_4lessIfEEEEEEJSI_SK_lN3cub18CUB_300001_SM_100013GridEvenShareIlEENSS_9GridQueueIyEESP_EEEvDpT0_(
	.param .align 8 .b8 _ZN6thrust24THRUST_300001_SM_1000_NS8cuda_cub4core6detail13_kernel_agentINS1_8__reduce11ReduceAgentINS0_12zip_iteratorIN4cuda3std3__45tupleIJNS0_10device_ptrIfEENS0_17counting_iteratorIlNS0_11use_defaultESF_SF_EEEEEEEPNSB_IJflEEESJ_lNS1_9__extrema9arg_max_fIflNSA_4lessIfEEEEEEJSI_SK_lN3cub18CUB_300001_SM_100013GridEvenShareIlEENSS_9GridQueueIyEESP_EEEvDpT0__param_0[16],
	.param .u64 .ptr .align 1 _ZN6thrust24THRUST_300001_SM_1000_NS8cuda_cub4core6detail13_kernel_agentINS1_8__reduce11ReduceAgentINS0_12zip_iteratorIN4cuda3std3__45tupleIJNS0_10device_ptrIfEENS0_17counting_iteratorIlNS0_11use_defaultESF_SF_EEEEEEEPNSB_IJflEEESJ_lNS1_9__extrema9arg_max_fIflNSA_4lessIfEEEEEEJSI_SK_lN3cub18CUB_300001_SM_100013GridEvenShareIlEENSS_9GridQueueIyEESP_EEEvDpT0__param_1,
	.param .u64 _ZN6thrust24THRUST_300001_SM_1000_NS8cuda_cub4core6detail13_kernel_agentINS1_8__reduce11ReduceAgentINS0_12zip_iteratorIN4cuda3std3__45tupleIJNS0_10device_ptrIfEENS0_17counting_iteratorIlNS0_11use_defaultESF_SF_EEEEEEEPNSB_IJflEEESJ_lNS1_9__extrema9arg_max_fIflNSA_4lessIfEEEEEEJSI_SK_lN3cub18CUB_300001_SM_100013GridEvenShareIlEENSS_9GridQueueIyEESP_EEEvDpT0__param_2,
	.param .align 8 .b8 _ZN6thrust24THRUST_300001_SM_1000_NS8cuda_cub4core6detail13_kernel_agentINS1_8__reduce11ReduceAgentINS0_12zip_iteratorIN4cuda3std3__45tupleIJNS0_10device_ptrIfEENS0_17counting_iteratorIlNS0_11use_defaultESF_SF_EEEEEEEPNSB_IJflEEESJ_lNS1_9__extrema9arg_max_fIflNSA_4lessIfEEEEEEJSI_SK_lN3cub18CUB_300001_SM_100013GridEvenShareIlEENSS_9GridQueueIyEESP_EEEvDpT0__param_3[72],
	.param .align 8 .b8 _ZN6thrust24THRUST_300001_SM_1000_NS8cuda_cub4core6detail13_kernel_agentINS1_8__reduce11ReduceAgentINS0_12zip_iteratorIN4cuda3std3__45tupleIJNS0_10device_ptrIfEENS0_17counting_iteratorIlNS0_11use_defaultESF_SF_EEEEEEEPNSB_IJflEEESJ_lNS1_9__extrema9arg_max_fIflNSA_4lessIfEEEEEEJSI_SK_lN3cub18CUB_300001_SM_100013GridEvenShareIlEENSS_9GridQueueIyEESP_EEEvDpT0__param_4[8],
	.param .align 1 .b8 _ZN6thrust24THRUST_300001_SM_1000_NS8cuda_cub4core6detail13_kernel_agentINS1_8__reduce11ReduceAgentINS0_12zip_iteratorIN4cuda3std3__45tupleIJNS0_10device_ptrIfEENS0_17counting_iteratorIlNS0_11use_defaultESF_SF_EEEEEEEPNSB_IJflEEESJ_lNS1_9__extrema9arg_max_fIflNSA_4lessIfEEEEEEJSI_SK_lN3cub18CUB_300001_SM_100013GridEvenShareIlEENSS_9GridQueueIyEESP_EEEvDpT0__param_5[1]
)
.maxntid 256
{
	.reg .pred 	%p<215>;
	.reg .b32 	%r<399>;
	.reg .b32 	%f<242>;
	.reg .b64 	%rd<324>;

	ld.param.u64 	%rd196, [_ZN6thrust24THRUST_300001_SM_1000_NS8cuda_cub4core6detail13_kernel_agentINS1_8__reduce11ReduceAgentINS0_12zip_iteratorIN4cuda3std3__45tupleIJNS0_10device_ptrIfEENS0_17counting_iteratorIlNS0_11use_defaultESF_SF_EEEEEEEPNSB_IJflEEESJ_lNS1_9__extrema9arg_max_fIflNSA_4lessIfEEEEEEJSI_SK_lN3cub18CUB_300001_SM_100013GridEvenShareIlEENSS_9GridQueueIyEESP_EEEvDpT0__param_0+8];
	ld.param.u64 	%rd195, [_ZN6thrust24THRUST_300001_SM_1000_NS8cuda_cub4core6detail13_kernel_agentINS1_8__reduce11ReduceAgentINS0_12zip_iteratorIN4cuda3std3__45tupleIJNS0_10device_ptrIfEENS0_17counting_iteratorIlNS0_11use_defaultESF_SF_EEEEEEEPNSB_IJflEEESJ_lNS1_9__extrema9arg_max_fIflNSA_4lessIfEEEEEEJSI_SK_lN3cub18CUB_300001_SM_100013GridEvenShareIlEENSS_9GridQueueIyEESP_EEEvDpT0__param_0];
	ld.param.u64 	%rd199, [_ZN6thrust24THRUST_300001_SM_1000_NS8cuda_cub4core6detail13_kernel_agentINS1_8__reduce11ReduceAgentINS0_12zip_iteratorIN4cuda3std3__45tupleIJNS0_10device_ptrIfEENS0_17counting_iteratorIlNS0_11use_defaultESF_SF_EEEEEEEPNSB_IJflEEESJ_lNS1_9__extrema9arg_max_fIflNSA_4lessIfEEEEEEJSI_SK_lN3cub18CUB_300001_SM_100013GridEvenShareIlEENSS_9GridQueueIyEESP_EEEvDpT0__param_4];
	ld.param.u64 	%rd198, [_ZN6thrust24THRUST_300001_SM_1000_NS8cuda_cub4core6detail13_kernel_agentINS1_8__reduce11ReduceAgentINS0_12zip_iteratorIN4cuda3std3__45tupleIJNS0_10device_ptrIfEENS0_17counting_iteratorIlNS0_11use_defaultESF_SF_EEEEEEEPNSB_IJflEEESJ_lNS1_9__extrema9arg_max_fIflNSA_4lessIfEEEEEEJSI_SK_lN3cub18CUB_300001_SM_100013GridEvenShareIlEENSS_9GridQueueIyEESP_EEEvDpT0__param_2];
	cvta.to.global.u64 	%rd1, %rd199;
	cvta.to.global.u64 	%rd2, %rd195;
	mov.u32 	%r1, %ctaid.x;
	mul.lo.s32 	%r33, %r1, 1280;
	cvt.u64.u32 	%rd4, %r33;
	mov.u32 	%r34, %nctaid.x;
	mul.lo.s32 	%r35, %r34, 1280;
	cvt.u64.u32 	%rd5, %r35;
	add.s64 	%rd200, %rd4, 1280;
	setp.le.s64 	%p1, %rd200, %rd198;
	@%p1 bra 	$L__BB11_121;
	cvt.u32.u64 	%r159, %rd4;
	cvt.u32.u64 	%r2, %rd198;
	sub.s32 	%r3, %r2, %r159;
	mov.u32 	%r4, %tid.x;
	setp.ge.s32 	%p98, %r4, %r3;
	mov.f32 	%f188, 0f00000000;
	mov.b64 	%rd266, 0;
	mov.u32 	%r393, %r4;
	@%p98 bra 	$L__BB11_3;
	cvt.u64.u32 	%rd234, %r4;
	add.s64 	%rd235, %rd4, %rd234;
	shl.b64 	%rd236, %rd235, 2;
	add.s64 	%rd237, %rd2, %rd236;
	add.s64 	%rd266, %rd196, %rd235;
	ld.global.f32 	%f188, [%rd237];
	add.s32 	%r393, %r4, 256;
$L__BB11_3:
	setp.ge.s32 	%p99, %r393, %r3;
	@%p99 bra 	$L__BB11_25;
	not.b32 	%r161, %r393;
	add.s32 	%r162, %r161, %r2;
	sub.s32 	%r7, %r162, %r159;
	and.b32  	%r163, %r7, 768;
	setp.eq.s32 	%p100, %r163, 768;
	@%p100 bra 	$L__BB11_10;
	cvt.u64.u32 	%rd239, %r393;
	add.s64 	%rd240, %rd239, %rd4;
	add.s64 	%rd257, %rd240, %rd196;
	shl.b64 	%rd241, %rd240, 2;
	add.s64 	%rd256, %rd2, %rd241;
	shr.u32 	%r164, %r7, 8;
	add.s32 	%r165, %r164, 1;
	and.b32  	%r166, %r165, 3;
	neg.s32 	%r391, %r166;
$L__BB11_6:
	.pragma "nounroll";
	mov.u64 	%rd12, %rd266;
	mov.f32 	%f3, %f188;
	ld.global.f32 	%f4, [%rd256];
	setp.lt.f32 	%p101, %f3, %f4;
	mov.u64 	%rd266, %rd257;
	mov.f32 	%f188, %f4;
	@%p101 bra 	$L__BB11_9;
	setp.lt.f32 	%p102, %f4, %f3;
	mov.u64 	%rd266, %rd12;
	mov.f32 	%f188, %f3;
	@%p102 bra 	$L__BB11_9;
	setp.lt.s64 	%p103, %rd12, %rd257;
	min.s64 	%rd266, %rd12, %rd257;
	selp.f32 	%f188, %f3, %f4, %p103;
$L__BB11_9:
	add.s32 	%r393, %r393, 256;
	add.s64 	%rd257, %rd257, 256;
	add.s64 	%rd256, %rd256, 1024;
	add.s32 	%r391, %r391, 1;
	setp.ne.s32 	%p104, %r391, 0;
	@%p104 bra 	$L__BB11_6;
$L__BB11_10:
	setp.lt.u32 	%p105, %r7, 768;
	@%p105 bra 	$L__BB11_25;
	add.s32 	%r394, %r393, 512;
$L__BB11_12:
	mov.u32 	%r15, %r394;
	add.s32 	%r167, %r15, -512;
	cvt.s64.s32 	%rd242, %r167;
	add.s64 	%rd243, %rd242, %rd4;
	shl.b64 	%rd244, %rd243, 2;
	add.s64 	%rd20, %rd2, %rd244;
	add.s64 	%rd21, %rd243, %rd196;
	ld.global.f32 	%f10, [%rd20];
	setp.lt.f32 	%p106, %f188, %f10;
	mov.u64 	%rd263, %rd21;
	mov.f32 	%f185, %f10;
	@%p106 bra 	$L__BB11_15;
	setp.lt.f32 	%p107, %f10, %f188;
	mov.u64 	%rd263, %rd266;
	mov.f32 	%f185, %f188;
	@%p107 bra 	$L__BB11_15;
	setp.lt.s64 	%p108, %rd266, %rd21;
	min.s64 	%rd263, %rd266, %rd21;
	selp.f32 	%f185, %f188, %f10, %p108;
$L__BB11_15:
	add.s32 	%r168, %r15, -256;
	cvt.s64.s32 	%rd245, %r168;
	add.s64 	%rd246, %rd245, %rd4;
	add.s64 	%rd24, %rd246, %rd196;
	ld.global.f32 	%f13, [%rd20+1024];
	setp.lt.f32 	%p109, %f185, %f13;
	mov.u64 	%rd264, %rd24;
	mov.f32 	%f186, %f13;
	@%p109 bra 	$L__BB11_18;
	setp.lt.f32 	%p110, %f13, %f185;
	mov.u64 	%rd264, %rd263;
	mov.f32 	%f186, %f185;
	@%p110 bra 	$L__BB11_18;
	setp.lt.s64 	%p111, %rd263, %rd24;
	min.s64 	%rd264, %rd263, %rd24;
	selp.f32 	%f186, %f185, %f13, %p111;
$L__BB11_18:
	cvt.s64.s32 	%rd247, %r15;
	add.s64 	%rd248, %rd247, %rd4;
	add.s64 	%rd27, %rd248, %rd196;
	ld.global.f32 	%f16, [%rd20+2048];
	setp.lt.f32 	%p112, %f186, %f16;
	mov.u64 	%rd265, %rd27;
	mov.f32 	%f187, %f16;
	@%p112 bra 	$L__BB11_21;
	setp.lt.f32 	%p113, %f16, %f186;
	mov.u64 	%rd265, %rd264;
	mov.f32 	%f187, %f186;
	@%p113 bra 	$L__BB11_21;
	setp.lt.s64 	%p114, %rd264, %rd27;
	min.s64 	%rd265, %rd264, %rd27;
	selp.f32 	%f187, %f186, %f16, %p114;
$L__BB11_21:
	add.s32 	%r169, %r15, 256;
	cvt.s64.s32 	%rd249, %r169;
	add.s64 	%rd250, %rd249, %rd4;
	add.s64 	%rd30, %rd250, %rd196;
	ld.global.f32 	%f19, [%rd20+3072];
	setp.lt.f32 	%p115, %f187, %f19;
	mov.u64 	%rd266, %rd30;
	mov.f32 	%f188, %f19;
	@%p115 bra 	$L__BB11_24;
	setp.lt.f32 	%p116, %f19, %f187;
	mov.u64 	%rd266, %rd265;
	mov.f32 	%f188, %f187;
	@%p116 bra 	$L__BB11_24;
	setp.lt.s64 	%p117, %rd265, %rd30;
	min.s64 	%rd266, %rd265, %rd30;
	selp.f32 	%f188, %f187, %f19, %p117;
$L__BB11_24:
	add.s32 	%r394, %r15, 1024;
	add.s32 	%r170, %r15, 512;
	setp.lt.s32 	%p118, %r170, %r3;
	@%p118 bra 	$L__BB11_12;
$L__BB11_25:
	setp.lt.s32 	%p119, %r3, 256;
	@%p119 bra 	$L__BB11_70;
	// begin inline asm
	mov.u32 %r284, %laneid;
	// end inline asm
	mov.b32 	%r286, %f188;
	mov.b32 	%r302, 1;
	mov.b32 	%r303, 31;
	mov.b32 	%r304, -1;
	// begin inline asm
	shfl.sync.down.b32 %r285, %r286, %r302, %r303, %r304;
	// end inline asm
	mov.b32 	%f23, %r285;
	// begin inline asm
	shfl.sync.down.b32 %r290, %r291, %r302, %r303, %r304;
	// end inline asm
	mov.b64 	{%r296, %r301}, %rd266;
	// begin inline asm
	shfl.sync.down.b32 %r295, %r296, %r302, %r303, %r304;
	// end inline asm
	// begin inline asm
	shfl.sync.down.b32 %r300, %r301, %r302, %r303, %r304;
	// end inline asm
	mov.b64 	%rd34, {%r295, %r300};
	setp.gt.s32 	%p171, %r284, 30;
	mov.u64 	%rd268, %rd266;
	mov.f32 	%f190, %f188;
	@%p171 bra 	$L__BB11_30;
	setp.lt.f32 	%p172, %f188, %f23;
	mov.u64 	%rd268, %rd34;
	mov.f32 	%f190, %f23;
	@%p172 bra 	$L__BB11_30;
	setp.gt.f32 	%p173, %f188, %f23;
	mov.u64 	%rd268, %rd266;
	mov.f32 	%f190, %f188;
	@%p173 bra 	$L__BB11_30;
	setp.lt.s64 	%p174, %rd266, %rd34;
	min.s64 	%rd268, %rd266, %rd34;
	selp.f32 	%f190, %f188, %f23, %p174;
$L__BB11_30:
	mov.b32 	%r306, %f190;
	mov.b32 	%r322, 2;
	mov.b32 	%r323, 31;
	mov.b32 	%r324, -1;
	// begin inline asm
	shfl.sync.down.b32 %r305, %r306, %r322, %r323, %r324;
	// end inline asm
	mov.b32 	%f26, %r305;
	// begin inline asm
	shfl.sync.down.b32 %r310, %r311, %r322, %r323, %r324;
	// end inline asm
	mov.b64 	{%r316, %r321}, %rd268;
	// begin inline asm
	shfl.sync.down.b32 %r315, %r316, %r322, %r323, %r324;
	// end inline asm
	// begin inline asm
	shfl.sync.down.b32 %r320, %r321, %r322, %r323, %r324;
	// end inline asm
	mov.b64 	%rd37, {%r315, %r320};
	setp.gt.s32 	%p175, %r284, 29;
	mov.u64 	%rd269, %rd268;
	mov.f32 	%f191, %f190;
	@%p175 bra 	$L__BB11_34;
	setp.lt.f32 	%p176, %f190, %f26;
	mov.u64 	%rd269, %rd37;
	mov.f32 	%f191, %f26;
	@%p176 bra 	$L__BB11_34;
	setp.gt.f32 	%p177, %f190, %f26;
	mov.u64 	%rd269, %rd268;
	mov.f32 	%f191, %f190;
	@%p177 bra 	$L__BB11_34;
	setp.lt.s64 	%p178, %rd268, %rd37;
	min.s64 	%rd269, %rd268, %rd37;
	selp.f32 	%f191, %f190, %f26, %p178;
$L__BB11_34:
	mov.b32 	%r326, %f191;
	mov.b32 	%r342, 4;
	mov.b32 	%r343, 31;
	mov.b32 	%r344, -1;
	// begin inline asm
	shfl.sync.down.b32 %r325, %r326, %r342, %r343, %r344;
	// end inline asm
	mov.b32 	%f29, %r325;
	// begin inline asm
	shfl.sync.down.b32 %r330, %r331, %r342, %r343, %r344;
	// end inline asm
	mov.b64 	{%r336, %r341}, %rd269;
	// begin inline asm
	shfl.sync.down.b32 %r335, %r336, %r342, %r343, %r344;
	// end inline asm
	// begin inline asm
	shfl.sync.down.b32 %r340, %r341, %r342, %r343, %r344;
	// end inline asm
	mov.b64 	%rd40, {%r335, %r340};
	setp.gt.s32 	%p179, %r284, 27;
	mov.u64 	%rd270, %rd269;
	mov.f32 	%f192, %f191;
	@%p179 bra 	$L__BB11_38;
	setp.lt.f32 	%p180, %f191, %f29;
	mov.u64 	%rd270, %rd40;
	mov.f32 	%f192, %f29;
	@%p180 bra 	$L__BB11_38;
	setp.gt.f32 	%p181, %f191, %f29;
	mov.u64 	%rd270, %rd269;
	mov.f32 	%f192, %f191;
	@%p181 bra 	$L__BB11_38;
	setp.lt.s64 	%p182, %rd269, %rd40;
	min.s64 	%rd270, %rd269, %rd40;
	selp.f32 	%f192, %f191, %f29, %p182;
$L__BB11_38:
	mov.b32 	%r346, %f192;
	mov.b32 	%r362, 8;
	mov.b32 	%r363, 31;
	mov.b32 	%r364, -1;
	// begin inline asm
	shfl.sync.down.b32 %r345, %r346, %r362, %r363, %r364;
	// end inline asm
	mov.b32 	%f32, %r345;
	// begin inline asm
	shfl.sync.down.b32 %r350, %r351, %r362, %r363, %r364;
	// end inline asm
	mov.b64 	{%r356, %r361}, %rd270;
	// begin inline asm
	shfl.sync.down.b32 %r355, %r356, %r362, %r363, %r364;
	// end inline asm
	// begin inline asm
	shfl.sync.down.b32 %r360, %r361, %r362, %r363, %r364;
	// end inline asm
	mov.b64 	%rd43, {%r355, %r360};
	setp.gt.s32 	%p183, %r284, 23;
	mov.u64 	%rd271, %rd270;
	mov.f32 	%f193, %f192;
	@%p183 bra 	$L__BB11_42;
	setp.lt.f32 	%p184, %f192, %f32;
	mov.u64 	%rd271, %rd43;
	mov.f32 	%f193, %f32;
	@%p184 bra 	$L__BB11_42;
	setp.gt.f32 	%p185, %f192, %f32;
	mov.u64 	%rd271, %rd270;
	mov.f32 	%f193, %f192;
	@%p185 bra 	$L__BB11_42;
	setp.lt.s64 	%p186, %rd270, %rd43;
	min.s64 	%rd271, %rd270, %rd43;
	selp.f32 	%f193, %f192, %f32, %p186;
$L__BB11_42:
	mov.b32 	%r366, %f193;
	mov.b32 	%r382, 16;
	mov.b32 	%r383, 31;
	mov.b32 	%r384, -1;
	// begin inline asm
	shfl.sync.down.b32 %r365, %r366, %r382, %r383, %r384;
	// end inline asm
	mov.b32 	%f35, %r365;
	// begin inline asm
	shfl.sync.down.b32 %r370, %r371, %r382, %r383, %r384;
	// end inline asm
	mov.b64 	{%r376, %r381}, %rd271;
	// begin inline asm
	shfl.sync.down.b32 %r375, %r376, %r382, %r383, %r384;
	// end inline asm
	// begin inline asm
	shfl.sync.down.b32 %r380, %r381, %r382, %r383, %r384;
	// end inline asm
	mov.b64 	%rd46, {%r375, %r380};
	setp.gt.s32 	%p187, %r284, 15;
	mov.u64 	%rd323, %rd271;
	mov.f32 	%f241, %f193;
	@%p187 bra 	$L__BB11_46;
	setp.lt.f32 	%p188, %f193, %f35;
	mov.u64 	%rd323, %rd46;
	mov.f32 	%f241, %f35;
	@%p188 bra 	$L__BB11_46;
	setp.gt.f32 	%p189, %f193, %f35;
	mov.u64 	%rd323, %rd271;
	mov.f32 	%f241, %f193;
	@%p189 bra 	$L__BB11_46;
	setp.lt.s64 	%p190, %rd271, %rd46;
	min.s64 	%rd323, %rd271, %rd46;
	selp.f32 	%f241, %f193, %f35, %p190;
$L__BB11_46:
	setp.ne.s32 	%p191, %r284, 0;
	@%p191 bra 	$L__BB11_48;
	shr.u32 	%r385, %r4, 1;
	and.b32  	%r386, %r385, 496;
	mov.u32 	%r387, _ZN6thrust24THRUST_300001_SM_1000_NS8cuda_cub4core6detail5shmemE;
	add.s32 	%r388, %r387, %r386;
	st.shared.f32 	[%r388+8], %f241;
	st.shared.u64 	[%r388+16], %rd323;
$L__BB11_48:
	bar.sync 	0;
	setp.ne.s32 	%p192, %r4, 0;
	@%p192 bra 	$L__BB11_208;
	ld.shared.f32 	%f38, [_ZN6thrust24THRUST_300001_SM_1000_NS8cuda_cub4core6detail5shmemE+24];
	ld.shared.u64 	%rd49, [_ZN6thrust24THRUST_300001_SM_1000_NS8cuda_cub4core6detail5shmemE+32];
	setp.lt.f32 	%p193, %f241, %f38;
	mov.u64 	%rd273, %rd49;
	mov.f32 	%f195, %f38;
	@%p193 bra 	$L__BB11_52;
	setp.lt.f32 	%p194, %f38, %f241;
	mov.u64 	%rd273, %rd323;
	mov.f32 	%f195, %f241;
	@%p194 bra 	$L__BB11_52;
	setp.lt.s64 	%p195, %rd323, %rd49;
	min.s64 	%rd273, %rd323, %rd49;
	selp.f32 	%f195, %f241, %f38, %p195;
$L__BB11_52:
	ld.shared.f32 	%f41, [_ZN6thrust24THRUST_300001_SM_1000_NS8cuda_cub4core6detail5shmemE+40];
	ld.shared.u64 	%rd52, [_ZN6thrust24THRUST_300001_SM_1000_NS8cuda_cub4core6detail5shmemE+48];
	setp.lt.f32 	%p196, %f195, %f41;
	mov.u64 	%rd274, %rd52;
	mov.f32 	%f196, %f41;
	@%p196 bra 	$L__BB11_55;
	setp.lt.f32 	%p197, %f41, %f195;
	mov.u64 	%rd274, %rd273;
	mov.f32 	%f196, %f195;
	@%p197 bra 	$L__BB11_55;
	setp.lt.s64 	%p198, %rd273, %rd52;
	min.s64 	%rd274, %rd273, %rd52;
	selp.f32 	%f196, %f195, %f41, %p198;
$L__BB11_55:
	ld.shared.f32 	%f44, [_ZN6thrust24THRUST_300001_SM_1000_NS8cuda_cub4core6detail5shmemE+56];
	ld.shared.u64 	%rd55, [_ZN6thrust24THRUST_300001_SM_1000_NS8cuda_cub4core6detail5shmemE+64];
	setp.lt.f32 	%p199, %f196, %f44;
	mov.u64 	%rd275, %rd55;
	mov.f32 	%f197, %f44;
	@%p199 bra 	$L__BB11_58;
	setp.lt.f32 	%p200, %f44, %f196;
	mov.u64 	%rd275, %rd274;
	mov.f32 	%f197, %f196;
	@%p200 bra 	$L__BB11_58;
	setp.lt.s64 	%p201, %rd274, %rd55;
	min.s64 	%rd275, %rd274, %rd55;
	selp.f32 	%f197, %f196, %f44, %p201;
$L__BB11_58:
	ld.shared.f32 	%f47, [_ZN6thrust24THRUST_300001_SM_1000_NS8cuda_cub4core6detail5shmemE+72];
	ld.shared.u64 	%rd58, [_ZN6thrust24THRUST_300001_SM_1000_NS8cuda_cub4core6detail5shmemE+80];
	setp.lt.f32 	%p202, %f197, %f47;
	mov.u64 	%rd276, %rd58;
	mov.f32 	%f198, %f47;
	@%p202 bra 	$L__BB11_61;
	setp.lt.f32 	%p203, %f47, %f197;
	mov.u64 	%rd276, %rd275;
	mov.f32 	%f198, %f197;
	@%p203 bra 	$L__BB11_61;
	setp.lt.s64 	%p204, %rd275, %rd58;
	min.s64 	%rd276, %rd275, %rd58;
	selp.f32 	%f198, %f197, %f47, %p204;
$L__BB11_61:
	ld.shared.f32 	%f50, [_ZN6thrust24THRUST_300001_SM_1000_NS8cuda_cub4core6detail5shmemE+88];
	ld.shared.u64 	%rd61, [_ZN6thrust24THRUST_300001_SM_1000_NS8cuda_cub4core6detail5shmemE+96];
	setp.lt.f32 	%p205, %f198, %f50;
	mov.f32 	%f199, %f50;
	mov.u64 	%rd277, %rd61;
	@%p205 bra 	$L__BB11_64;
	setp.lt.f32 	%p206, %f50, %f198;
	mov.f32 	%f199, %f198;
	mov.u64 	%rd277, %rd276;
	@%p206 bra 	$L__BB11_64;
	setp.lt.s64 	%p207, %rd276, %rd61;
	selp.f32 	%f199, %f198, %f50, %p207;
	min.s64 	%rd277, %rd276, %rd61;
$L__BB11_64:
	ld.shared.f32 	%f53, [_ZN6thrust24THRUST_300001_SM_1000_NS8cuda_cub4core6detail5shmemE+104];
	ld.shared.u64 	%rd64, [_ZN6thrust24THRUST_300001_SM_1000_NS8cuda_cub4core6detail5shmemE+112];
	setp.lt.f32 	%p208, %f199, %f53;
	mov.f32 	%f200, %f53;
	mov.u64 	%rd278, %rd64;
	@%p208 bra 	$L__BB11_67;
	setp.lt.f32 	%p209, %f53, %f199;
	mov.f32 	%f200, %f199;
	mov.u64 	%rd278, %rd277;
	@%p209 bra 	$L__BB11_67;
	setp.lt.s64 	%p210, %rd277, %rd64;
	selp.f32 	%f200, %f199, %f53, %p210;
	min.s64 	%rd278, %rd277, %rd64;
$L__BB11_67:
	ld.shared.f32 	%f56, [_ZN6thrust24THRUST_300001_SM_1000_NS8cuda_cub4core6detail5shmemE+120];
	ld.shared.u64 	%rd67, [_ZN6thrust24THRUST_300001_SM_1000_NS8cuda_cub4core6detail5shmemE+128];
	setp.lt.f32 	%p211, %f200, %f56;
	mov.f32 	%f241, %f56;
	mov.u64 	%rd323, %rd67;
	@%p211 bra 	$L__BB11_208;
	setp.lt.f32 	%p212, %f56, %f200;
	mov.f32 	%f241, %f200;
	mov.u64 	%rd323, %rd278;
	@%p212 bra 	$L__BB11_208;
	setp.lt.s64 	%p213, %rd278, %rd67;
	selp.f32 	%f241, %f200, %f56, %p213;
	min.s64 	%rd323, %rd278, %rd67;
	bra.uni 	$L__BB11_208;
$L__BB11_70:
	// begin inline asm
	mov.u32 %r171, %laneid;
	// end inline asm
	and.b32  	%r192, %r4, 992;
	add.s32 	%r193, %r192, 32;
	setp.gt.s32 	%p120, %r193, %r3;
	not.b32 	%r194, %r192;
	add.s32 	%r195, %r3, %r194;
	selp.b32 	%r190, %r195, 31, %p120;
	mov.b32 	%r173, %f188;
	mov.b32 	%r189, 1;
	mov.b32 	%r191, -1;
	// begin inline asm
	shfl.sync.down.b32 %r172, %r173, %r189, %r190, %r191;
	// end inline asm
	mov.b32 	%f58, %r172;
	// begin inline asm
	shfl.sync.down.b32 %r177, %r178, %r189, %r190, %r191;
	// end inline asm
	mov.b64 	{%r183, %r188}, %rd266;
	// begin inline asm
	shfl.sync.down.b32 %r182, %r183, %r189, %r190, %r191;
	// end inline asm
	// begin inline asm
	shfl.sync.down.b32 %r187, %r188, %r189, %r190, %r191;
	// end inline asm
	mov.b64 	%rd69, {%r182, %r187};
	setp.ge.s32 	%p121, %r171, %r190;
	mov.f32 	%f201, %f188;
	mov.u64 	%rd279, %rd266;
	@%p121 bra 	$L__BB11_74;
	setp.lt.f32 	%p122, %f188, %f58;
	mov.f32 	%f201, %f58;
	mov.u64 	%rd279, %rd69;
	@%p122 bra 	$L__BB11_74;
	setp.gt.f32 	%p123, %f188, %f58;
	mov.f32 	%f201, %f188;
	mov.u64 	%rd279, %rd266;
	@%p123 bra 	$L__BB11_74;
	setp.lt.s64 	%p124, %rd266, %rd69;
	selp.f32 	%f201, %f188, %f58, %p124;
	min.s64 	%rd279, %rd266, %rd69;
$L__BB11_74:
	mov.b32 	%r197, %f201;
	mov.b32 	%r213, 2;
	mov.b32 	%r215, -1;
	// begin inline asm
	shfl.sync.down.b32 %r196, %r197, %r213, %r190, %r215;
	// end inline asm
	mov.b32 	%f61, %r196;
	// begin inline asm
	shfl.sync.down.b32 %r201, %r202, %r213, %r190, %r215;
	// end inline asm
	mov.b64 	{%r207, %r212}, %rd279;
	// begin inline asm
	shfl.sync.down.b32 %r206, %r207, %r213, %r190, %r215;
	// end inline asm
	// begin inline asm
	shfl.sync.down.b32 %r211, %r212, %r213, %r190, %r215;
	// end inline asm
	mov.b64 	%rd72, {%r206, %r211};
	add.s32 	%r216, %r171, 2;
	setp.gt.s32 	%p125, %r216, %r190;
	mov.f32 	%f202, %f201;
	mov.u64 	%rd280, %rd279;
	@%p125 bra 	$L__BB11_78;
	setp.lt.f32 	%p126, %f201, %f61;
	mov.f32 	%f202, %f61;
	mov.u64 	%rd280, %rd72;
	@%p126 bra 	$L__BB11_78;
	setp.gt.f32 	%p127, %f201, %f61;
	mov.f32 	%f202, %f201;
	mov.u64 	%rd280, %rd279;
	@%p127 bra 	$L__BB11_78;
	setp.lt.s64 	%p128, %rd279, %rd72;
	selp.f32 	%f202, %f201, %f61, %p128;
	min.s64 	%rd280, %rd279, %rd72;
$L__BB11_78:
	mov.b32 	%r218, %f202;
	mov.b32 	%r234, 4;
	mov.b32 	%r236, -1;
	// begin inline asm
	shfl.sync.down.b32 %r217, %r218, %r234, %r190, %r236;
	// end inline asm
	mov.b32 	%f64, %r217;
	// begin inline asm
	shfl.sync.down.b32 %r222, %r223, %r234, %r190, %r236;
	// end inline asm
	mov.b64 	{%r228, %r233}, %rd280;
	// begin inline asm
	shfl.sync.down.b32 %r227, %r228, %r234, %r190, %r236;
	// end inline asm
	// begin inline asm
	shfl.sync.down.b32 %r232, %r233, %r234, %r190, %r236;
	// end inline asm
	mov.b64 	%rd75, {%r227, %r232};
	add.s32 	%r237, %r171, 4;
	setp.gt.s32 	%p129, %r237, %r190;
	mov.f32 	%f203, %f202;
	mov.u64 	%rd281, %rd280;
	@%p129 bra 	$L__BB11_82;
	setp.lt.f32 	%p130, %f202, %f64;
	mov.f32 	%f203, %f64;
	mov.u64 	%rd281, %rd75;
	@%p130 bra 	$L__BB11_82;
	setp.gt.f32 	%p131, %f202, %f64;
	mov.f32 	%f203, %f202;
	mov.u64 	%rd281, %rd280;
	@%p131 bra 	$L__BB11_82;
	setp.lt.s64 	%p132, %rd280, %rd75;
	selp.f32 	%f203, %f202, %f64, %p132;
	min.s64 	%rd281, %rd280, %rd75;
$L__BB11_82:
	mov.b32 	%r239, %f203;
	mov.b32 	%r255, 8;
	mov.b32 	%r257, -1;
	// begin inline asm
	shfl.sync.down.b32 %r238, %r239, %r255, %r190, %r257;
	// end inline asm
	mov.b32 	%f67, %r238;
	// begin inline asm
	shfl.sync.down.b32 %r243, %r244, %r255, %r190, %r257;
	// end inline asm
	mov.b64 	{%r249, %r254}, %rd281;
	// begin inline asm
	shfl.sync.down.b32 %r248, %r249, %r255, %r190, %r257;
	// end inline asm
	// begin inline asm
	shfl.sync.down.b32 %r253, %r254, %r255, %r190, %r257;
	// end inline asm
	mov.b64 	%rd78, {%r248, %r253};
	add.s32 	%r258, %r171, 8;
	setp.gt.s32 	%p133, %r258, %r190;
	mov.f32 	%f204, %f203;
	mov.u64 	%rd282, %rd281;
	@%p133 bra 	$L__BB11_86;
	setp.lt.f32 	%p134, %f203, %f67;
	mov.f32 	%f204, %f67;
	mov.u64 	%rd282, %rd78;
	@%p134 bra 	$L__BB11_86;
	setp.gt.f32 	%p135, %f203, %f67;
	mov.f32 	%f204, %f203;
	mov.u64 	%rd282, %rd281;
	@%p135 bra 	$L__BB11_86;
	setp.lt.s64 	%p136, %rd281, %rd78;
	selp.f32 	%f204, %f203, %f67, %p136;
	min.s64 	%rd282, %rd281, %rd78;
$L__BB11_86:
	mov.b32 	%r260, %f204;
	mov.b32 	%r276, 16;
	mov.b32 	%r278, -1;
	// begin inline asm
	shfl.sync.down.b32 %r259, %r260, %r276, %r190, %r278;
	// end inline asm
	mov.b32 	%f70, %r259;
	// begin inline asm
	shfl.sync.down.b32 %r264, %r265, %r276, %r190, %r278;
	// end inline asm
	mov.b64 	{%r270, %r275}, %rd282;
	// begin inline asm
	shfl.sync.down.b32 %r269, %r270, %r276, %r190, %r278;
	// end inline asm
	// begin inline asm
	shfl.sync.down.b32 %r274, %r275, %r276, %r190, %r278;
	// end inline asm
	mov.b64 	%rd81, {%r269, %r274};
	add.s32 	%r279, %r171, 16;
	setp.gt.s32 	%p137, %r279, %r190;
	mov.f32 	%f241, %f204;
	mov.u64 	%rd323, %rd282;
	@%p137 bra 	$L__BB11_90;
	setp.lt.f32 	%p138, %f204, %f70;
	mov.f32 	%f241, %f70;
	mov.u64 	%rd323, %rd81;
	@%p138 bra 	$L__BB11_90;
	setp.gt.f32 	%p139, %f204, %f70;
	mov.f32 	%f241, %f204;
	mov.u64 	%rd323, %rd282;
	@%p139 bra 	$L__BB11_90;
	setp.lt.s64 	%p140, %rd282, %rd81;
	selp.f32 	%f241, %f204, %f70, %p140;
	min.s64 	%rd323, %rd282, %rd81;
$L__BB11_90:
	setp.ne.s32 	%p141, %r171, 0;
	@%p141 bra 	$L__BB11_92;
	shr.u32 	%r280, %r4, 1;
	and.b32  	%r281, %r280, 496;
	mov.u32 	%r282, _ZN6thrust24THRUST_300001_SM_1000_NS8cuda_cub4core6detail5shmemE;
	add.s32 	%r283, %r282, %r281;
	st.shared.f32 	[%r283+8], %f241;
	st.shared.u64 	[%r283+16], %rd323;
$L__BB11_92:
	bar.sync 	0;
	setp.ne.s32 	%p142, %r4, 0;
	@%p142 bra 	$L__BB11_208;
	setp.lt.s32 	%p143, %r3, 33;
	mov.f32 	%f206, %f241;
	mov.u64 	%rd284, %rd323;
	@%p143 bra 	$L__BB11_97;
	ld.shared.f32 	%f73, [_ZN6thrust24THRUST_300001_SM_1000_NS8cuda_cub4core6detail5shmemE+24];
	ld.shared.u64 	%rd84, [_ZN6thrust24THRUST_300001_SM_1000_NS8cuda_cub4core6detail5shmemE+32];
	setp.lt.f32 	%p144, %f241, %f73;
	mov.f32 	%f206, %f73;
	mov.u64 	%rd284, %rd84;
	@%p144 bra 	$L__BB11_97;
	setp.lt.f32 	%p145, %f73, %f241;
	mov.f32 	%f206, %f241;
	mov.u64 	%rd284, %rd323;
	@%p145 bra 	$L__BB11_97;
	setp.lt.s64 	%p146, %rd323, %rd84;
	selp.f32 	%f206, %f241, %f73, %p146;
	min.s64 	%rd284, %rd323, %rd84;
$L__BB11_97:
	setp.lt.s32 	%p147, %r3, 65;
	mov.f32 	%f207, %f206;
	mov.u64 	%rd285, %rd284;
	@%p147 bra 	$L__BB11_101;
	ld.shared.f32 	%f76, [_ZN6thrust24THRUST_300001_SM_1000_NS8cuda_cub4core6detail5shmemE+40];
	ld.shared.u64 	%rd87, [_ZN6thrust24THRUST_300001_SM_1000_NS8cuda_cub4core6detail5shmemE+48];
	setp.lt.f32 	%p148, %f206, %f76;
	mov.f32 	%f207, %f76;
	mov.u64 	%rd285, %rd87;
	@%p148 bra 	$L__BB11_101;
	setp.lt.f32 	%p149, %f76, %f206;
	mov.f32 	%f207, %f206;
	mov.u64 	%rd285, %rd284;
	@%p149 bra 	$L__BB11_101;
	setp.lt.s64 	%p150, %rd284, %rd87;
	selp.f32 	%f207, %f206, %f76, %p150;
	min.s64 	%rd285, %rd284, %rd87;
$L__BB11_101:
	setp.lt.s32 	%p151, %r3, 97;
	mov.f32 	%f208, %f207;
	mov.u64 	%rd286, %rd285;
	@%p151 bra 	$L__BB11_105;
	ld.shared.f32 	%f79, [_ZN6thrust24THRUST_300001_SM_1000_NS8cuda_cub4core6detail5shmemE+56];
	ld.shared.u64 	%rd90, [_ZN6thrust24THRUST_300001_SM_1000_NS8cuda_cub4core6detail5shmemE+64];
	setp.lt.f32 	%p152, %f207, %f79;
	mov.f32 	%f208, %f79;
	mov.u64 	%rd286, %rd90;
	@%p152 bra 	$L__BB11_105;
	setp.lt.f32 	%p153, %f79, %f207;
	mov.f32 	%f208, %f207;
	mov.u64 	%rd286, %rd285;
	@%p153 bra 	$L__BB11_105;
	setp.lt.s64 	%p154, %rd285, %rd90;
	selp.f32 	%f208, %f207, %f79, %p154;
	min.s64 	%rd286, %rd285, %rd90;
$L__BB11_105:
	setp.lt.s32 	%p155, %r3, 129;
	mov.f32 	%f209, %f208;
	mov.u64 	%rd287, %rd286;
	@%p155 bra 	$L__BB11_109;
	ld.shared.f32 	%f82, [_ZN6thrust24THRUST_300001_SM_1000_NS8cuda_cub4core6detail5shmemE+72];
	ld.shared.u64 	%rd93, [_ZN6thrust24THRUST_300001_SM_1000_NS8cuda_cub4core6detail5shmemE+80];
	setp.lt.f32 	%p156, %f208, %f82;
	mov.f32 	%f209, %f82;
	mov.u64 	%rd287, %rd93;
	@%p156 bra 	$L__BB11_109;
	setp.lt.f32 	%p157, %f82, %f208;
	mov.f32 	%f209, %f208;
	mov.u64 	%rd287, %rd286;
	@%p157 bra 	$L__BB11_109;
	setp.lt.s64 	%p158, %rd286, %rd93;
	selp.f32 	%f209, %f208, %f82, %p158;
	min.s64 	%rd287, %rd286, %rd93;
$L__BB11_109:
	setp.lt.s32 	%p159, %r3, 161;
	mov.f32 	%f210, %f209;
	mov.u64 	%rd288, %rd287;
	@%p159 bra 	$L__BB11_113;
	ld.shared.f32 	%f85, [_ZN6thrust24THRUST_300001_SM_1000_NS8cuda_cub4core6detail5shmemE+88];
	ld.shared.u64 	%rd96, [_ZN6thrust24THRUST_300001_SM_1000_NS8cuda_cub4core6detail5shmemE+96];
	setp.lt.f32 	%p160, %f209, %f85;
	mov.f32 	%f210, %f85;
	mov.u64 	%rd288, %rd96;
	@%p160 bra 	$L__BB11_113;
	setp.lt.f32 	%p161, %f85, %f209;
	mov.f32 	%f210, %f209;
	mov.u64 	%rd288, %rd287;
	@%p161 bra 	$L__BB11_113;
	setp.lt.s64 	%p162, %rd287, %rd96;
	selp.f32 	%f210, %f209, %f85, %p162;
	min.s64 	%rd288, %rd287, %rd96;
$L__BB11_113:
	setp.lt.s32 	%p163, %r3, 193;
	mov.f32 	%f211, %f210;
	mov.u64 	%rd289, %rd288;
	@%p163 bra 	$L__BB11_117;
	ld.shared.f32 	%f88, [_ZN6thrust24THRUST_300001_SM_1000_NS8cuda_cub4core6detail5shmemE+104];
	ld.shared.u64 	%rd99, [_ZN6thrust24THRUST_300001_SM_1000_NS8cuda_cub4core6detail5shmemE+112];
	setp.lt.f32 	%p164, %f210, %f88;
	mov.f32 	%f211, %f88;
	mov.u64 	%rd289, %rd99;
	@%p164 bra 	$L__BB11_117;
	setp.lt.f32 	%p165, %f88, %f210;
	mov.f32 	%f211, %f210;
	mov.u64 	%rd289, %rd288;
	@%p165 bra 	$L__BB11_117;
	setp.lt.s64 	%p166, %rd288, %rd99;
	selp.f32 	%f211, %f210, %f88, %p166;
	min.s64 	%rd289, %rd288, %rd99;
$L__BB11_117:
	setp.lt.s32 	%p167, %r3, 225;
	mov.f32 	%f241, %f211;
	mov.u64 	%rd323, %rd289;
	@%p167 bra 	$L__BB11_208;
	ld.shared.f32 	%f91, [_ZN6thrust24THRUST_300001_SM_1000_NS8cuda_cub4core6detail5shmemE+120];
	ld.shared.u64 	%rd102, [_ZN6thrust24THRUST_300001_SM_1000_NS8cuda_cub4core6detail5shmemE+128];
	setp.lt.f32 	%p168, %f211, %f91;
	mov.f32 	%f241, %f91;
	mov.u64 	%rd323, %rd102;
	@%p168 bra 	$L__BB11_208;
	setp.lt.f32 	%p169, %f91, %f211;
	mov.f32 	%f241, %f211;
	mov.u64 	%rd323, %rd289;
	@%p169 bra 	$L__BB11_208;
	setp.lt.s64 	%p170, %rd289, %rd102;
	selp.f32 	%f241, %f211, %f91, %p170;
	min.s64 	%rd323, %rd289, %rd102;
	bra.uni 	$L__BB11_208;
$L__BB11_121:
	mov.u32 	%r20, %tid.x;
	add.s64 	%rd104, %rd196, %rd4;
	cvt.u64.u32 	%rd105, %r20;
	add.s64 	%rd201, %rd105, %rd4;
	cvta.to.global.u64 	%rd202, %rd195;
	shl.b64 	%rd203, %rd201, 2;
	add.s64 	%rd204, %rd202, %rd203;
	ld.global.f32 	%f170, [%rd204];
	add.s32 	%r36, %r20, 256;
	cvt.u64.u32 	%rd205, %r36;
	ld.global.f32 	%f171, [%rd204+1024];
	add.s32 	%r37, %r20, 512;
	cvt.u64.u32 	%rd206, %r37;
	ld.global.f32 	%f172, [%rd204+2048];
	add.s32 	%r38, %r20, 768;
	cvt.u64.u32 	%rd207, %r38;
	ld.global.f32 	%f173, [%rd204+3072];
	or.b32  	%r39, %r20, 1024;
	cvt.u64.u32 	%rd106, %r39;
	add.s64 	%rd311, %rd104, %rd106;
	ld.global.f32 	%f229, [%rd204+4096];
	setp.geu.f32 	%p2, %f170, %f171;
	selp.f32 	%f174, %f170, %f171, %p2;
	selp.b64 	%rd208, %rd105, %rd205, %p2;
	setp.geu.f32 	%p3, %f174, %f172;
	selp.f32 	%f175, %f174, %f172, %p3;
	selp.b64 	%rd209, %rd208, %rd206, %p3;
	setp.geu.f32 	%p4, %f175, %f173;
	selp.f32 	%f94, %f175, %f173, %p4;
	selp.b64 	%rd108, %rd209, %rd207, %p4;
	setp.lt.f32 	%p5, %f94, %f229;
	@%p5 bra 	$L__BB11_123;
	setp.lt.f32 	%p6, %f229, %f94;
	setp.lt.u64 	%p7, %rd108, %rd106;
	or.pred  	%p8, %p6, %p7;
	selp.f32 	%f229, %f94, %f229, %p8;
	add.s64 	%rd210, %rd104, %rd108;
	selp.b64 	%rd311, %rd210, %rd311, %p8;
$L__BB11_123:
	setp.le.u64 	%p9, %rd198, %rd5;
	@%p9 bra 	$L__BB11_164;
	setp.ne.s32 	%p10, %r20, 0;
	@%p10 bra 	$L__BB11_126;
	atom.global.add.u64 	%rd211, [%rd1+8], 1280;
	add.s64 	%rd212, %rd211, %rd5;
	st.shared.u64 	[_ZN6thrust24THRUST_300001_SM_1000_NS8cuda_cub4core6detail5shmemE+152], %rd212;
$L__BB11_126:
	bar.sync 	0;
	ld.shared.u64 	%rd299, [_ZN6thrust24THRUST_300001_SM_1000_NS8cuda_cub4core6detail5shmemE+152];
	add.s64 	%rd213, %rd299, 1280;
	setp.gt.s64 	%p11, %rd213, %rd198;
	@%p11 bra 	$L__BB11_141;
	mov.f32 	%f213, %f229;
	mov.u64 	%rd292, %rd311;
$L__BB11_128:
	add.s64 	%rd214, %rd299, %rd105;
	cvta.to.global.u64 	%rd215, %rd195;
	shl.b64 	%rd216, %rd214, 2;
	add.s64 	%rd217, %rd215, %rd216;
	add.s64 	%rd293, %rd214, %rd196;
	ld.global.f32 	%f214, [%rd217];
	add.s64 	%rd294, %rd293, 256;
	ld.global.f32 	%f215, [%rd217+1024];
	add.s64 	%rd295, %rd293, 512;
	ld.global.f32 	%f216, [%rd217+2048];
	add.s64 	%rd296, %rd293, 768;
	ld.global.f32 	%f217, [%rd217+3072];
	add.s64 	%rd311, %rd293, 1024;
	ld.global.f32 	%f229, [%rd217+4096];
	setp.lt.f32 	%p12, %f213, %f214;
	@%p12 bra 	$L__BB11_130;
	setp.lt.f32 	%p13, %f214, %f213;
	setp.lt.s64 	%p14, %rd292, %rd293;
	or.pred  	%p15, %p13, %p14;
	selp.f32 	%f214, %f213, %f214, %p15;
	selp.b64 	%rd293, %rd292, %rd293, %p15;
$L__BB11_130:
	setp.lt.f32 	%p16, %f214, %f215;
	@%p16 bra 	$L__BB11_132;
	setp.lt.f32 	%p17, %f215, %f214;
	setp.lt.s64 	%p18, %rd293, %rd294;
	or.pred  	%p19, %p17, %p18;
	selp.f32 	%f215, %f214, %f215, %p19;
	selp.b64 	%rd294, %rd293, %rd294, %p19;
$L__BB11_132:
	setp.lt.f32 	%p20, %f215, %f216;
	@%p20 bra 	$L__BB11_134;
	setp.lt.f32 	%p21, %f216, %f215;
	setp.lt.s64 	%p22, %rd294, %rd295;
	or.pred  	%p23, %p21, %p22;
	selp.f32 	%f216, %f215, %f216, %p23;
	selp.b64 	%rd295, %rd294, %rd295, %p23;
$L__BB11_134:
	setp.lt.f32 	%p24, %f216, %f217;
	@%p24 bra 	$L__BB11_136;
	setp.lt.f32 	%p25, %f217, %f216;
	setp.lt.s64 	%p26, %rd295, %rd296;
	or.pred  	%p27, %p25, %p26;
	selp.f32 	%f217, %f216, %f217, %p27;
	selp.b64 	%rd296, %rd295, %rd296, %p27;
$L__BB11_136:
	setp.lt.f32 	%p28, %f217, %f229;
	@%p28 bra 	$L__BB11_138;
	setp.lt.f32 	%p29, %f229, %f217;
	setp.lt.s64 	%p30, %rd296, %rd311;
	or.pred  	%p31, %p29, %p30;
	selp.f32 	%f229, %f217, %f229, %p31;
	selp.b64 	%rd311, %rd296, %rd311, %p31;
$L__BB11_138:
	setp.ne.s32 	%p32, %r20, 0;
	bar.sync 	0;
	@%p32 bra 	$L__BB11_140;
	atom.global.add.u64 	%rd218, [%rd1+8], 1280;
	add.s64 	%rd219, %rd218, %rd5;
	st.shared.u64 	[_ZN6thrust24THRUST_300001_SM_1000_NS8cuda_cub4core6detail5shmemE+152], %rd219;
$L__BB11_140:
	bar.sync 	0;
	ld.shared.u64 	%rd299, [_ZN6thrust24THRUST_300001_SM_1000_NS8cuda_cub4core6detail5shmemE+152];
	add.s64 	%rd220, %rd299, 1280;
	setp.le.s64 	%p33, %rd220, %rd198;
	mov.f32 	%f213, %f229;
	mov.u64 	%rd292, %rd311;
	@%p33 bra 	$L__BB11_128;
$L__BB11_141:
	setp.le.s64 	%p34, %rd198, %rd299;
	@%p34 bra 	$L__BB11_164;
	cvt.u32.u64 	%r40, %rd299;
	cvt.u32.u64 	%r41, %rd198;
	sub.s32 	%r21, %r41, %r40;
	setp.ge.s32 	%p35, %r20, %r21;
	@%p35 bra 	$L__BB11_164;
	cvta.to.global.u64 	%rd132, %rd195;
	not.b32 	%r43, %r20;
	add.s32 	%r44, %r43, %r41;
	sub.s32 	%r22, %r44, %r40;
	and.b32  	%r46, %r22, 768;
	setp.eq.s32 	%p36, %r46, 768;
	mov.u32 	%r397, %r20;
	@%p36 bra 	$L__BB11_149;
	add.s64 	%rd222, %rd299, %rd105;
	add.s64 	%rd301, %rd222, %rd196;
	shl.b64 	%rd223, %rd222, 2;
	add.s64 	%rd300, %rd132, %rd223;
	shr.u32 	%r47, %r22, 8;
	add.s32 	%r48, %r47, 1;
	and.b32  	%r49, %r48, 3;
	neg.s32 	%r395, %r49;
	mov.u32 	%r397, %r20;
$L__BB11_145:
	.pragma "nounroll";
	mov.u64 	%rd137, %rd311;
	mov.f32 	%f114, %f229;
	ld.global.f32 	%f115, [%rd300];
	setp.lt.f32 	%p37, %f114, %f115;
	mov.f32 	%f229, %f115;
	mov.u64 	%rd311, %rd301;
	@%p37 bra 	$L__BB11_148;
	setp.lt.f32 	%p38, %f115, %f114;
	mov.f32 	%f229, %f114;
	mov.u64 	%rd311, %rd137;
	@%p38 bra 	$L__BB11_148;
	setp.lt.s64 	%p39, %rd137, %rd301;
	selp.f32 	%f229, %f114, %f115, %p39;
	min.s64 	%rd311, %rd137, %rd301;
$L__BB11_148:
	add.s32 	%r397, %r397, 256;
	add.s64 	%rd301, %rd301, 256;
	add.s64 	%rd300, %rd300, 1024;
	add.s32 	%r395, %r395, 1;
	setp.ne.s32 	%p40, %r395, 0;
	@%p40 bra 	$L__BB11_145;
$L__BB11_149:
	setp.lt.u32 	%p41, %r22, 768;
	@%p41 bra 	$L__BB11_164;
	add.s32 	%r398, %r397, 512;
$L__BB11_151:
	mov.u32 	%r30, %r398;
	add.s32 	%r50, %r30, -512;
	cvt.u64.u32 	%rd224, %r50;
	add.s64 	%rd225, %rd299, %rd224;
	shl.b64 	%rd226, %rd225, 2;
	add.s64 	%rd145, %rd132, %rd226;
	add.s64 	%rd146, %rd225, %rd196;
	ld.global.f32 	%f121, [%rd145];
	setp.lt.f32 	%p42, %f229, %f121;
	mov.f32 	%f225, %f121;
	mov.u64 	%rd307, %rd146;
	@%p42 bra 	$L__BB11_154;
	setp.lt.f32 	%p43, %f121, %f229;
	mov.f32 	%f225, %f229;
	mov.u64 	%rd307, %rd311;
	@%p43 bra 	$L__BB11_154;
	setp.lt.s64 	%p44, %rd311, %rd146;
	selp.f32 	%f225, %f229, %f121, %p44;
	min.s64 	%rd307, %rd311, %rd146;
$L__BB11_154:
	add.s32 	%r51, %r30, -256;
	cvt.u64.u32 	%rd227, %r51;
	add.s64 	%rd228, %rd299, %rd227;
	add.s64 	%rd149, %rd228, %rd196;
	ld.global.f32 	%f124, [%rd145+1024];
	setp.lt.f32 	%p45, %f225, %f124;
	mov.f32 	%f226, %f124;
	mov.u64 	%rd308, %rd149;
	@%p45 bra 	$L__BB11_157;
	setp.lt.f32 	%p46, %f124, %f225;
	mov.f32 	%f226, %f225;
	mov.u64 	%rd308, %rd307;
	@%p46 bra 	$L__BB11_157;
	setp.lt.s64 	%p47, %rd307, %rd149;
	selp.f32 	%f226, %f225, %f124, %p47;
	min.s64 	%rd308, %rd307, %rd149;
$L__BB11_157:
	cvt.u64.u32 	%rd229, %r30;
	add.s64 	%rd230, %rd299, %rd229;
	add.s64 	%rd152, %rd230, %rd196;
	ld.global.f32 	%f127, [%rd145+2048];
	setp.lt.f32 	%p48, %f226, %f127;
	mov.f32 	%f227, %f127;
	mov.u64 	%rd309, %rd152;
	@%p48 bra 	$L__BB11_160;
	setp.lt.f32 	%p49, %f127, %f226;
	mov.f32 	%f227, %f226;
	mov.u64 	%rd309, %rd308;
	@%p49 bra 	$L__BB11_160;
	setp.lt.s64 	%p50, %rd308, %rd152;
	selp.f32 	%f227, %f226, %f127, %p50;
	min.s64 	%rd309, %rd308, %rd152;
$L__BB11_160:
	add.s32 	%r52, %r30, 256;
	cvt.u64.u32 	%rd231, %r52;
	add.s64 	%rd232, %rd299, %rd231;
	add.s64 	%rd155, %rd232, %rd196;
	ld.global.f32 	%f130, [%rd145+3072];
	setp.lt.f32 	%p51, %f227, %f130;
	mov.f32 	%f229, %f130;
	mov.u64 	%rd311, %rd155;
	@%p51 bra 	$L__BB11_163;
	setp.lt.f32 	%p52, %f130, %f227;
	mov.f32 	%f229, %f227;
	mov.u64 	%rd311, %rd309;
	@%p52 bra 	$L__BB11_163;
	setp.lt.s64 	%p53, %rd309, %rd155;
	selp.f32 	%f229, %f227, %f130, %p53;
	min.s64 	%rd311, %rd309, %rd155;
$L__BB11_163:
	add.s32 	%r398, %r30, 1024;
	add.s32 	%r53, %r30, 512;
	setp.lt.s32 	%p54, %r53, %r21;
	@%p54 bra 	$L__BB11_151;
$L__BB11_164:
	// begin inline asm
	mov.u32 %r54, %laneid;
	// end inline asm
	mov.b32 	%r56, %f229;
	mov.b32 	%r72, 1;
	mov.b32 	%r73, 31;
	mov.b32 	%r74, -1;
	// begin inline asm
	shfl.sync.down.b32 %r55, %r56, %r72, %r73, %r74;
	// end inline asm
	mov.b32 	%f134, %r55;
	// begin inline asm
	shfl.sync.down.b32 %r60, %r61, %r72, %r73, %r74;
	// end inline asm
	mov.b64 	{%r66, %r71}, %rd311;
	// begin inline asm
	shfl.sync.down.b32 %r65, %r66, %r72, %r73, %r74;
	// end inline asm
	// begin inline asm
	shfl.sync.down.b32 %r70, %r71, %r72, %r73, %r74;
	// end inline asm
	mov.b64 	%rd159, {%r65, %r70};
	setp.gt.s32 	%p55, %r54, 30;
	mov.f32 	%f230, %f229;
	mov.u64 	%rd312, %rd311;
	@%p55 bra 	$L__BB11_168;
	setp.lt.f32 	%p56, %f229, %f134;
	mov.f32 	%f230, %f134;
	mov.u64 	%rd312, %rd159;
	@%p56 bra 	$L__BB11_168;
	setp.gt.f32 	%p57, %f229, %f134;
	mov.f32 	%f230, %f229;
	mov.u64 	%rd312, %rd311;
	@%p57 bra 	$L__BB11_168;
	setp.lt.s64 	%p58, %rd311, %rd159;
	selp.f32 	%f230, %f229, %f134, %p58;
	min.s64 	%rd312, %rd311, %rd159;
$L__BB11_168:
	mov.b32 	%r76, %f230;
	mov.b32 	%r92, 2;
	mov.b32 	%r93, 31;
	mov.b32 	%r94, -1;
	// begin inline asm
	shfl.sync.down.b32 %r75, %r76, %r92, %r93, %r94;
	// end inline asm
	mov.b32 	%f137, %r75;
	// begin inline asm
	shfl.sync.down.b32 %r80, %r81, %r92, %r93, %r94;
	// end inline asm
	mov.b64 	{%r86, %r91}, %rd312;
	// begin inline asm
	shfl.sync.down.b32 %r85, %r86, %r92, %r93, %r94;
	// end inline asm
	// begin inline asm
	shfl.sync.down.b32 %r90, %r91, %r92, %r93, %r94;
	// end inline asm
	mov.b64 	%rd162, {%r85, %r90};
	setp.gt.s32 	%p59, %r54, 29;
	mov.f32 	%f231, %f230;
	mov.u64 	%rd313, %rd312;
	@%p59 bra 	$L__BB11_172;
	setp.lt.f32 	%p60, %f230, %f137;
	mov.f32 	%f231, %f137;
	mov.u64 	%rd313, %rd162;
	@%p60 bra 	$L__BB11_172;
	setp.gt.f32 	%p61, %f230, %f137;
	mov.f32 	%f231, %f230;
	mov.u64 	%rd313, %rd312;
	@%p61 bra 	$L__BB11_172;
	setp.lt.s64 	%p62, %rd312, %rd162;
	selp.f32 	%f231, %f230, %f137, %p62;
	min.s64 	%rd313, %rd312, %rd162;
$L__BB11_172:
	mov.b32 	%r96, %f231;
	mov.b32 	%r112, 4;
	mov.b32 	%r113, 31;
	mov.b32 	%r114, -1;
	// begin inline asm
	shfl.sync.down.b32 %r95, %r96, %r112, %r113, %r114;
	// end inline asm
	mov.b32 	%f140, %r95;
	// begin inline asm
	shfl.sync.down.b32 %r100, %r101, %r112, %r113, %r114;
	// end inline asm
	mov.b64 	{%r106, %r111}, %rd313;
	// begin inline asm
	shfl.sync.down.b32 %r105, %r106, %r112, %r113, %r114;
	// end inline asm
	// begin inline asm
	shfl.sync.down.b32 %r110, %r111, %r112, %r113, %r114;
	// end inline asm
	mov.b64 	%rd165, {%r105, %r110};
	setp.gt.s32 	%p63, %r54, 27;
	mov.f32 	%f232, %f231;
	mov.u64 	%rd314, %rd313;
	@%p63 bra 	$L__BB11_176;
	setp.lt.f32 	%p64, %f231, %f140;
	mov.f32 	%f232, %f140;
	mov.u64 	%rd314, %rd165;
	@%p64 bra 	$L__BB11_176;
	setp.gt.f32 	%p65, %f231, %f140;
	mov.f32 	%f232, %f231;
	mov.u64 	%rd314, %rd313;
	@%p65 bra 	$L__BB11_176;
	setp.lt.s64 	%p66, %rd313, %rd165;
	selp.f32 	%f232, %f231, %f140, %p66;
	min.s64 	%rd314, %rd313, %rd165;
$L__BB11_176:
	mov.b32 	%r116, %f232;
	mov.b32 	%r132, 8;
	mov.b32 	%r133, 31;
	mov.b32 	%r134, -1;
	// begin inline asm
	shfl.sync.down.b32 %r115, %r116, %r132, %r133, %r134;
	// end inline asm
	mov.b32 	%f143, %r115;
	// begin inline asm
	shfl.sync.down.b32 %r120, %r121, %r132, %r133, %r134;
	// end inline asm
	mov.b64 	{%r126, %r131}, %rd314;
	// begin inline asm
	shfl.sync.down.b32 %r125, %r126, %r132, %r133, %r134;
	// end inline asm
	// begin inline asm
	shfl.sync.down.b32 %r130, %r131, %r132, %r133, %r134;
	// end inline asm
	mov.b64 	%rd168, {%r125, %r130};
	setp.gt.s32 	%p67, %r54, 23;
	mov.f32 	%f233, %f232;
	mov.u64 	%rd315, %rd314;
	@%p67 bra 	$L__BB11_180;
	setp.lt.f32 	%p68, %f232, %f143;
	mov.f32 	%f233, %f143;
	mov.u64 	%rd315, %rd168;
	@%p68 bra 	$L__BB11_180;
	setp.gt.f32 	%p69, %f232, %f143;
	mov.f32 	%f233, %f232;
	mov.u64 	%rd315, %rd314;
	@%p69 bra 	$L__BB11_180;
	setp.lt.s64 	%p70, %rd314, %rd168;
	selp.f32 	%f233, %f232, %f143, %p70;
	min.s64 	%rd315, %rd314, %rd168;
$L__BB11_180:
	mov.b32 	%r136, %f233;
	mov.b32 	%r152, 16;
	mov.b32 	%r153, 31;
	mov.b32 	%r154, -1;
	// begin inline asm
	shfl.sync.down.b32 %r135, %r136, %r152, %r153, %r154;
	// end inline asm
	mov.b32 	%f146, %r135;
	// begin inline asm
	shfl.sync.down.b32 %r140, %r141, %r152, %r153, %r154;
	// end inline asm
	mov.b64 	{%r146, %r151}, %rd315;
	// begin inline asm
	shfl.sync.down.b32 %r145, %r146, %r152, %r153, %r154;
	// end inline asm
	// begin inline asm
	shfl.sync.down.b32 %r150, %r151, %r152, %r153, %r154;
	// end inline asm
	mov.b64 	%rd171, {%r145, %r150};
	setp.gt.s32 	%p71, %r54, 15;
	mov.f32 	%f241, %f233;
	mov.u64 	%rd323, %rd315;
	@%p71 bra 	$L__BB11_184;
	setp.lt.f32 	%p72, %f233, %f146;
	mov.f32 	%f241, %f146;
	mov.u64 	%rd323, %rd171;
	@%p72 bra 	$L__BB11_184;
	setp.gt.f32 	%p73, %f233, %f146;
	mov.f32 	%f241, %f233;
	mov.u64 	%rd323, %rd315;
	@%p73 bra 	$L__BB11_184;
	setp.lt.s64 	%p74, %rd315, %rd171;
	selp.f32 	%f241, %f233, %f146, %p74;
	min.s64 	%rd323, %rd315, %rd171;
$L__BB11_184:
	setp.ne.s32 	%p75, %r54, 0;
	@%p75 bra 	$L__BB11_186;
	shr.u32 	%r155, %r20, 1;
	and.b32  	%r156, %r155, 496;
	mov.u32 	%r157, _ZN6thrust24THRUST_300001_SM_1000_NS8cuda_cub4core6detail5shmemE;
	add.s32 	%r158, %r157, %r156;
	st.shared.f32 	[%r158+8], %f241;
	st.shared.u64 	[%r158+16], %rd323;
$L__BB11_186:
	bar.sync 	0;
	setp.ne.s32 	%p76, %r20, 0;
	@%p76 bra 	$L__BB11_208;
	ld.shared.f32 	%f149, [_ZN6thrust24THRUST_300001_SM_1000_NS8cuda_cub4core6detail5shmemE+24];
	ld.shared.u64 	%rd174, [_ZN6thrust24THRUST_300001_SM_1000_NS8cuda_cub4core6detail5shmemE+32];
	setp.lt.f32 	%p77, %f241, %f149;
	mov.f32 	%f235, %f149;
	mov.u64 	%rd317, %rd174;
	@%p77 bra 	$L__BB11_190;
	setp.lt.f32 	%p78, %f149, %f241;
	mov.f32 	%f235, %f241;
	mov.u64 	%rd317, %rd323;
	@%p78 bra 	$L__BB11_190;
	setp.lt.s64 	%p79, %rd323, %rd174;
	selp.f32 	%f235, %f241, %f149, %p79;
	min.s64 	%rd317, %rd323, %rd174;
$L__BB11_190:
	ld.shared.f32 	%f152, [_ZN6thrust24THRUST_300001_SM_1000_NS8cuda_cub4core6detail5shmemE+40];
	ld.shared.u64 	%rd177, [_ZN6thrust24THRUST_300001_SM_1000_NS8cuda_cub4core6detail5shmemE+48];
	setp.lt.f32 	%p80, %f235, %f152;
	mov.f32 	%f236, %f152;
	mov.u64 	%rd318, %rd177;
	@%p80 bra 	$L__BB11_193;
	setp.lt.f32 	%p81, %f152, %f235;
	mov.f32 	%f236, %f235;
	mov.u64 	%rd318, %rd317;
	@%p81 bra 	$L__BB11_193;
	setp.lt.s64 	%p82, %rd317, %rd177;
	selp.f32 	%f236, %f235, %f152, %p82;
	min.s64 	%rd318, %rd317, %rd177;
$L__BB11_193:
	ld.shared.f32 	%f155, [_ZN6thrust24THRUST_300001_SM_1000_NS8cuda_cub4core6detail5shmemE+56];
	ld.shared.u64 	%rd180, [_ZN6thrust24THRUST_300001_SM_1000_NS8cuda_cub4core6detail5shmemE+64];
	setp.lt.f32 	%p83, %f236, %f155;
	mov.f32 	%f237, %f155;
	mov.u64 	%rd319, %rd180;
	@%p83 bra 	$L__BB11_196;
	setp.lt.f32 	%p84, %f155, %f236;
	mov.f32 	%f237, %f236;
	mov.u64 	%rd319, %rd318;
	@%p84 bra 	$L__BB11_196;
	setp.lt.s64 	%p85, %rd318, %rd180;
	selp.f32 	%f237, %f236, %f155, %p85;
	min.s64 	%rd319, %rd318, %rd180;
$L__BB11_196:
	ld.shared.f32 	%f158, [_ZN6thrust24THRUST_300001_SM_1000_NS8cuda_cub4core6detail5shmemE+72];
	ld.shared.u64 	%rd183, [_ZN6thrust24THRUST_300001_SM_1000_NS8cuda_cub4core6detail5shmemE+80];
	setp.lt.f32 	%p86, %f237, %f158;
	mov.f32 	%f238, %f158;
	mov.u64 	%rd320, %rd183;
	@%p86 bra 	$L__BB11_199;
	setp.lt.f32 	%p87, %f158, %f237;
	mov.f32 	%f238, %f237;
	mov.u64 	%rd320, %rd319;
	@%p87 bra 	$L__BB11_199;
	setp.lt.s64 	%p88, %rd319, %rd183;
	selp.f32 	%f238, %f237, %f158, %p88;
	min.s64 	%rd320, %rd319, %rd183;
$L__BB11_199:
	ld.shared.f32 	%f161, [_ZN6thrust24THRUST_300001_SM_1000_NS8cuda_cub4core6detail5shmemE+88];
	ld.shared.u64 	%rd186, [_ZN6thrust24THRUST_300001_SM_1000_NS8cuda_cub4core6detail5shmemE+96];
	setp.lt.f32 	%p89, %f238, %f161;
	mov.f32 	%f239, %f161;
	mov.u64 	%rd321, %rd186;
	@%p89 bra 	$L__BB11_202;
	setp.lt.f32 	%p90, %f161, %f238;
	mov.f32 	%f239, %f238;
	mov.u64 	%rd321, %rd320;
	@%p90 bra 	$L__BB11_202;
	setp.lt.s64 	%p91, %rd320, %rd186;
	selp.f32 	%f239, %f238, %f161, %p91;
	min.s64 	%rd321, %rd320, %rd186;
$L__BB11_202:
	ld.shared.f32 	%f164, [_ZN6thrust24THRUST_300001_SM_1000_NS8cuda_cub4core6detail5shmemE+104];
	ld.shared.u64 	%rd189, [_ZN6thrust24THRUST_300001_SM_1000_NS8cuda_cub4core6detail5shmemE+112];
	setp.lt.f32 	%p92, %f239, %f164;
	mov.f32 	%f240, %f164;
	mov.u64 	%rd322, %rd189;
	@%p92 bra 	$L__BB11_205;
	setp.lt.f32 	%p93, %f164, %f239;
	mov.f32 	%f240, %f239;
	mov.u64 	%rd322, %rd321;
	@%p93 bra 	$L__BB11_205;
	setp.lt.s64 	%p94, %rd321, %rd189;
	selp.f32 	%f240, %f239, %f164, %p94;
	min.s64 	%rd322, %rd321, %rd189;
$L__BB11_205:
	ld.shared.f32 	%f167, [_ZN6thrust24THRUST_300001_SM_1000_NS8cuda_cub4core6detail5shmemE+120];
	ld.shared.u64 	%rd192, [_ZN6thrust24THRUST_300001_SM_1000_NS8cuda_cub4core6detail5shmemE+128];
	setp.lt.f32 	%p95, %f240, %f167;
	mov.f32 	%f241, %f167;
	mov.u64 	%rd323, %rd192;
	@%p95 bra 	$L__BB11_208;
	setp.lt.f32 	%p96, %f167, %f240;
	mov.f32 	%f241, %f240;
	mov.u64 	%rd323, %rd322;
	@%p96 bra 	$L__BB11_208;
	setp.lt.s64 	%p97, %rd322, %rd192;
	selp.f32 	%f241, %f240, %f167, %p97;
	min.s64 	%rd323, %rd322, %rd192;
$L__BB11_208:
	mov.u32 	%r389, %tid.x;
	setp.ne.s32 	%p214, %r389, 0;
	@%p214 bra 	$L__BB11_210;
	ld.param.u64 	%rd254, [_ZN6thrust24THRUST_300001_SM_1000_NS8cuda_cub4core6detail13_kernel_agentINS1_8__reduce11ReduceAgentINS0_12zip_iteratorIN4cuda3std3__45tupleIJNS0_10device_ptrIfEENS0_17counting_iteratorIlNS0_11use_defaultESF_SF_EEEEEEEPNSB_IJflEEESJ_lNS1_9__extrema9arg_max_fIflNSA_4lessIfEEEEEEJSI_SK_lN3cub18CUB_300001_SM_100013GridEvenShareIlEENSS_9GridQueueIyEESP_EEEvDpT0__param_1];
	cvta.to.global.u64 	%rd251, %rd254;
	mul.wide.u32 	%rd252, %r1, 16;
	add.s64 	%rd253, %rd251, %rd252;
	st.global.f32 	[%rd253], %f241;
	st.global.u64 	[%rd253+8], %rd323;
$L__BB11_210:
	ret;

}
	// .globl	_ZN6thrust24THRUST_300001_SM_1000_NS8cuda_cub4core6detail13_kernel_agentINS1_8__reduce10DrainAgentIlEEJN3cub18CUB_300001_SM_10009GridQueueIyEElEEEvDpT0_
.visible .entry _ZN6thrust24THRUST_300001_SM_1000_NS8cuda_cub4core6detail13_kernel_agentINS1_8__reduce10DrainAgentIlEEJN3cub18CUB_300001_SM_10009GridQueueIyEElEEEvDpT0_(
	.param .align 8 .b8 _ZN6thrust24THRUST_300001_SM_1000_NS8cuda_cub4core6detail13_kernel_agentINS1_8__reduce10DrainAgentIlEEJN3cub18CUB_300001_SM_10009GridQueueIyEElEEEvDpT0__param_0[8],
	.param .u64 _ZN6thrust24THRUST_300001_SM_1000_NS8cuda_cub4core6detail13_kernel_agentINS1_8__reduce10DrainAgentIlEEJN3cub18CUB_300001_SM_10009GridQueueIyEElEEEvDpT0__param_1
)
.maxntid 1
{
	.reg .b64 	%rd<5>;

	ld.param.u64 	%rd1, [_ZN6thrust24THRUST_300001_SM_1000_NS8cuda_cub4core6detail13_kernel_agentINS1_8__reduce10DrainAgentIlEEJN3cub18CUB_300001_SM_10009GridQueueIyEElEEEvDpT0__param_0];
	ld.param.u64 	%rd2, [_ZN6thrust24THRUST_300001_SM_1000_NS8cuda_cub4core6detail13_kernel_agentINS1_8__reduce10DrainAgentIlEEJN3cub18CUB_300001_SM_10009GridQueueIyEElEEEvDpT0__param_1];
	cvta.to.global.u64 	%rd3, %rd1;
	st.global.u64 	[%rd3], %rd2;
	mov.b64 	%rd4, 0;
	st.global.u64 	[%rd3+8], %rd4;
	ret;

}
	// .globl	_ZN6thrust24THRUST_300001_SM_1000_NS8cuda_cub4core6detail13_kernel_agentINS1_8__reduce11ReduceAgentIPN4cuda3std3__45tupleIJflEEESC_SB_lNS1_9__extrema9arg_max_fIflNS9_4lessIfEEEEEEJSC_SC_iSH_EEEvDpT0_
.visible .entry _ZN6thrust24THRUST_300001_SM_1000_NS8cuda_cub4core6detail13_kernel_agentINS1_8__reduce11ReduceAgentIPN4cuda3std3__45tupleIJflEEESC_SB_lNS1_9__extrema9arg_max_fIflNS9_4lessIfEEEEEEJSC_SC_iSH_EEEvDpT0_(
	.param .u64 .ptr .align 1 _ZN6thrust24THRUST_300001_SM_1000_NS8cuda_cub4core6detail13_kernel_agentINS1_8__reduce11ReduceAgentIPN4cuda3std3__45tupleIJflEEESC_SB_lNS1_9__extrema9arg_max_fIflNS9_4lessIfEEEEEEJSC_SC_iSH_EEEvDpT0__param_0,
	.param .u64 .ptr .align 1 _ZN6thrust24THRUST_300001_SM_1000_NS8cuda_cub4core6detail13_kernel_agentINS1_8__reduce11ReduceAgentIPN4cuda3std3__45tupleIJflEEESC_SB_lNS1_9__extrema9arg_max_fIflNS9_4lessIfEEEEEEJSC_SC_iSH_EEEvDpT0__param_1,
	.param .u32 _ZN6thrust24THRUST_300001_SM_1000_NS8cuda_cub4core6detail13_kernel_agentINS1_8__reduce11ReduceAgentIPN4cuda3std3__45tupleIJflEEESC_SB_lNS1_9__extrema9arg_max_fIflNS9_4lessIfEEEEEEJSC_SC_iSH_EEEvDpT0__param_2,
	.param .align 1 .b8 _ZN6thrust24THRUST_300001_SM_1000_NS8cuda_cub4core6detail13_kernel_agentINS1_8__reduce11ReduceAgentIPN4cuda3std3__45tupleIJflEEESC_SB_lNS1_9__extrema9arg_max_fIflNS9_4lessIfEEEEEEJSC_SC_iSH_EEEvDpT0__param_3[1]
)
.maxntid 256
{
	.reg .pred 	%p<264>;
	.reg .b32 	%r<436>;
	.reg .b32 	%f<293>;
	.reg .b64 	%rd<479>;

	ld.param.u64 	%rd236, [_ZN6thrust24THRUST_300001_SM_1000_NS8cuda_cub4core6detail13_kernel_agentINS1_8__reduce11ReduceAgentIPN4cuda3std3__45tupleIJflEEESC_SB_lNS1_9__extrema9arg_max_fIflNS9_4lessIfEEEEEEJSC_SC_iSH_EEEvDpT0__param_0];
	ld.param.u32 	%r29, [_ZN6thrust24THRUST_300001_SM_1000_NS8cuda_cub4core6detail13_kernel_agentINS1_8__reduce11ReduceAgentIPN4cuda3std3__45tupleIJflEEESC_SB_lNS1_9__extrema9arg_max_fIflNS9_4lessIfEEEEEEJSC_SC_iSH_EEEvDpT0__param_2];
	cvt.s64.s32 	%rd1, %r29;
	setp.eq.s32 	%p1, %r29, 0;
	@%p1 bra 	$L__BB13_234;
	setp.gt.s32 	%p2, %r29, 1279;
	@%p2 bra 	$L__BB13_121;
	mov.u32 	%r1, %tid.x;
	setp.ge.s32 	%p147, %r1, %r29;
	mov.f32 	%f224, 0f00000000;
	mov.b64 	%rd402, 0;
	mov.u32 	%r430, %r1;
	@%p147 bra 	$L__BB13_4;
	mul.wide.u32 	%rd366, %r1, 16;
	add.s64 	%rd363, %rd236, %rd366;
	// begin inline asm
	ld.global.nc.u64 %rd362, [%rd363];
	// end inline asm
	mov.b64 	{%r191, %r192}, %rd362;
	mov.b32 	%f224, %r191;
	add.s64 	%rd365, %rd363, 8;
	// begin inline asm
	ld.global.nc.u64 %rd402, [%rd365];
	// end inline asm
	add.s32 	%r430, %r1, 256;
$L__BB13_4:
	setp.ge.s32 	%p148, %r430, %r29;
	@%p148 bra 	$L__BB13_25;
	not.b32 	%r193, %r430;
	add.s32 	%r4, %r29, %r193;
	and.b32  	%r194, %r4, 768;
	setp.eq.s32 	%p149, %r194, 768;
	@%p149 bra 	$L__BB13_11;
	mul.wide.u32 	%rd368, %r430, 16;
	add.s64 	%rd393, %rd236, %rd368;
	shr.u32 	%r195, %r4, 8;
	add.s32 	%r196, %r195, 1;
	and.b32  	%r197, %r196, 3;
	neg.s32 	%r428, %r197;
$L__BB13_7:
	.pragma "nounroll";
	mov.u64 	%rd6, %rd402;
	mov.f32 	%f3, %f224;
	// begin inline asm
	ld.global.nc.u64 %rd369, [%rd393];
	// end inline asm
	mov.b64 	{%r198, %r199}, %rd369;
	mov.b32 	%f4, %r198;
	add.s64 	%rd372, %rd393, 8;
	// begin inline asm
	ld.global.nc.u64 %rd371, [%rd372];
	// end inline asm
	setp.lt.f32 	%p150, %f3, %f4;
	mov.u64 	%rd402, %rd371;
	mov.f32 	%f224, %f4;
	@%p150 bra 	$L__BB13_10;
	setp.lt.f32 	%p151, %f4, %f3;
	mov.u64 	%rd402, %rd6;
	mov.f32 	%f224, %f3;
	@%p151 bra 	$L__BB13_10;
	setp.lt.s64 	%p152, %rd6, %rd371;
	min.s64 	%rd402, %rd6, %rd371;
	selp.f32 	%f224, %f3, %f4, %p152;
$L__BB13_10:
	add.s32 	%r430, %r430, 256;
	add.s64 	%rd393, %rd393, 4096;
	add.s32 	%r428, %r428, 1;
	setp.ne.s32 	%p153, %r428, 0;
	@%p153 bra 	$L__BB13_7;
$L__BB13_11:
	setp.lt.u32 	%p154, %r4, 768;
	@%p154 bra 	$L__BB13_25;
$L__BB13_12:
	mul.wide.s32 	%rd377, %r430, 16;
	add.s64 	%rd374, %rd236, %rd377;
	// begin inline asm
	ld.global.nc.u64 %rd373, [%rd374];
	// end inline asm
	mov.b64 	{%r200, %r201}, %rd373;
	mov.b32 	%f10, %r200;
	add.s64 	%rd376, %rd374, 8;
	// begin inline asm
	ld.global.nc.u64 %rd375, [%rd376];
	// end inline asm
	setp.lt.f32 	%p155, %f224, %f10;
	mov.u64 	%rd399, %rd375;
	mov.f32 	%f221, %f10;
	@%p155 bra 	$L__BB13_15;
	setp.lt.f32 	%p156, %f10, %f224;
	mov.u64 	%rd399, %rd402;
	mov.f32 	%f221, %f224;
	@%p156 bra 	$L__BB13_15;
	setp.lt.s64 	%p157, %rd402, %rd375;
	min.s64 	%rd399, %rd402, %rd375;
	selp.f32 	%f221, %f224, %f10, %p157;
$L__BB13_15:
	add.s64 	%rd379, %rd374, 4096;
	// begin inline asm
	ld.global.nc.u64 %rd378, [%rd379];
	// end inline asm
	mov.b64 	{%r202, %r203}, %rd378;
	mov.b32 	%f13, %r202;
	add.s64 	%rd381, %rd374, 4104;
	// begin inline asm
	ld.global.nc.u64 %rd380, [%rd381];
	// end inline asm
	setp.lt.f32 	%p158, %f221, %f13;
	mov.u64 	%rd400, %rd380;
	mov.f32 	%f222, %f13;
	@%p158 bra 	$L__BB13_18;
	setp.lt.f32 	%p159, %f13, %f221;
	mov.u64 	%rd400, %rd399;
	mov.f32 	%f222, %f221;
	@%p159 bra 	$L__BB13_18;
	setp.lt.s64 	%p160, %rd399, %rd380;
	min.s64 	%rd400, %rd399, %rd380;
	selp.f32 	%f222, %f221, %f13, %p160;
$L__BB13_18:
	add.s64 	%rd383, %rd374, 8192;
	// begin inline asm
	ld.global.nc.u64 %rd382, [%rd383];
	// end inline asm
	mov.b64 	{%r204, %r205}, %rd382;
	mov.b32 	%f16, %r204;
	add.s64 	%rd385, %rd374, 8200;
	// begin inline asm
	ld.global.nc.u64 %rd384, [%rd385];
	// end inline asm
	setp.lt.f32 	%p161, %f222, %f16;
	mov.u64 	%rd401, %rd384;
	mov.f32 	%f223, %f16;
	@%p161 bra 	$L__BB13_21;
	setp.lt.f32 	%p162, %f16, %f222;
	mov.u64 	%rd401, %rd400;
	mov.f32 	%f223, %f222;
	@%p162 bra 	$L__BB13_21;
	setp.lt.s64 	%p163, %rd400, %rd384;
	min.s64 	%rd401, %rd400, %rd384;
	selp.f32 	%f223, %f222, %f16, %p163;
$L__BB13_21:
	add.s64 	%rd387, %rd374, 12288;
	// begin inline asm
	ld.global.nc.u64 %rd386, [%rd387];
	// end inline asm
	mov.b64 	{%r206, %r207}, %rd386;
	mov.b32 	%f19, %r206;
	add.s64 	%rd389, %rd374, 12296;
	// begin inline asm
	ld.global.nc.u64 %rd388, [%rd389];
	// end inline asm
	setp.lt.f32 	%p164, %f223, %f19;
	mov.u64 	%rd402, %rd388;
	mov.f32 	%f224, %f19;
	@%p164 bra 	$L__BB13_24;
	setp.lt.f32 	%p165, %f19, %f223;
	mov.u64 	%rd402, %rd401;
	mov.f32 	%f224, %f223;
	@%p165 bra 	$L__BB13_24;
	setp.lt.s64 	%p166, %rd401, %rd388;
	min.s64 	%rd402, %rd401, %rd388;
	selp.f32 	%f224, %f223, %f19, %p166;
$L__BB13_24:
	add.s32 	%r430, %r430, 1024;
	setp.lt.s32 	%p167, %r430, %r29;
	@%p167 bra 	$L__BB13_12;
$L__BB13_25:
	setp.lt.s32 	%p168, %r29, 256;
	@%p168 bra 	$L__BB13_70;
	// begin inline asm
	mov.u32 %r321, %laneid;
	// end inline asm
	mov.b32 	%r323, %f224;
	mov.b32 	%r339, 1;
	mov.b32 	%r340, 31;
	mov.b32 	%r341, -1;
	// begin inline asm
	shfl.sync.down.b32 %r322, %r323, %r339, %r340, %r341;
	// end inline asm
	mov.b32 	%f23, %r322;
	// begin inline asm
	shfl.sync.down.b32 %r327, %r328, %r339, %r340, %r341;
	// end inline asm
	mov.b64 	{%r333, %r338}, %rd402;
	// begin inline asm
	shfl.sync.down.b32 %r332, %r333, %r339, %r340, %r341;
	// end inline asm
	// begin inline asm
	shfl.sync.down.b32 %r337, %r338, %r339, %r340, %r341;
	// end inline asm
	mov.b64 	%rd28, {%r332, %r337};
	setp.gt.s32 	%p220, %r321, 30;
	mov.u64 	%rd404, %rd402;
	mov.f32 	%f226, %f224;
	@%p220 bra 	$L__BB13_30;
	setp.lt.f32 	%p221, %f224, %f23;
	mov.u64 	%rd404, %rd28;
	mov.f32 	%f226, %f23;
	@%p221 bra 	$L__BB13_30;
	setp.gt.f32 	%p222, %f224, %f23;
	mov.u64 	%rd404, %rd402;
	mov.f32 	%f226, %f224;
	@%p222 bra 	$L__BB13_30;
	setp.lt.s64 	%p223, %rd402, %rd28;
	min.s64 	%rd404, %rd402, %rd28;
	selp.f32 	%f226, %f224, %f23, %p223;
$L__BB13_30:
	mov.b32 	%r343, %f226;
	mov.b32 	%r359, 2;
	mov.b32 	%r360, 31;
	mov.b32 	%r361, -1;
	// begin inline asm
	shfl.sync.down.b32 %r342, %r343, %r359, %r360, %r361;
	// end inline asm
	mov.b32 	%f26, %r342;
	// begin inline asm
	shfl.sync.down.b32 %r347, %r348, %r359, %r360, %r361;
	// end inline asm
	mov.b64 	{%r353, %r358}, %rd404;
	// begin inline asm
	shfl.sync.down.b32 %r352, %r353, %r359, %r360, %r361;
	// end inline asm
	// begin inline asm
	shfl.sync.down.b32 %r357, %r358, %r359, %r360, %r361;
	// end inline asm
	mov.b64 	%rd31, {%r352, %r357};
	setp.gt.s32 	%p224, %r321, 29;
	mov.u64 	%rd405, %rd404;
	mov.f32 	%f227, %f226;
	@%p224 bra 	$L__BB13_34;
	setp.lt.f32 	%p225, %f226, %f26;
	mov.u64 	%rd405, %rd31;
	mov.f32 	%f227, %f26;
	@%p225 bra 	$L__BB13_34;
	setp.gt.f32 	%p226, %f226, %f26;
	mov.u64 	%rd405, %rd404;
	mov.f32 	%f227, %f226;
	@%p226 bra 	$L__BB13_34;
	setp.lt.s64 	%p227, %rd404, %rd31;
	min.s64 	%rd405, %rd404, %rd31;
	selp.f32 	%f227, %f226, %f26, %p227;
$L__BB13_34:
	mov.b32 	%r363, %f227;
	mov.b32 	%r379, 4;
	mov.b32 	%r380, 31;
	mov.b32 	%r381, -1;
	// begin inline asm
	shfl.sync.down.b32 %r362, %r363, %r379, %r380, %r381;
	// end inline asm
	mov.b32 	%f29, %r362;
	// begin inline asm
	shfl.sync.down.b32 %r367, %r368, %r379, %r380, %r381;
	// end inline asm
	mov.b64 	{%r373, %r378}, %rd405;
	// begin inline asm
	shfl.sync.down.b32 %r372, %r373, %r379, %r380, %r381;
	// end inline asm
	// begin inline asm
	shfl.sync.down.b32 %r377, %r378, %r379, %r380, %r381;
	// end inline asm
	mov.b64 	%rd34, {%r372, %r377};
	setp.gt.s32 	%p228, %r321, 27;
	mov.u64 	%rd406, %rd405;
	mov.f32 	%f228, %f227;
	@%p228 bra 	$L__BB13_38;
	setp.lt.f32 	%p229, %f227, %f29;
	mov.u64 	%rd406, %rd34;
	mov.f32 	%f228, %f29;
	@%p229 bra 	$L__BB13_38;
	setp.gt.f32 	%p230, %f227, %f29;
	mov.u64 	%rd406, %rd405;
	mov.f32 	%f228, %f227;
	@%p230 bra 	$L__BB13_38;
	setp.lt.s64 	%p231, %rd405, %rd34;
	min.s64 	%rd406, %rd405, %rd34;
	selp.f32 	%f228, %f227, %f29, %p231;
$L__BB13_38:
	mov.b32 	%r383, %f228;
	mov.b32 	%r399, 8;
	mov.b32 	%r400, 31;
	mov.b32 	%r401, -1;
	// begin inline asm
	shfl.sync.down.b32 %r382, %r383, %r399, %r400, %r401;
	// end inline asm
	mov.b32 	%f32, %r382;
	// begin inline asm
	shfl.sync.down.b32 %r387, %r388, %r399, %r400, %r401;
	// end inline asm
	mov.b64 	{%r393, %r398}, %rd406;
	// begin inline asm
	shfl.sync.down.b32 %r392, %r393, %r399, %r400, %r401;
	// end inline asm
	// begin inline asm
	shfl.sync.down.b32 %r397, %r398, %r399, %r400, %r401;
	// end inline asm
	mov.b64 	%rd37, {%r392, %r397};
	setp.gt.s32 	%p232, %r321, 23;
	mov.u64 	%rd407, %rd406;
	mov.f32 	%f229, %f228;
	@%p232 bra 	$L__BB13_42;
	setp.lt.f32 	%p233, %f228, %f32;
	mov.u64 	%rd407, %rd37;
	mov.f32 	%f229, %f32;
	@%p233 bra 	$L__BB13_42;
	setp.gt.f32 	%p234, %f228, %f32;
	mov.u64 	%rd407, %rd406;
	mov.f32 	%f229, %f228;
	@%p234 bra 	$L__BB13_42;
	setp.lt.s64 	%p235, %rd406, %rd37;
	min.s64 	%rd407, %rd406, %rd37;
	selp.f32 	%f229, %f228, %f32, %p235;
$L__BB13_42:
	mov.b32 	%r403, %f229;
	mov.b32 	%r419, 16;
	mov.b32 	%r420, 31;
	mov.b32 	%r421, -1;
	// begin inline asm
	shfl.sync.down.b32 %r402, %r403, %r419, %r420, %r421;
	// end inline asm
	mov.b32 	%f35, %r402;
	// begin inline asm
	shfl.sync.down.b32 %r407, %r408, %r419, %r420, %r421;
	// end inline asm
	mov.b64 	{%r413, %r418}, %rd407;
	// begin inline asm
	shfl.sync.down.b32 %r412, %r413, %r419, %r420, %r421;
	// end inline asm
	// begin inline asm
	shfl.sync.down.b32 %r417, %r418, %r419, %r420, %r421;
	// end inline asm
	mov.b64 	%rd40, {%r412, %r417};
	setp.gt.s32 	%p236, %r321, 15;
	mov.u64 	%rd478, %rd407;
	mov.f32 	%f292, %f229;
	@%p236 bra 	$L__BB13_46;
	setp.lt.f32 	%p237, %f229, %f35;
	mov.u64 	%rd478, %rd40;
	mov.f32 	%f292, %f35;
	@%p237 bra 	$L__BB13_46;
	setp.gt.f32 	%p238, %f229, %f35;
	mov.u64 	%rd478, %rd407;
	mov.f32 	%f292, %f229;
	@%p238 bra 	$L__BB13_46;
	setp.lt.s64 	%p239, %rd407, %rd40;
	min.s64 	%rd478, %rd407, %rd40;
	selp.f32 	%f292, %f229, %f35, %p239;
$L__BB13_46:
	setp.ne.s32 	%p240, %r321, 0;
	@%p240 bra 	$L__BB13_48;
	shr.u32 	%r422, %r1, 1;
	and.b32  	%r423, %r422, 496;
	mov.u32 	%r424, _ZN6thrust24THRUST_300001_SM_1000_NS8cuda_cub4core6detail5shmemE;
	add.s32 	%r425, %r424, %r423;
	st.shared.f32 	[%r425+8], %f292;
	st.shared.u64 	[%r425+16], %rd478;
$L__BB13_48:
	bar.sync 	0;
	setp.ne.s32 	%p241, %r1, 0;
	@%p241 bra 	$L__BB13_232;
	ld.shared.f32 	%f38, [_ZN6thrust24THRUST_300001_SM_1000_NS8cuda_cub4core6detail5shmemE+24];
	ld.shared.u64 	%rd43, [_ZN6thrust24THRUST_300001_SM_1000_NS8cuda_cub4core6detail5shmemE+32];
	setp.lt.f32 	%p242, %f292, %f38;
	mov.u64 	%rd409, %rd43;
	mov.f32 	%f231, %f38;
	@%p242 bra 	$L__BB13_52;
	setp.lt.f32 	%p243, %f38, %f292;
	mov.u64 	%rd409, %rd478;
	mov.f32 	%f231, %f292;
	@%p243 bra 	$L__BB13_52;
	setp.lt.s64 	%p244, %rd478, %rd43;
	min.s64 	%rd409, %rd478, %rd43;
	selp.f32 	%f231, %f292, %f38, %p244;
$L__BB13_52:
	ld.shared.f32 	%f41, [_ZN6thrust24THRUST_300001_SM_1000_NS8cuda_cub4core6detail5shmemE+40];
	ld.shared.u64 	%rd46, [_ZN6thrust24THRUST_300001_SM_1000_NS8cuda_cub4core6detail5shmemE+48];
	setp.lt.f32 	%p245, %f231, %f41;
	mov.u64 	%rd410, %rd46;
	mov.f32 	%f232, %f41;
	@%p245 bra 	$L__BB13_55;
	setp.lt.f32 	%p246, %f41, %f231;
	mov.u64 	%rd410, %rd409;
	mov.f32 	%f232, %f231;
	@%p246 bra 	$L__BB13_55;
	setp.lt.s64 	%p247, %rd409, %rd46;
	min.s64 	%rd410, %rd409, %rd46;
	selp.f32 	%f232, %f231, %f41, %p247;
$L__BB13_55:
	ld.shared.f32 	%f44, [_ZN6thrust24THRUST_300001_SM_1000_NS8cuda_cub4core6detail5shmemE+56];
	ld.shared.u64 	%rd49, [_ZN6thrust24THRUST_300001_SM_1000_NS8cuda_cub4core6detail5shmemE+64];
	setp.lt.f32 	%p248, %f232, %f44;
	mov.u64 	%rd411, %rd49;
	mov.f32 	%f233, %f44;
	@%p248 bra 	$L__BB13_58;
	setp.lt.f32 	%p249, %f44, %f232;
	mov.u64 	%rd411, %rd410;
	mov.f32 	%f233, %f232;
	@%p249 bra 	$L__BB13_58;
	setp.lt.s64 	%p250, %rd410, %rd49;
	min.s64 	%rd411, %rd410, %rd49;
	selp.f32 	%f233, %f232, %f44, %p250;
$L__BB13_58:
	ld.shared.f32 	%f47, [_ZN6thrust24THRUST_300001_SM_1000_NS8cuda_cub4core6detail5shmemE+72];
	ld.shared.u64 	%rd52, [_ZN6thrust24THRUST_300001_SM_1000_NS8cuda_cub4core6detail5shmemE+80];
	setp.lt.f32 	%p251, %f233, %f47;
	mov.u64 	%rd412, %rd52;
	mov.f32 	%f234, %f47;
	@%p251 bra 	$L__BB13_61;
	setp.lt.f32 	%p252, %f47, %f233;
	mov.u64 	%rd412, %rd411;
	mov.f32 	%f234, %f233;
	@%p252 bra 	$L__BB13_61;
	setp.lt.s64 	%p253, %rd411, %rd52;
	min.s64 	%rd412, %rd411, %rd52;
	selp.f32 	%f234, %f233, %f47, %p253;
$L__BB13_61:
	ld.shared.f32 	%f50, [_ZN6thrust24THRUST_300001_SM_1000_NS8cuda_cub4core6detail5shmemE+88];
	ld.shared.u64 	%rd55, [_ZN6thrust24THRUST_300001_SM_1000_NS8cuda_cub4core6detail5shmemE+96];
	setp.lt.f32 	%p254, %f234, %f50;
	mov.u64 	%rd413, %rd55;
	mov.f32 	%f235, %f50;
	@%p254 bra 	$L__BB13_64;
	setp.lt.f32 	%p255, %f50, %f234;
	mov.u64 	%rd413, %rd412;
	mov.f32 	%f235, %f234;
	@%p255 bra 	$L__BB13_64;
	setp.lt.s64 	%p256, %rd412, %rd55;
	min.s64 	%rd413, %rd412, %rd55;
	selp.f32 	%f235, %f234, %f50, %p256;
$L__BB13_64:
	ld.shared.f32 	%f53, [_ZN6thrust24THRUST_300001_SM_1000_NS8cuda_cub4core6detail5shmemE+104];
	ld.shared.u64 	%rd58, [_ZN6thrust24THRUST_300001_SM_1000_NS8cuda_cub4core6detail5shmemE+112];
	setp.lt.f32 	%p257, %f235, %f53;
	mov.u64 	%rd414, %rd58;
	mov.f32 	%f236, %f53;
	@%p257 bra 	$L__BB13_67;
	setp.lt.f32 	%p258, %f53, %f235;
	mov.u64 	%rd414, %rd413;
	mov.f32 	%f236, %f235;
	@%p258 bra 	$L__BB13_67;
	setp.lt.s64 	%p259, %rd413, %rd58;
	min.s64 	%rd414, %rd413, %rd58;
	selp.f32 	%f236, %f235, %f53, %p259;
$L__BB13_67:
	ld.shared.f32 	%f56, [_ZN6thrust24THRUST_300001_SM_1000_NS8cuda_cub4core6detail5shmemE+120];
	ld.shared.u64 	%rd61, [_ZN6thrust24THRUST_300001_SM_1000_NS8cuda_cub4core6detail5shmemE+128];
	setp.lt.f32 	%p260, %f236, %f56;
	mov.f32 	%f292, %f56;
	mov.u64 	%rd478, %rd61;
	@%p260 bra 	$L__BB13_232;
	setp.lt.f32 	%p261, %f56, %f236;
	mov.f32 	%f292, %f236;
	mov.u64 	%rd478, %rd414;
	@%p261 bra 	$L__BB13_232;
	setp.lt.s64 	%p262, %rd414, %rd61;
	min.s64 	%rd478, %rd414, %rd61;
	selp.f32 	%f292, %f236, %f56, %p262;
	bra.uni 	$L__BB13_232;
$L__BB13_70:
	// begin inline asm
	mov.u32 %r208, %laneid;
	// end inline asm
	and.b32  	%r229, %r1, 992;
	add.s32 	%r230, %r229, 32;
	setp.gt.s32 	%p169, %r230, %r29;
	not.b32 	%r231, %r229;
	add.s32 	%r232, %r29, %r231;
	selp.b32 	%r227, %r232, 31, %p169;
	mov.b32 	%r210, %f224;
	mov.b32 	%r226, 1;
	mov.b32 	%r228, -1;
	// begin inline asm
	shfl.sync.down.b32 %r209, %r210, %r226, %r227, %r228;
	// end inline asm
	mov.b32 	%f58, %r209;
	// begin inline asm
	shfl.sync.down.b32 %r214, %r215, %r226, %r227, %r228;
	// end inline asm
	mov.b64 	{%r220, %r225}, %rd402;
	// begin inline asm
	shfl.sync.down.b32 %r219, %r220, %r226, %r227, %r228;
	// end inline asm
	// begin inline asm
	shfl.sync.down.b32 %r224, %r225, %r226, %r227, %r228;
	// end inline asm
	mov.b64 	%rd63, {%r219, %r224};
	setp.ge.s32 	%p170, %r208, %r227;
	mov.u64 	%rd415, %rd402;
	mov.f32 	%f237, %f224;
	@%p170 bra 	$L__BB13_74;
	setp.lt.f32 	%p171, %f224, %f58;
	mov.u64 	%rd415, %rd63;
	mov.f32 	%f237, %f58;
	@%p171 bra 	$L__BB13_74;
	setp.gt.f32 	%p172, %f224, %f58;
	mov.u64 	%rd415, %rd402;
	mov.f32 	%f237, %f224;
	@%p172 bra 	$L__BB13_74;
	setp.lt.s64 	%p173, %rd402, %rd63;
	min.s64 	%rd415, %rd402, %rd63;
	selp.f32 	%f237, %f224, %f58, %p173;
$L__BB13_74:
	mov.b32 	%r234, %f237;
	mov.b32 	%r250, 2;
	mov.b32 	%r252, -1;
	// begin inline asm
	shfl.sync.down.b32 %r233, %r234, %r250, %r227, %r252;
	// end inline asm
	mov.b32 	%f61, %r233;
	// begin inline asm
	shfl.sync.down.b32 %r238, %r239, %r250, %r227, %r252;
	// end inline asm
	mov.b64 	{%r244, %r249}, %rd415;
	// begin inline asm
	shfl.sync.down.b32 %r243, %r244, %r250, %r227, %r252;
	// end inline asm
	// begin inline asm
	shfl.sync.down.b32 %r248, %r249, %r250, %r227, %r252;
	// end inline asm
	mov.b64 	%rd66, {%r243, %r248};
	add.s32 	%r253, %r208, 2;
	setp.gt.s32 	%p174, %r253, %r227;
	mov.u64 	%rd416, %rd415;
	mov.f32 	%f238, %f237;
	@%p174 bra 	$L__BB13_78;
	setp.lt.f32 	%p175, %f237, %f61;
	mov.u64 	%rd416, %rd66;
	mov.f32 	%f238, %f61;
	@%p175 bra 	$L__BB13_78;
	setp.gt.f32 	%p176, %f237, %f61;
	mov.u64 	%rd416, %rd415;
	mov.f32 	%f238, %f237;
	@%p176 bra 	$L__BB13_78;
	setp.lt.s64 	%p177, %rd415, %rd66;
	min.s64 	%rd416, %rd415, %rd66;
	selp.f32 	%f238, %f237, %f61, %p177;
$L__BB13_78:
	mov.b32 	%r255, %f238;
	mov.b32 	%r271, 4;
	mov.b32 	%r273, -1;
	// begin inline asm
	shfl.sync.down.b32 %r254, %r255, %r271, %r227, %r273;
	// end inline asm
	mov.b32 	%f64, %r254;
	// begin inline asm
	shfl.sync.down.b32 %r259, %r260, %r271, %r227, %r273;
	// end inline asm
	mov.b64 	{%r265, %r270}, %rd416;
	// begin inline asm
	shfl.sync.down.b32 %r264, %r265, %r271, %r227, %r273;
	// end inline asm
	// begin inline asm
	shfl.sync.down.b32 %r269, %r270, %r271, %r227, %r273;
	// end inline asm
	mov.b64 	%rd69, {%r264, %r269};
	add.s32 	%r274, %r208, 4;
	setp.gt.s32 	%p178, %r274, %r227;
	mov.f32 	%f239, %f238;
	mov.u64 	%rd417, %rd416;
	@%p178 bra 	$L__BB13_82;
	setp.lt.f32 	%p179, %f238, %f64;
	mov.f32 	%f239, %f64;
	mov.u64 	%rd417, %rd69;
	@%p179 bra 	$L__BB13_82;
	setp.gt.f32 	%p180, %f238, %f64;
	mov.f32 	%f239, %f238;
	mov.u64 	%rd417, %rd416;
	@%p180 bra 	$L__BB13_82;
	setp.lt.s64 	%p181, %rd416, %rd69;
	selp.f32 	%f239, %f238, %f64, %p181;
	min.s64 	%rd417, %rd416, %rd69;
$L__BB13_82:
	mov.b32 	%r276, %f239;
	mov.b32 	%r292, 8;
	mov.b32 	%r294, -1;
	// begin inline asm
	shfl.sync.down.b32 %r275, %r276, %r292, %r227, %r294;
	// end inline asm
	mov.b32 	%f67, %r275;
	// begin inline asm
	shfl.sync.down.b32 %r280, %r281, %r292, %r227, %r294;
	// end inline asm
	mov.b64 	{%r286, %r291}, %rd417;
	// begin inline asm
	shfl.sync.down.b32 %r285, %r286, %r292, %r227, %r294;
	// end inline asm
	// begin inline asm
	shfl.sync.down.b32 %r290, %r291, %r292, %r227, %r294;
	// end inline asm
	mov.b64 	%rd72, {%r285, %r290};
	add.s32 	%r295, %r208, 8;
	setp.gt.s32 	%p182, %r295, %r227;
	mov.f32 	%f240, %f239;
	mov.u64 	%rd418, %rd417;
	@%p182 bra 	$L__BB13_86;
	setp.lt.f32 	%p183, %f239, %f67;
	mov.f32 	%f240, %f67;
	mov.u64 	%rd418, %rd72;
	@%p183 bra 	$L__BB13_86;
	setp.gt.f32 	%p184, %f239, %f67;
	mov.f32 	%f240, %f239;
	mov.u64 	%rd418, %rd417;
	@%p184 bra 	$L__BB13_86;
	setp.lt.s64 	%p185, %rd417, %rd72;
	selp.f32 	%f240, %f239, %f67, %p185;
	min.s64 	%rd418, %rd417, %rd72;
$L__BB13_86:
	mov.b32 	%r297, %f240;
	mov.b32 	%r313, 16;
	mov.b32 	%r315, -1;
	// begin inline asm
	shfl.sync.down.b32 %r296, %r297, %r313, %r227, %r315;
	// end inline asm
	mov.b32 	%f70, %r296;
	// begin inline asm
	shfl.sync.down.b32 %r301, %r302, %r313, %r227, %r315;
	// end inline asm
	mov.b64 	{%r307, %r312}, %rd418;
	// begin inline asm
	shfl.sync.down.b32 %r306, %r307, %r313, %r227, %r315;
	// end inline asm
	// begin inline asm
	shfl.sync.down.b32 %r311, %r312, %r313, %r227, %r315;
	// end inline asm
	mov.b64 	%rd75, {%r306, %r311};
	add.s32 	%r316, %r208, 16;
	setp.gt.s32 	%p186, %r316, %r227;
	mov.f32 	%f292, %f240;
	mov.u64 	%rd478, %rd418;
	@%p186 bra 	$L__BB13_90;
	setp.lt.f32 	%p187, %f240, %f70;
	mov.f32 	%f292, %f70;
	mov.u64 	%rd478, %rd75;
	@%p187 bra 	$L__BB13_90;
	setp.gt.f32 	%p188, %f240, %f70;
	mov.f32 	%f292, %f240;
	mov.u64 	%rd478, %rd418;
	@%p188 bra 	$L__BB13_90;
	setp.lt.s64 	%p189, %rd418, %rd75;
	selp.f32 	%f292, %f240, %f70, %p189;
	min.s64 	%rd478, %rd418, %rd75;
$L__BB13_90:
	setp.ne.s32 	%p190, %r208, 0;
	@%p190 bra 	$L__BB13_92;
	shr.u32 	%r317, %r1, 1;
	and.b32  	%r318, %r317, 496;
	mov.u32 	%r319, _ZN6thrust24THRUST_300001_SM_1000_NS8cuda_cub4core6detail5shmemE;
	add.s32 	%r320, %r319, %r318;
	st.shared.f32 	[%r320+8], %f292;
	st.shared.u64 	[%r320+16], %rd478;
$L__BB13_92:
	bar.sync 	0;
	setp.ne.s32 	%p191, %r1, 0;
	@%p191 bra 	$L__BB13_232;
	setp.lt.s32 	%p192, %r29, 33;
	mov.f32 	%f242, %f292;
	mov.u64 	%rd420, %rd478;
	@%p192 bra 	$L__BB13_97;
	ld.shared.f32 	%f73, [_ZN6thrust24THRUST_300001_SM_1000_NS8cuda_cub4core6detail5shmemE+24];
	ld.shared.u64 	%rd78, [_ZN6thrust24THRUST_300001_SM_1000_NS8cuda_cub4core6detail5shmemE+32];
	setp.lt.f32 	%p193, %f292, %f73;
	mov.f32 	%f242, %f73;
	mov.u64 	%rd420, %rd78;
	@%p193 bra 	$L__BB13_97;
	setp.lt.f32 	%p194, %f73, %f292;
	mov.f32 	%f242, %f292;
	mov.u64 	%rd420, %rd478;
	@%p194 bra 	$L__BB13_97;
	setp.lt.s64 	%p195, %rd478, %rd78;
	selp.f32 	%f242, %f292, %f73, %p195;
	min.s64 	%rd420, %rd478, %rd78;
$L__BB13_97:
	setp.lt.s32 	%p196, %r29, 65;
	mov.f32 	%f243, %f242;
	mov.u64 	%rd421, %rd420;
	@%p196 bra 	$L__BB13_101;
	ld.shared.f32 	%f76, [_ZN6thrust24THRUST_300001_SM_1000_NS8cuda_cub4core6detail5shmemE+40];
	ld.shared.u64 	%rd81, [_ZN6thrust24THRUST_300001_SM_1000_NS8cuda_cub4core6detail5shmemE+48];
	setp.lt.f32 	%p197, %f242, %f76;
	mov.f32 	%f243, %f76;
	mov.u64 	%rd421, %rd81;
	@%p197 bra 	$L__BB13_101;
	setp.lt.f32 	%p198, %f76, %f242;
	mov.f32 	%f243, %f242;
	mov.u64 	%rd421, %rd420;
	@%p198 bra 	$L__BB13_101;
	setp.lt.s64 	%p199, %rd420, %rd81;
	selp.f32 	%f243, %f242, %f76, %p199;
	min.s64 	%rd421, %rd420, %rd81;
$L__BB13_101:
	setp.lt.s32 	%p200, %r29, 97;
	mov.f32 	%f244, %f243;
	mov.u64 	%rd422, %rd421;
	@%p200 bra 	$L__BB13_105;
	ld.shared.f32 	%f79, [_ZN6thrust24THRUST_300001_SM_1000_NS8cuda_cub4core6detail5shmemE+56];
	ld.shared.u64 	%rd84, [_ZN6thrust24THRUST_300001_SM_1000_NS8cuda_cub4core6detail5shmemE+64];
	setp.lt.f32 	%p201, %f243, %f79;
	mov.f32 	%f244, %f79;
	mov.u64 	%rd422, %rd84;
	@%p201 bra 	$L__BB13_105;
	setp.lt.f32 	%p202, %f79, %f243;
	mov.f32 	%f244, %f243;
	mov.u64 	%rd422, %rd421;
	@%p202 bra 	$L__BB13_105;
	setp.lt.s64 	%p203, %rd421, %rd84;
	selp.f32 	%f244, %f243, %f79, %p203;
	min.s64 	%rd422, %rd421, %rd84;
$L__BB13_105:
	setp.lt.s32 	%p204, %r29, 129;
	mov.f32 	%f245, %f244;
	mov.u64 	%rd423, %rd422;
	@%p204 bra 	$L__BB13_109;
	ld.shared.f32 	%f82, [_ZN6thrust24THRUST_300001_SM_1000_NS8cuda_cub4core6detail5shmemE+72];
	ld.shared.u64 	%rd87, [_ZN6thrust24THRUST_300001_SM_1000_NS8cuda_cub4core6detail5shmemE+80];
	setp.lt.f32 	%p205, %f244, %f82;
	mov.f32 	%f245, %f82;
	mov.u64 	%rd423, %rd87;
	@%p205 bra 	$L__BB13_109;
	setp.lt.f32 	%p206, %f82, %f244;
	mov.f32 	%f245, %f244;
	mov.u64 	%rd423, %rd422;
	@%p206 bra 	$L__BB13_109;
	setp.lt.s64 	%p207, %rd422, %rd87;
	selp.f32 	%f245, %f244, %f82, %p207;
	min.s64 	%rd423, %rd422, %rd87;
$L__BB13_109:
	setp.lt.s32 	%p208, %r29, 161;
	mov.f32 	%f246, %f245;
	mov.u64 	%rd424, %rd423;
	@%p208 bra 	$L__BB13_113;
	ld.shared.f32 	%f85, [_ZN6thrust24THRUST_300001_SM_1000_NS8cuda_cub4core6detail5shmemE+88];
	ld.shared.u64 	%rd90, [_ZN6thrust24THRUST_300001_SM_1000_NS8cuda_cub4core6detail5shmemE+96];
	setp.lt.f32 	%p209, %f245, %f85;
	mov.f32 	%f246, %f85;
	mov.u64 	%rd424, %rd90;
	@%p209 bra 	$L__BB13_113;
	setp.lt.f32 	%p210, %f85, %f245;
	mov.f32 	%f246, %f245;
	mov.u64 	%rd424, %rd423;
	@%p210 bra 	$L__BB13_113;
	setp.lt.s64 	%p211, %rd423, %rd90;
	selp.f32 	%f246, %f245, %f85, %p211;
	min.s64 	%rd424, %rd423, %rd90;
$L__BB13_113:
	setp.lt.s32 	%p212, %r29, 193;
	mov.f32 	%f247, %f246;
	mov.u64 	%rd425, %rd424;
	@%p212 bra 	$L__BB13_117;
	ld.shared.f32 	%f88, [_ZN6thrust24THRUST_300001_SM_1000_NS8cuda_cub4core6detail5shmemE+104];
	ld.shared.u64 	%rd93, [_ZN6thrust24THRUST_300001_SM_1000_NS8cuda_cub4core6detail5shmemE+112];
	setp.lt.f32 	%p213, %f246, %f88;
	mov.f32 	%f247, %f88;
	mov.u64 	%rd425, %rd93;
	@%p213 bra 	$L__BB13_117;
	setp.lt.f32 	%p214, %f88, %f246;
	mov.f32 	%f247, %f246;
	mov.u64 	%rd425, %rd424;
	@%p214 bra 	$L__BB13_117;
	setp.lt.s64 	%p215, %rd424, %rd93;
	selp.f32 	%f247, %f246, %f88, %p215;
	min.s64 	%rd425, %rd424, %rd93;
$L__BB13_117:
	setp.lt.s32 	%p216, %r29, 225;
	mov.f32 	%f292, %f247;
	mov.u64 	%rd478, %rd425;
	@%p216 bra 	$L__BB13_232;
	ld.shared.f32 	%f91, [_ZN6thrust24THRUST_300001_SM_1000_NS8cuda_cub4core6detail5shmemE+120];
	ld.shared.u64 	%rd96, [_ZN6thrust24THRUST_300001_SM_1000_NS8cuda_cub4core6detail5shmemE+128];
	setp.lt.f32 	%p217, %f247, %f91;
	mov.f32 	%f292, %f91;
	mov.u64 	%rd478, %rd96;
	@%p217 bra 	$L__BB13_232;
	setp.lt.f32 	%p218, %f91, %f247;
	mov.f32 	%f292, %f247;
	mov.u64 	%rd478, %rd425;
	@%p218 bra 	$L__BB13_232;
	setp.lt.s64 	%p219, %rd425, %rd96;
	selp.f32 	%f292, %f247, %f91, %p219;
	min.s64 	%rd478, %rd425, %rd96;
	bra.uni 	$L__BB13_232;
$L__BB13_121:
	mov.u32 	%r16, %tid.x;
	cvt.u64.u32 	%rd98, %r16;
	mul.wide.u32 	%rd258, %r16, 16;
	add.s64 	%rd239, %rd236, %rd258;
	// begin inline asm
	ld.global.nc.u64 %rd238, [%rd239];
	// end inline asm
	mov.b64 	{%r30, %r31}, %rd238;
	mov.b32 	%f93, %r30;
	add.s64 	%rd241, %rd239, 8;
	// begin inline asm
	ld.global.nc.u64 %rd240, [%rd241];
	// end inline asm
	add.s64 	%rd243, %rd239, 4096;
	// begin inline asm
	ld.global.nc.u64 %rd242, [%rd243];
	// end inline asm
	mov.b64 	{%r32, %r33}, %rd242;
	mov.b32 	%f248, %r32;
	add.s64 	%rd245, %rd239, 4104;
	// begin inline asm
	ld.global.nc.u64 %rd426, [%rd245];
	// end inline asm
	add.s64 	%rd247, %rd239, 8192;
	// begin inline asm
	ld.global.nc.u64 %rd246, [%rd247];
	// end inline asm
	mov.b64 	{%r34, %r35}, %rd246;
	mov.b32 	%f249, %r34;
	add.s64 	%rd249, %rd239, 8200;
	// begin inline asm
	ld.global.nc.u64 %rd427, [%rd249];
	// end inline asm
	add.s64 	%rd251, %rd239, 12288;
	// begin inline asm
	ld.global.nc.u64 %rd250, [%rd251];
	// end inline asm
	mov.b64 	{%r36, %r37}, %rd250;
	mov.b32 	%f250, %r36;
	add.s64 	%rd253, %rd239, 12296;
	// begin inline asm
	ld.global.nc.u64 %rd428, [%rd253];
	// end inline asm
	add.s64 	%rd255, %rd239, 16384;
	// begin inline asm
	ld.global.nc.u64 %rd254, [%rd255];
	// end inline asm
	mov.b64 	{%r38, %r39}, %rd254;
	mov.b32 	%f279, %r38;
	add.s64 	%rd257, %rd239, 16392;
	// begin inline asm
	ld.global.nc.u64 %rd465, [%rd257];
	// end inline asm
	setp.lt.f32 	%p3, %f93, %f248;
	@%p3 bra 	$L__BB13_123;
	setp.lt.f32 	%p4, %f248, %f93;
	setp.lt.s64 	%p5, %rd240, %rd426;
	or.pred  	%p6, %p4, %p5;
	selp.f32 	%f248, %f93, %f248, %p6;
	selp.b64 	%rd426, %rd240, %rd426, %p6;
$L__BB13_123:
	setp.lt.f32 	%p7, %f248, %f249;
	@%p7 bra 	$L__BB13_125;
	setp.lt.f32 	%p8, %f249, %f248;
	setp.lt.s64 	%p9, %rd426, %rd427;
	or.pred  	%p10, %p8, %p9;
	selp.f32 	%f249, %f248, %f249, %p10;
	selp.b64 	%rd427, %rd426, %rd427, %p10;
$L__BB13_125:
	setp.lt.f32 	%p11, %f249, %f250;
	@%p11 bra 	$L__BB13_127;
	setp.lt.f32 	%p12, %f250, %f249;
	setp.lt.s64 	%p13, %rd427, %rd428;
	or.pred  	%p14, %p12, %p13;
	selp.f32 	%f250, %f249, %f250, %p14;
	selp.b64 	%rd428, %rd427, %rd428, %p14;
$L__BB13_127:
	setp.lt.f32 	%p15, %f250, %f279;
	@%p15 bra 	$L__BB13_129;
	setp.lt.f32 	%p16, %f279, %f250;
	setp.lt.s64 	%p17, %rd428, %rd465;
	or.pred  	%p18, %p16, %p17;
	selp.f32 	%f279, %f250, %f279, %p18;
	selp.b64 	%rd465, %rd428, %rd465, %p18;
$L__BB13_129:
	setp.lt.u32 	%p19, %r29, 2560;
	mov.b64 	%rd444, 1280;
	@%p19 bra 	$L__BB13_165;
	add.s64 	%rd262, %rd1, -2560;
	mul.hi.u64 	%rd263, %rd262, -3689348814741910323;
	shr.u64 	%rd112, %rd263, 10;
	setp.lt.u64 	%p20, %rd262, 1280;
	mov.b64 	%rd444, 1280;
	@%p20 bra 	$L__BB13_153;
	add.s64 	%rd265, %rd112, 1;
	and.b64  	%rd430, %rd265, 36028797018963966;
	shl.b64 	%rd266, %rd98, 4;
	add.s64 	%rd267, %rd266, %rd236;
	add.s64 	%rd431, %rd267, 57352;
	mov.b64 	%rd444, 1280;
$L__BB13_132:
	add.s64 	%rd269, %rd431, -36872;
	// begin inline asm
	ld.global.nc.u64 %rd268, [%rd269];
	// end inline asm
	mov.b64 	{%r40, %r41}, %rd268;
	mov.b32 	%f253, %r40;
	add.s64 	%rd271, %rd431, -36864;
	// begin inline asm
	ld.global.nc.u64 %rd434, [%rd271];
	// end inline asm
	add.s64 	%rd273, %rd431, -32776;
	// begin inline asm
	ld.global.nc.u64 %rd272, [%rd273];
	// end inline asm
	mov.b64 	{%r42, %r43}, %rd272;
	mov.b32 	%f254, %r42;
	add.s64 	%rd275, %rd431, -32768;
	// begin inline asm
	ld.global.nc.u64 %rd435, [%rd275];
	// end inline asm
	add.s64 	%rd277, %rd431, -28680;
	// begin inline asm
	ld.global.nc.u64 %rd276, [%rd277];
	// end inline asm
	mov.b64 	{%r44, %r45}, %rd276;
	mov.b32 	%f255, %r44;
	add.s64 	%rd279, %rd431, -28672;
	// begin inline asm
	ld.global.nc.u64 %rd436, [%rd279];
	// end inline asm
	add.s64 	%rd281, %rd431, -24584;
	// begin inline asm
	ld.global.nc.u64 %rd280, [%rd281];
	// end inline asm
	mov.b64 	{%r46, %r47}, %rd280;
	mov.b32 	%f256, %r46;
	add.s64 	%rd283, %rd431, -24576;
	// begin inline asm
	ld.global.nc.u64 %rd437, [%rd283];
	// end inline asm
	add.s64 	%rd285, %rd431, -20488;
	// begin inline asm
	ld.global.nc.u64 %rd284, [%rd285];
	// end inline asm
	mov.b64 	{%r48, %r49}, %rd284;
	mov.b32 	%f257, %r48;
	add.s64 	%rd287, %rd431, -20480;
	// begin inline asm
	ld.global.nc.u64 %rd438, [%rd287];
	// end inline asm
	setp.lt.f32 	%p21, %f279, %f253;
	@%p21 bra 	$L__BB13_134;
	setp.lt.f32 	%p22, %f253, %f279;
	setp.lt.s64 	%p23, %rd465, %rd434;
	or.pred  	%p24, %p22, %p23;
	selp.f32 	%f253, %f279, %f253, %p24;
	selp.b64 	%rd434, %rd465, %rd434, %p24;
$L__BB13_134:
	setp.lt.f32 	%p25, %f253, %f254;
	@%p25 bra 	$L__BB13_136;
	setp.lt.f32 	%p26, %f254, %f253;
	setp.lt.s64 	%p27, %rd434, %rd435;
	or.pred  	%p28, %p26, %p27;
	selp.f32 	%f254, %f253, %f254, %p28;
	selp.b64 	%rd435, %rd434, %rd435, %p28;
$L__BB13_136:
	setp.lt.f32 	%p29, %f254, %f255;
	@%p29 bra 	$L__BB13_138;
	setp.lt.f32 	%p30, %f255, %f254;
	setp.lt.s64 	%p31, %rd435, %rd436;
	or.pred  	%p32, %p30, %p31;
	selp.f32 	%f255, %f254, %f255, %p32;
	selp.b64 	%rd436, %rd435, %rd436, %p32;
$L__BB13_138:
	setp.lt.f32 	%p33, %f255, %f256;
	@%p33 bra 	$L__BB13_140;
	setp.lt.f32 	%p34, %f256, %f255;
	setp.lt.s64 	%p35, %rd436, %rd437;
	or.pred  	%p36, %p34, %p35;
	selp.f32 	%f256, %f255, %f256, %p36;
	selp.b64 	%rd437, %rd436, %rd437, %p36;
$L__BB13_140:
	setp.lt.f32 	%p37, %f256, %f257;
	@%p37 bra 	$L__BB13_142;
	setp.lt.f32 	%p38, %f257, %f256;
	setp.lt.s64 	%p39, %rd437, %rd438;
	or.pred  	%p40, %p38, %p39;
	selp.f32 	%f257, %f256, %f257, %p40;
	selp.b64 	%rd438, %rd437, %rd438, %p40;
$L__BB13_142:
	add.s64 	%rd289, %rd431, -16392;
	// begin inline asm
	ld.global.nc.u64 %rd288, [%rd289];
	// end inline asm
	mov.b64 	{%r50, %r51}, %rd288;
	mov.b32 	%f258, %r50;
	add.s64 	%rd291, %rd431, -16384;
	// begin inline asm
	ld.global.nc.u64 %rd439, [%rd291];
	// end inline asm
	add.s64 	%rd293, %rd431, -12296;
	// begin inline asm
	ld.global.nc.u64 %rd292, [%rd293];
	// end inline asm
	mov.b64 	{%r52, %r53}, %rd292;
	mov.b32 	%f259, %r52;
	add.s64 	%rd295, %rd431, -12288;
	// begin inline asm
	ld.global.nc.u64 %rd440, [%rd295];
	// end inline asm
	add.s64 	%rd297, %rd431, -8200;
	// begin inline asm
	ld.global.nc.u64 %rd296, [%rd297];
	// end inline asm
	mov.b64 	{%r54, %r55}, %rd296;
	mov.b32 	%f260, %r54;
	add.s64 	%rd299, %rd431, -8192;
	// begin inline asm
	ld.global.nc.u64 %rd441, [%rd299];
	// end inline asm
	add.s64 	%rd301, %rd431, -4104;
	// begin inline asm
	ld.global.nc.u64 %rd300, [%rd301];
	// end inline asm
	mov.b64 	{%r56, %r57}, %rd300;
	mov.b32 	%f261, %r56;
	add.s64 	%rd303, %rd431, -4096;
	// begin inline asm
	ld.global.nc.u64 %rd442, [%rd303];
	// end inline asm
	add.s64 	%rd305, %rd431, -8;
	// begin inline asm
	ld.global.nc.u64 %rd304, [%rd305];
	// end inline asm
	mov.b64 	{%r58, %r59}, %rd304;
	mov.b32 	%f279, %r58;
	// begin inline asm
	ld.global.nc.u64 %rd465, [%rd431];
	// end inline asm
	setp.lt.f32 	%p41, %f257, %f258;
	@%p41 bra 	$L__BB13_144;
	setp.lt.f32 	%p42, %f258, %f257;
	setp.lt.s64 	%p43, %rd438, %rd439;
	or.pred  	%p44, %p42, %p43;
	selp.f32 	%f258, %f257, %f258, %p44;
	selp.b64 	%rd439, %rd438, %rd439, %p44;
$L__BB13_144:
	setp.lt.f32 	%p45, %f258, %f259;
	@%p45 bra 	$L__BB13_146;
	setp.lt.f32 	%p46, %f259, %f258;
	setp.lt.s64 	%p47, %rd439, %rd440;
	or.pred  	%p48, %p46, %p47;
	selp.f32 	%f259, %f258, %f259, %p48;
	selp.b64 	%rd440, %rd439, %rd440, %p48;
$L__BB13_146:
	setp.lt.f32 	%p49, %f259, %f260;
	@%p49 bra 	$L__BB13_148;
	setp.lt.f32 	%p50, %f260, %f259;
	setp.lt.s64 	%p51, %rd440, %rd441;
	or.pred  	%p52, %p50, %p51;
	selp.f32 	%f260, %f259, %f260, %p52;
	selp.b64 	%rd441, %rd440, %rd441, %p52;
$L__BB13_148:
	setp.lt.f32 	%p53, %f260, %f261;
	@%p53 bra 	$L__BB13_150;
	setp.lt.f32 	%p54, %f261, %f260;
	setp.lt.s64 	%p55, %rd441, %rd442;
	or.pred  	%p56, %p54, %p55;
	selp.f32 	%f261, %f260, %f261, %p56;
	selp.b64 	%rd442, %rd441, %rd442, %p56;
$L__BB13_150:
	setp.lt.f32 	%p57, %f261, %f279;
	@%p57 bra 	$L__BB13_152;
	setp.lt.f32 	%p58, %f279, %f261;
	setp.lt.s64 	%p59, %rd442, %rd465;
	or.pred  	%p60, %p58, %p59;
	selp.f32 	%f279, %f261, %f279, %p60;
	selp.b64 	%rd465, %rd442, %rd465, %p60;
$L__BB13_152:
	add.s64 	%rd444, %rd444, 2560;
	add.s64 	%rd431, %rd431, 40960;
	add.s64 	%rd430, %rd430, -2;
	setp.ne.s64 	%p61, %rd430, 0;
	@%p61 bra 	$L__BB13_132;
$L__BB13_153:
	and.b64  	%rd308, %rd112, 1;
	setp.eq.b64 	%p62, %rd308, 1;
	@%p62 bra 	$L__BB13_165;
	shl.b64 	%rd329, %rd444, 4;
	mul.wide.u32 	%rd330, %r16, 16;
	add.s64 	%rd331, %rd236, %rd330;
	add.s64 	%rd310, %rd331, %rd329;
	// begin inline asm
	ld.global.nc.u64 %rd309, [%rd310];
	// end inline asm
	mov.b64 	{%r60, %r61}, %rd309;
	mov.b32 	%f265, %r60;
	add.s64 	%rd312, %rd310, 8;
	// begin inline asm
	ld.global.nc.u64 %rd448, [%rd312];
	// end inline asm
	add.s64 	%rd314, %rd310, 4096;
	// begin inline asm
	ld.global.nc.u64 %rd313, [%rd314];
	// end inline asm
	mov.b64 	{%r62, %r63}, %rd313;
	mov.b32 	%f266, %r62;
	add.s64 	%rd316, %rd310, 4104;
	// begin inline asm
	ld.global.nc.u64 %rd449, [%rd316];
	// end inline asm
	add.s64 	%rd318, %rd310, 8192;
	// begin inline asm
	ld.global.nc.u64 %rd317, [%rd318];
	// end inline asm
	mov.b64 	{%r64, %r65}, %rd317;
	mov.b32 	%f267, %r64;
	add.s64 	%rd320, %rd310, 8200;
	// begin inline asm
	ld.global.nc.u64 %rd450, [%rd320];
	// end inline asm
	add.s64 	%rd322, %rd310, 12288;
	// begin inline asm
	ld.global.nc.u64 %rd321, [%rd322];
	// end inline asm
	mov.b64 	{%r66, %r67}, %rd321;
	mov.b32 	%f268, %r66;
	add.s64 	%rd324, %rd310, 12296;
	// begin inline asm
	ld.global.nc.u64 %rd451, [%rd324];
	// end inline asm
	add.s64 	%rd326, %rd310, 16384;
	// begin inline asm
	ld.global.nc.u64 %rd325, [%rd326];
	// end inline asm
	mov.b64 	{%r68, %r69}, %rd325;
	mov.b32 	%f269, %r68;
	add.s64 	%rd328, %rd310, 16392;
	// begin inline asm
	ld.global.nc.u64 %rd452, [%rd328];
	// end inline asm
	setp.lt.f32 	%p63, %f279, %f265;
	@%p63 bra 	$L__BB13_156;
	setp.lt.f32 	%p64, %f265, %f279;
	setp.lt.s64 	%p65, %rd465, %rd448;
	or.pred  	%p66, %p64, %p65;
	selp.f32 	%f265, %f279, %f265, %p66;
	selp.b64 	%rd448, %rd465, %rd448, %p66;
$L__BB13_156:
	setp.lt.f32 	%p67, %f265, %f266;
	@%p67 bra 	$L__BB13_158;
	setp.lt.f32 	%p68, %f266, %f265;
	setp.lt.s64 	%p69, %rd448, %rd449;
	or.pred  	%p70, %p68, %p69;
	selp.f32 	%f266, %f265, %f266, %p70;
	selp.b64 	%rd449, %rd448, %rd449, %p70;
$L__BB13_158:
	setp.lt.f32 	%p71, %f266, %f267;
	@%p71 bra 	$L__BB13_160;
	setp.lt.f32 	%p72, %f267, %f266;
	setp.lt.s64 	%p73, %rd449, %rd450;
	or.pred  	%p74, %p72, %p73;
	selp.f32 	%f267, %f266, %f267, %p74;
	selp.b64 	%rd450, %rd449, %rd450, %p74;
$L__BB13_160:
	setp.lt.f32 	%p75, %f267, %f268;
	@%p75 bra 	$L__BB13_162;
	setp.lt.f32 	%p76, %f268, %f267;
	setp.lt.s64 	%p77, %rd450, %rd451;
	or.pred  	%p78, %p76, %p77;
	selp.f32 	%f268, %f267, %f268, %p78;
	selp.b64 	%rd451, %rd450, %rd451, %p78;
$L__BB13_162:
	setp.lt.f32 	%p79, %f268, %f269;
	@%p79 bra 	$L__BB13_164;
	setp.lt.f32 	%p80, %f269, %f268;
	setp.lt.s64 	%p81, %rd451, %rd452;
	or.pred  	%p82, %p80, %p81;
	selp.f32 	%f269, %f268, %f269, %p82;
	selp.b64 	%rd452, %rd451, %rd452, %p82;
$L__BB13_164:
	add.s64 	%rd444, %rd444, 1280;
	mov.u64 	%rd465, %rd452;
	mov.f32 	%f279, %f269;
$L__BB13_165:
	cvt.s64.s32 	%rd332, %r29;
	setp.ge.s64 	%p83, %rd444, %rd332;
	@%p83 bra 	$L__BB13_188;
	cvt.u32.u64 	%r17, %rd444;
	sub.s32 	%r18, %r29, %r17;
	setp.ge.s32 	%p84, %r16, %r18;
	@%p84 bra 	$L__BB13_188;
	not.b32 	%r70, %r16;
	add.s32 	%r71, %r29, %r70;
	sub.s32 	%r19, %r71, %r17;
	and.b32  	%r72, %r19, 768;
	setp.eq.s32 	%p85, %r72, 768;
	mov.u32 	%r434, %r16;
	@%p85 bra 	$L__BB13_173;
	cvt.u64.u32 	%rd334, %r16;
	add.s64 	%rd335, %rd444, %rd334;
	shl.b64 	%rd336, %rd335, 4;
	add.s64 	%rd455, %rd236, %rd336;
	shr.u32 	%r73, %r19, 8;
	add.s32 	%r74, %r73, 1;
	and.b32  	%r75, %r74, 3;
	neg.s32 	%r432, %r75;
	mov.u32 	%r434, %r16;
$L__BB13_169:
	.pragma "nounroll";
	mov.u64 	%rd176, %rd465;
	mov.f32 	%f155, %f279;
	// begin inline asm
	ld.global.nc.u64 %rd337, [%rd455];
	// end inline asm
	mov.b64 	{%r76, %r77}, %rd337;
	mov.b32 	%f156, %r76;
	add.s64 	%rd340, %rd455, 8;
	// begin inline asm
	ld.global.nc.u64 %rd339, [%rd340];
	// end inline asm
	setp.lt.f32 	%p86, %f155, %f156;
	mov.f32 	%f279, %f156;
	mov.u64 	%rd465, %rd339;
	@%p86 bra 	$L__BB13_172;
	setp.lt.f32 	%p87, %f156, %f155;
	mov.f32 	%f279, %f155;
	mov.u64 	%rd465, %rd176;
	@%p87 bra 	$L__BB13_172;
	setp.lt.s64 	%p88, %rd176, %rd339;
	selp.f32 	%f279, %f155, %f156, %p88;
	min.s64 	%rd465, %rd176, %rd339;
$L__BB13_172:
	add.s32 	%r434, %r434, 256;
	add.s64 	%rd455, %rd455, 4096;
	add.s32 	%r432, %r432, 1;
	setp.ne.s32 	%p89, %r432, 0;
	@%p89 bra 	$L__BB13_169;
$L__BB13_173:
	setp.lt.u32 	%p90, %r19, 768;
	@%p90 bra 	$L__BB13_188;
	cvt.u64.u32 	%rd341, %r434;
	add.s64 	%rd342, %rd444, %rd341;
	shl.b64 	%rd343, %rd342, 4;
	add.s64 	%rd344, %rd343, %rd236;
	add.s64 	%rd460, %rd344, 12296;
$L__BB13_175:
	add.s64 	%rd346, %rd460, -12296;
	// begin inline asm
	ld.global.nc.u64 %rd345, [%rd346];
	// end inline asm
	mov.b64 	{%r78, %r79}, %rd345;
	mov.b32 	%f162, %r78;
	add.s64 	%rd348, %rd460, -12288;
	// begin inline asm
	ld.global.nc.u64 %rd347, [%rd348];
	// end inline asm
	setp.lt.f32 	%p91, %f279, %f162;
	mov.f32 	%f276, %f162;
	mov.u64 	%rd462, %rd347;
	@%p91 bra 	$L__BB13_178;
	setp.lt.f32 	%p92, %f162, %f279;
	mov.f32 	%f276, %f279;
	mov.u64 	%rd462, %rd465;
	@%p92 bra 	$L__BB13_178;
	setp.lt.s64 	%p93, %rd465, %rd347;
	selp.f32 	%f276, %f279, %f162, %p93;
	min.s64 	%rd462, %rd465, %rd347;
$L__BB13_178:
	add.s64 	%rd350, %rd460, -8200;
	// begin inline asm
	ld.global.nc.u64 %rd349, [%rd350];
	// end inline asm
	mov.b64 	{%r80, %r81}, %rd349;
	mov.b32 	%f165, %r80;
	add.s64 	%rd352, %rd460, -8192;
	// begin inline asm
	ld.global.nc.u64 %rd351, [%rd352];
	// end inline asm
	setp.lt.f32 	%p94, %f276, %f165;
	mov.f32 	%f277, %f165;
	mov.u64 	%rd463, %rd351;
	@%p94 bra 	$L__BB13_181;
	setp.lt.f32 	%p95, %f165, %f276;
	mov.f32 	%f277, %f276;
	mov.u64 	%rd463, %rd462;
	@%p95 bra 	$L__BB13_181;
	setp.lt.s64 	%p96, %rd462, %rd351;
	selp.f32 	%f277, %f276, %f165, %p96;
	min.s64 	%rd463, %rd462, %rd351;
$L__BB13_181:
	add.s64 	%rd354, %rd460, -4104;
	// begin inline asm
	ld.global.nc.u64 %rd353, [%rd354];
	// end inline asm
	mov.b64 	{%r82, %r83}, %rd353;
	mov.b32 	%f168, %r82;
	add.s64 	%rd356, %rd460, -4096;
	// begin inline asm
	ld.global.nc.u64 %rd355, [%rd356];
	// end inline asm
	setp.lt.f32 	%p97, %f277, %f168;
	mov.f32 	%f278, %f168;
	mov.u64 	%rd464, %rd355;
	@%p97 bra 	$L__BB13_184;
	setp.lt.f32 	%p98, %f168, %f277;
	mov.f32 	%f278, %f277;
	mov.u64 	%rd464, %rd463;
	@%p98 bra 	$L__BB13_184;
	setp.lt.s64 	%p99, %rd463, %rd355;
	selp.f32 	%f278, %f277, %f168, %p99;
	min.s64 	%rd464, %rd463, %rd355;
$L__BB13_184:
	add.s64 	%rd358, %rd460, -8;
	// begin inline asm
	ld.global.nc.u64 %rd357, [%rd358];
	// end inline asm
	mov.b64 	{%r84, %r85}, %rd357;
	mov.b32 	%f171, %r84;
	// begin inline asm
	ld.global.nc.u64 %rd359, [%rd460];
	// end inline asm
	setp.lt.f32 	%p100, %f278, %f171;
	mov.f32 	%f279, %f171;
	mov.u64 	%rd465, %rd359;
	@%p100 bra 	$L__BB13_187;
	setp.lt.f32 	%p101, %f171, %f278;
	mov.f32 	%f279, %f278;
	mov.u64 	%rd465, %rd464;
	@%p101 bra 	$L__BB13_187;
	setp.lt.s64 	%p102, %rd464, %rd359;
	selp.f32 	%f279, %f278, %f171, %p102;
	min.s64 	%rd465, %rd464, %rd359;
$L__BB13_187:
	add.s32 	%r434, %r434, 1024;
	add.s64 	%rd460, %rd460, 16384;
	setp.lt.s32 	%p103, %r434, %r18;
	@%p103 bra 	$L__BB13_175;
$L__BB13_188:
	// begin inline asm
	mov.u32 %r86, %laneid;
	// end inline asm
	mov.b32 	%r88, %f279;
	mov.b32 	%r104, 1;
	mov.b32 	%r105, 31;
	mov.b32 	%r106, -1;
	// begin inline asm
	shfl.sync.down.b32 %r87, %r88, %r104, %r105, %r106;
	// end inline asm
	mov.b32 	%f175, %r87;
	// begin inline asm
	shfl.sync.down.b32 %r92, %r93, %r104, %r105, %r106;
	// end inline asm
	mov.b64 	{%r98, %r103}, %rd465;
	// begin inline asm
	shfl.sync.down.b32 %r97, %r98, %r104, %r105, %r106;
	// end inline asm
	// begin inline asm
	shfl.sync.down.b32 %r102, %r103, %r104, %r105, %r106;
	// end inline asm
	mov.b64 	%rd200, {%r97, %r102};
	setp.gt.s32 	%p104, %r86, 30;
	mov.f32 	%f281, %f279;
	mov.u64 	%rd467, %rd465;
	@%p104 bra 	$L__BB13_192;
	setp.lt.f32 	%p105, %f279, %f175;
	mov.f32 	%f281, %f175;
	mov.u64 	%rd467, %rd200;
	@%p105 bra 	$L__BB13_192;
	setp.gt.f32 	%p106, %f279, %f175;
	mov.f32 	%f281, %f279;
	mov.u64 	%rd467, %rd465;
	@%p106 bra 	$L__BB13_192;
	setp.lt.s64 	%p107, %rd465, %rd200;
	selp.f32 	%f281, %f279, %f175, %p107;
	min.s64 	%rd467, %rd465, %rd200;
$L__BB13_192:
	mov.b32 	%r108, %f281;
	mov.b32 	%r124, 2;
	mov.b32 	%r125, 31;
	mov.b32 	%r126, -1;
	// begin inline asm
	shfl.sync.down.b32 %r107, %r108, %r124, %r125, %r126;
	// end inline asm
	mov.b32 	%f178, %r107;
	// begin inline asm
	shfl.sync.down.b32 %r112, %r113, %r124, %r125, %r126;
	// end inline asm
	mov.b64 	{%r118, %r123}, %rd467;
	// begin inline asm
	shfl.sync.down.b32 %r117, %r118, %r124, %r125, %r126;
	// end inline asm
	// begin inline asm
	shfl.sync.down.b32 %r122, %r123, %r124, %r125, %r126;
	// end inline asm
	mov.b64 	%rd203, {%r117, %r122};
	setp.gt.s32 	%p108, %r86, 29;
	mov.f32 	%f282, %f281;
	mov.u64 	%rd468, %rd467;
	@%p108 bra 	$L__BB13_196;
	setp.lt.f32 	%p109, %f281, %f178;
	mov.f32 	%f282, %f178;
	mov.u64 	%rd468, %rd203;
	@%p109 bra 	$L__BB13_196;
	setp.gt.f32 	%p110, %f281, %f178;
	mov.f32 	%f282, %f281;
	mov.u64 	%rd468, %rd467;
	@%p110 bra 	$L__BB13_196;
	setp.lt.s64 	%p111, %rd467, %rd203;
	selp.f32 	%f282, %f281, %f178, %p111;
	min.s64 	%rd468, %rd467, %rd203;
$L__BB13_196:
	mov.b32 	%r128, %f282;
	mov.b32 	%r144, 4;
	mov.b32 	%r145, 31;
	mov.b32 	%r146, -1;
	// begin inline asm
	shfl.sync.down.b32 %r127, %r128, %r144, %r145, %r146;
	// end inline asm
	mov.b32 	%f181, %r127;
	// begin inline asm
	shfl.sync.down.b32 %r132, %r133, %r144, %r145, %r146;
	// end inline asm
	mov.b64 	{%r138, %r143}, %rd468;
	// begin inline asm
	shfl.sync.down.b32 %r137, %r138, %r144, %r145, %r146;
	// end inline asm
	// begin inline asm
	shfl.sync.down.b32 %r142, %r143, %r144, %r145, %r146;
	// end inline asm
	mov.b64 	%rd206, {%r137, %r142};
	setp.gt.s32 	%p112, %r86, 27;
	mov.f32 	%f283, %f282;
	mov.u64 	%rd469, %rd468;
	@%p112 bra 	$L__BB13_200;
	setp.lt.f32 	%p113, %f282, %f181;
	mov.f32 	%f283, %f181;
	mov.u64 	%rd469, %rd206;
	@%p113 bra 	$L__BB13_200;
	setp.gt.f32 	%p114, %f282, %f181;
	mov.f32 	%f283, %f282;
	mov.u64 	%rd469, %rd468;
	@%p114 bra 	$L__BB13_200;
	setp.lt.s64 	%p115, %rd468, %rd206;
	selp.f32 	%f283, %f282, %f181, %p115;
	min.s64 	%rd469, %rd468, %rd206;
$L__BB13_200:
	mov.b32 	%r148, %f283;
	mov.b32 	%r164, 8;
	mov.b32 	%r165, 31;
	mov.b32 	%r166, -1;
	// begin inline asm
	shfl.sync.down.b32 %r147, %r148, %r164, %r165, %r166;
	// end inline asm
	mov.b32 	%f184, %r147;
	// begin inline asm
	shfl.sync.down.b32 %r152, %r153, %r164, %r165, %r166;
	// end inline asm
	mov.b64 	{%r158, %r163}, %rd469;
	// begin inline asm
	shfl.sync.down.b32 %r157, %r158, %r164, %r165, %r166;
	// end inline asm
	// begin inline asm
	shfl.sync.down.b32 %r162, %r163, %r164, %r165, %r166;
	// end inline asm
	mov.b64 	%rd209, {%r157, %r162};
	setp.gt.s32 	%p116, %r86, 23;
	mov.f32 	%f284, %f283;
	mov.u64 	%rd470, %rd469;
	@%p116 bra 	$L__BB13_204;
	setp.lt.f32 	%p117, %f283, %f184;
	mov.f32 	%f284, %f184;
	mov.u64 	%rd470, %rd209;
	@%p117 bra 	$L__BB13_204;
	setp.gt.f32 	%p118, %f283, %f184;
	mov.f32 	%f284, %f283;
	mov.u64 	%rd470, %rd469;
	@%p118 bra 	$L__BB13_204;
	setp.lt.s64 	%p119, %rd469, %rd209;
	selp.f32 	%f284, %f283, %f184, %p119;
	min.s64 	%rd470, %rd469, %rd209;
$L__BB13_204:
	mov.b32 	%r168, %f284;
	mov.b32 	%r184, 16;
	mov.b32 	%r185, 31;
	mov.b32 	%r186, -1;
	// begin inline asm
	shfl.sync.down.b32 %r167, %r168, %r184, %r185, %r186;
	// end inline asm
	mov.b32 	%f187, %r167;
	// begin inline asm
	shfl.sync.down.b32 %r172, %r173, %r184, %r185, %r186;
	// end inline asm
	mov.b64 	{%r178, %r183}, %rd470;
	// begin inline asm
	shfl.sync.down.b32 %r177, %r178, %r184, %r185, %r186;
	// end inline asm
	// begin inline asm
	shfl.sync.down.b32 %r182, %r183, %r184, %r185, %r186;
	// end inline asm
	mov.b64 	%rd212, {%r177, %r182};
	setp.gt.s32 	%p120, %r86, 15;
	mov.f32 	%f292, %f284;
	mov.u64 	%rd478, %rd470;
	@%p120 bra 	$L__BB13_208;
	setp.lt.f32 	%p121, %f284, %f187;
	mov.f32 	%f292, %f187;
	mov.u64 	%rd478, %rd212;
	@%p121 bra 	$L__BB13_208;
	setp.gt.f32 	%p122, %f284, %f187;
	mov.f32 	%f292, %f284;
	mov.u64 	%rd478, %rd470;
	@%p122 bra 	$L__BB13_208;
	setp.lt.s64 	%p123, %rd470, %rd212;
	selp.f32 	%f292, %f284, %f187, %p123;
	min.s64 	%rd478, %rd470, %rd212;
$L__BB13_208:
	setp.ne.s32 	%p124, %r86, 0;
	@%p124 bra 	$L__BB13_210;
	shr.u32 	%r187, %r16, 1;
	and.b32  	%r188, %r187, 496;
	mov.u32 	%r189, _ZN6thrust24THRUST_300001_SM_1000_NS8cuda_cub4core6detail5shmemE;
	add.s32 	%r190, %r189, %r188;
	st.shared.f32 	[%r190+8], %f292;
	st.shared.u64 	[%r190+16], %rd478;
$L__BB13_210:
	bar.sync 	0;
	setp.ne.s32 	%p125, %r16, 0;
	@%p125 bra 	$L__BB13_232;
	ld.shared.f32 	%f190, [_ZN6thrust24THRUST_300001_SM_1000_NS8cuda_cub4core6detail5shmemE+24];
	ld.shared.u64 	%rd215, [_ZN6thrust24THRUST_300001_SM_1000_NS8cuda_cub4core6detail5shmemE+32];
	setp.lt.f32 	%p126, %f292, %f190;
	mov.f32 	%f286, %f190;
	mov.u64 	%rd472, %rd215;
	@%p126 bra 	$L__BB13_214;
	setp.lt.f32 	%p127, %f190, %f292;
	mov.f32 	%f286, %f292;
	mov.u64 	%rd472, %rd478;
	@%p127 bra 	$L__BB13_214;
	setp.lt.s64 	%p128, %rd478, %rd215;
	selp.f32 	%f286, %f292, %f190, %p128;
	min.s64 	%rd472, %rd478, %rd215;
$L__BB13_214:
	ld.shared.f32 	%f193, [_ZN6thrust24THRUST_300001_SM_1000_NS8cuda_cub4core6detail5shmemE+40];
	ld.shared.u64 	%rd218, [_ZN6thrust24THRUST_300001_SM_1000_NS8cuda_cub4core6detail5shmemE+48];
	setp.lt.f32 	%p129, %f286, %f193;
	mov.f32 	%f287, %f193;
	mov.u64 	%rd473, %rd218;
	@%p129 bra 	$L__BB13_217;
	setp.lt.f32 	%p130, %f193, %f286;
	mov.f32 	%f287, %f286;
	mov.u64 	%rd473, %rd472;
	@%p130 bra 	$L__BB13_217;
	setp.lt.s64 	%p131, %rd472, %rd218;
	selp.f32 	%f287, %f286, %f193, %p131;
	min.s64 	%rd473, %rd472, %rd218;
$L__BB13_217:
	ld.shared.f32 	%f196, [_ZN6thrust24THRUST_300001_SM_1000_NS8cuda_cub4core6detail5shmemE+56];
	ld.shared.u64 	%rd221, [_ZN6thrust24THRUST_300001_SM_1000_NS8cuda_cub4core6detail5shmemE+64];
	setp.lt.f32 	%p132, %f287, %f196;
	mov.f32 	%f288, %f196;
	mov.u64 	%rd474, %rd221;
	@%p132 bra 	$L__BB13_220;
	setp.lt.f32 	%p133, %f196, %f287;
	mov.f32 	%f288, %f287;
	mov.u64 	%rd474, %rd473;
	@%p133 bra 	$L__BB13_220;
	setp.lt.s64 	%p134, %rd473, %rd221;
	selp.f32 	%f288, %f287, %f196, %p134;
	min.s64 	%rd474, %rd473, %rd221;
$L__BB13_220:
	ld.shared.f32 	%f199, [_ZN6thrust24THRUST_300001_SM_1000_NS8cuda_cub4core6detail5shmemE+72];
	ld.shared.u64 	%rd224, [_ZN6thrust24THRUST_300001_SM_1000_NS8cuda_cub4core6detail5shmemE+80];
	setp.lt.f32 	%p135, %f288, %f199;
	mov.f32 	%f289, %f199;
	mov.u64 	%rd475, %rd224;
	@%p135 bra 	$L__BB13_223;
	setp.lt.f32 	%p136, %f199, %f288;
	mov.f32 	%f289, %f288;
	mov.u64 	%rd475, %rd474;
	@%p136 bra 	$L__BB13_223;
	setp.lt.s64 	%p137, %rd474, %rd224;
	selp.f32 	%f289, %f288, %f199, %p137;
	min.s64 	%rd475, %rd474, %rd224;
$L__BB13_223:
	ld.shared.f32 	%f202, [_ZN6thrust24THRUST_300001_SM_1000_NS8cuda_cub4core6detail5shmemE+88];
	ld.shared.u64 	%rd227, [_ZN6thrust24THRUST_300001_SM_1000_NS8cuda_cub4core6detail5shmemE+96];
	setp.lt.f32 	%p138, %f289, %f202;
	mov.f32 	%f290, %f202;
	mov.u64 	%rd476, %rd227;
	@%p138 bra 	$L__BB13_226;
	setp.lt.f32 	%p139, %f202, %f289;
	mov.f32 	%f290, %f289;
	mov.u64 	%rd476, %rd475;
	@%p139 bra 	$L__BB13_226;
	setp.lt.s64 	%p140, %rd475, %rd227;
	selp.f32 	%f290, %f289, %f202, %p140;
	min.s64 	%rd476, %rd475, %rd227;
$L__BB13_226:
	ld.shared.f32 	%f205, [_ZN6thrust24THRUST_300001_SM_1000_NS8cuda_cub4core6detail5shmemE+104];
	ld.shared.u64 	%rd230, [_ZN6thrust24THRUST_300001_SM_1000_NS8cuda_cub4core6detail5shmemE+112];
	setp.lt.f32 	%p141, %f290, %f205;
	mov.f32 	%f291, %f205;
	mov.u64 	%rd477, %rd230;
	@%p141 bra 	$L__BB13_229;
	setp.lt.f32 	%p142, %f205, %f290;
	mov.f32 	%f291, %f290;
	mov.u64 	%rd477, %rd476;
	@%p142 bra 	$L__BB13_229;
	setp.lt.s64 	%p143, %rd476, %rd230;
	selp.f32 	%f291, %f290, %f205, %p143;
	min.s64 	%rd477, %rd476, %rd230;
$L__BB13_229:
	ld.shared.f32 	%f208, [_ZN6thrust24THRUST_300001_SM_1000_NS8cuda_cub4core6detail5shmemE+120];
	ld.shared.u64 	%rd233, [_ZN6thrust24THRUST_300001_SM_1000_NS8cuda_cub4core6detail5shmemE+128];
	setp.lt.f32 	%p144, %f291, %f208;
	mov.f32 	%f292, %f208;
	mov.u64 	%rd478, %rd233;
	@%p144 bra 	$L__BB13_232;
	setp.lt.f32 	%p145, %f208, %f291;
	mov.f32 	%f292, %f291;
	mov.u64 	%rd478, %rd477;
	@%p145 bra 	$L__BB13_232;
	setp.lt.s64 	%p146, %rd477, %rd233;
	selp.f32 	%f292, %f291, %f208, %p146;
	min.s64 	%rd478, %rd477, %rd233;
$L__BB13_232:
	mov.u32 	%r426, %tid.x;
	setp.ne.s32 	%p263, %r426, 0;
	@%p263 bra 	$L__BB13_234;
	ld.param.u64 	%rd391, [_ZN6thrust24THRUST_300001_SM_1000_NS8cuda_cub4core6detail13_kernel_agentINS1_8__reduce11ReduceAgentIPN4cuda3std3__45tupleIJflEEESC_SB_lNS1_9__extrema9arg_max_fIflNS9_4lessIfEEEEEEJSC_SC_iSH_EEEvDpT0__param_1];
	cvta.to.global.u64 	%rd390, %rd391;
	st.global.f32 	[%rd390], %f292;
	st.global.u64 	[%rd390+8], %rd478;
$L__BB13_234:
	ret;

}
	// .globl	_ZN6thrust24THRUST_300001_SM_1000_NS8cuda_cub4core6detail13_kernel_agentINS1_8__reduce11ReduceAgentINS0_12zip_iteratorIN4cuda3std3__45tupleIJNS0_10device_ptrIfEENS0_17counting_iteratorIlNS0_11use_defaultESF_SF_EEEEEEEPNSB_IJflEEESJ_iNS1_9__extrema9arg_min_fIflNSA_4lessIfEEEEEEJSI_SK_iSP_EEEvDpT0_
.visible .entry _ZN6thrust24THRUST_300001_SM_1000_NS8cuda_cub4core6detail13_kernel_agentINS1_8__reduce11ReduceAgentINS0_12zip_iteratorIN4cuda3std3__45tupleIJNS0_10device_ptrIfEENS0_17counting_iteratorIlNS0_11use_defaultESF_SF_EEEEEEEPNSB_IJflEEESJ_iNS1_9__extrema9arg_min_fIflNSA_4lessIfEEEEEEJSI_SK_iSP_EEEvDpT0_(
	.param .align 8 .b8 _ZN6thrust24THRUST_300001_SM_1000_NS8cuda_cub4core6detail13_kernel_agentINS1_8__reduce11ReduceAgentINS0_12zip_iteratorIN4cuda3std3__45tupleIJNS0_10device_ptrIfEENS0_17counting_iteratorIlNS0_11use_defaultESF_SF_EEEEEEEPNSB_IJflEEESJ_iNS1_9__extrema9arg_min_fIflNSA_4lessIfEEEEEEJSI_SK_iSP_EEEvDpT0__param_0[16],
	.param .u64 .ptr .align 1 _ZN6thrust24THRUST_300001_SM_1000_NS8cuda_cub4core6detail13_kernel_agentINS1_8__reduce11ReduceAgentINS0_12zip_iteratorIN4cuda3std3__45tupleIJNS0_10device_ptrIfEENS0_17counting_iteratorIlNS0_11use_defaultESF_SF_EEEEEEEPNSB_IJflEEESJ_iNS1_9__extrema9arg_min_fIflNSA_4lessIfEEEEEEJSI_SK_iSP_EEEvDpT0__param_1,
	.param .u32 _ZN6thrust24THRUST_300001_SM_1000_NS8cuda_cub4core6detail13_kernel_agentINS1_8__reduce11ReduceAgentINS0_12zip_iteratorIN4cuda3std3__45tupleIJNS0_10device_ptrIfEENS0_17counting_iteratorIlNS0_11use_defaultESF_SF_EEEEEEEPNSB_IJflEEESJ_iNS1_9__extrema9arg_min_fIflNSA_4lessIfEEEEEEJSI_SK_iSP_EEEvDpT0__param_2,
	.param .align 1 .b8 _ZN6thrust24THRUST_300001_SM_1000_NS8cuda_cub4core6detail13_kernel_agentINS1_8__reduce11ReduceAgentINS0_12zip_iteratorIN4cuda3std3__45tupleIJNS0_10device_ptrIfEENS0_17counting_iteratorIlNS0_11use_defaultESF_SF_EEEEEEEPNSB_IJflEEESJ_iNS1_9__extrema9arg_min_fIflNSA_4lessIfEEEEEEJSI_SK_iSP_EEEvDpT0__param_3[1]
)
.maxntid 256
{
	.reg .pred 	%p<223>;
	.reg .b32 	%r<400>;
	.reg .b32 	%f<243>;
	.reg .b64 	%rd<306>;

	ld.param.u64 	%rd198, [_ZN6thrust24THRUST_300001_SM_1000_NS8cuda_cub4core6detail13_kernel_agentINS1_8__reduce11ReduceAgentINS0_12zip_iteratorIN4cuda3std3__45tupleIJNS0_10device_ptrIfEENS0_17counting_iteratorIlNS0_11use_defaultESF_SF_EEEEEEEPNSB_IJflEEESJ_iNS1_9__extrema9arg_min_fIflNSA_4lessIfEEEEEEJSI_SK_iSP_EEEvDpT0__param_0+8];
	ld.param.u64 	%rd197, [_ZN6thrust24THRUST_300001_SM_1000_NS8cuda_cub4core6detail13_kernel_agentINS1_8__reduce11ReduceAgentINS0_12zip_iteratorIN4cuda3std3__45tupleIJNS0_10device_ptrIfEENS0_17counting_iteratorIlNS0_11use_defaultESF_SF_EEEEEEEPNSB_IJflEEESJ_iNS1_9__extrema9arg_min_fIflNSA_4lessIfEEEEEEJSI_SK_iSP_EEEvDpT0__param_0];
	ld.param.u32 	%r36, [_ZN6thrust24THRUST_300001_SM_1000_NS8cuda_cub4core6detail13_kernel_agentINS1_8__reduce11ReduceAgentINS0_12zip_iteratorIN4cuda3std3__45tupleIJNS0_10device_ptrIfEENS0_17counting_iteratorIlNS0_11use_defaultESF_SF_EEEEEEEPNSB_IJflEEESJ_iNS1_9__extrema9arg_min_fIflNSA_4lessIfEEEEEEJSI_SK_iSP_EEEvDpT0__param_2];
	setp.eq.s32 	%p1, %r36, 0;
	@%p1 bra 	$L__BB14_200;
	cvta.to.global.u64 	%rd1, %rd197;
	setp.gt.s32 	%p2, %r36, 1279;
	@%p2 bra 	$L__BB14_112;
	mov.u32 	%r1, %tid.x;
	setp.ge.s32 	%p96, %r1, %r36;
	mov.f32 	%f188, 0f00000000;
	mov.b64 	%rd246, 0;
	mov.u32 	%r391, %r1;
	@%p96 bra 	$L__BB14_4;
	cvt.u64.u32 	%rd222, %r1;
	mul.wide.u32 	%rd223, %r1, 4;
	add.s64 	%rd224, %rd1, %rd223;
	add.s64 	%rd246, %rd198, %rd222;
	ld.global.f32 	%f188, [%rd224];
	add.s32 	%r391, %r1, 256;
$L__BB14_4:
	setp.ge.s32 	%p97, %r391, %r36;
	@%p97 bra 	$L__BB14_26;
	not.b32 	%r160, %r391;
	add.s32 	%r4, %r36, %r160;
	and.b32  	%r161, %r4, 768;
	setp.eq.s32 	%p98, %r161, 768;
	@%p98 bra 	$L__BB14_11;
	cvt.u64.u32 	%rd226, %r391;
	add.s64 	%rd237, %rd198, %rd226;
	mul.wide.u32 	%rd227, %r391, 4;
	add.s64 	%rd236, %rd1, %rd227;
	shr.u32 	%r162, %r4, 8;
	add.s32 	%r163, %r162, 1;
	and.b32  	%r164, %r163, 3;
	neg.s32 	%r389, %r164;
$L__BB14_7:
	.pragma "nounroll";
	mov.u64 	%rd9, %rd246;
	mov.f32 	%f3, %f188;
	ld.global.f32 	%f4, [%rd236];
	setp.lt.f32 	%p99, %f3, %f4;
	@%p99 bra 	$L__BB14_10;
	setp.lt.f32 	%p100, %f4, %f3;
	mov.u64 	%rd246, %rd237;
	mov.f32 	%f188, %f4;
	@%p100 bra 	$L__BB14_10;
	setp.lt.s64 	%p101, %rd9, %rd237;
	min.s64 	%rd246, %rd9, %rd237;
	selp.f32 	%f188, %f3, %f4, %p101;
$L__BB14_10:
	add.s32 	%r391, %r391, 256;
	add.s64 	%rd237, %rd237, 256;
	add.s64 	%rd236, %rd236, 1024;
	add.s32 	%r389, %r389, 1;
	setp.ne.s32 	%p102, %r389, 0;
	@%p102 bra 	$L__BB14_7;
$L__BB14_11:
	setp.lt.u32 	%p103, %r4, 768;
	@%p103 bra 	$L__BB14_26;
	add.s32 	%r392, %r391, 512;
$L__BB14_13:
	mov.u32 	%r12, %r392;
	add.s32 	%r165, %r12, -512;
	cvt.s64.s32 	%rd228, %r165;
	mul.wide.s32 	%rd229, %r165, 4;
	add.s64 	%rd17, %rd1, %rd229;
	add.s64 	%rd18, %rd198, %rd228;
	ld.global.f32 	%f10, [%rd17];
	setp.lt.f32 	%p104, %f188, %f10;
	mov.u64 	%rd243, %rd246;
	mov.f32 	%f185, %f188;
	@%p104 bra 	$L__BB14_16;
	setp.lt.f32 	%p105, %f10, %f188;
	mov.u64 	%rd243, %rd18;
	mov.f32 	%f185, %f10;
	@%p105 bra 	$L__BB14_16;
	setp.lt.s64 	%p106, %rd246, %rd18;
	min.s64 	%rd243, %rd246, %rd18;
	selp.f32 	%f185, %f188, %f10, %p106;
$L__BB14_16:
	add.s32 	%r166, %r12, -256;
	cvt.s64.s32 	%rd230, %r166;
	add.s64 	%rd21, %rd198, %rd230;
	ld.global.f32 	%f13, [%rd17+1024];
	setp.lt.f32 	%p107, %f185, %f13;
	mov.u64 	%rd244, %rd243;
	mov.f32 	%f186, %f185;
	@%p107 bra 	$L__BB14_19;
	setp.lt.f32 	%p108, %f13, %f185;
	mov.u64 	%rd244, %rd21;
	mov.f32 	%f186, %f13;
	@%p108 bra 	$L__BB14_19;
	setp.lt.s64 	%p109, %rd243, %rd21;
	min.s64 	%rd244, %rd243, %rd21;
	selp.f32 	%f186, %f185, %f13, %p109;
$L__BB14_19:
	cvt.s64.s32 	%rd231, %r12;
	add.s64 	%rd24, %rd198, %rd231;
	ld.global.f32 	%f16, [%rd17+2048];
	setp.lt.f32 	%p110, %f186, %f16;
	mov.u64 	%rd245, %rd244;
	mov.f32 	%f187, %f186;
	@%p110 bra 	$L__BB14_22;
	setp.lt.f32 	%p111, %f16, %f186;
	mov.u64 	%rd245, %rd24;
	mov.f32 	%f187, %f16;
	@%p111 bra 	$L__BB14_22;
	setp.lt.s64 	%p112, %rd244, %rd24;
	min.s64 	%rd245, %rd244, %rd24;
	selp.f32 	%f187, %f186, %f16, %p112;
$L__BB14_22:
	add.s32 	%r167, %r12, 256;
	cvt.s64.s32 	%rd232, %r167;
	add.s64 	%rd27, %rd198, %rd232;
	ld.global.f32 	%f19, [%rd17+3072];
	setp.lt.f32 	%p113, %f187, %f19;
	mov.u64 	%rd246, %rd245;
	mov.f32 	%f188, %f187;
	@%p113 bra 	$L__BB14_25;
	setp.lt.f32 	%p114, %f19, %f187;
	mov.u64 	%rd246, %rd27;
	mov.f32 	%f188, %f19;
	@%p114 bra 	$L__BB14_25;
	setp.lt.s64 	%p115, %rd245, %rd27;
	min.s64 	%rd246, %rd245, %rd27;
	selp.f32 	%f188, %f187, %f19, %p115;
$L__BB14_25:
	add.s32 	%r392, %r12, 1024;
	add.s32 	%r168, %r12, 512;
	setp.lt.s32 	%p116, %r168, %r36;
	@%p116 bra 	$L__BB14_13;
$L__BB14_26:
	setp.lt.s32 	%p117, %r36, 256;
	@%p117 bra 	$L__BB14_66;
	// begin inline asm
	mov.u32 %r282, %laneid;
	// end inline asm
	mov.b32 	%r284, %f188;
	mov.b32 	%r300, 1;
	mov.b32 	%r301, 31;
	mov.b32 	%r302, -1;
	// begin inline asm
	shfl.sync.down.b32 %r283, %r284, %r300, %r301, %r302;
	// end inline asm
	mov.b32 	%f23, %r283;
	// begin inline asm
	shfl.sync.down.b32 %r288, %r289, %r300, %r301, %r302;
	// end inline asm
	mov.b64 	{%r294, %r299}, %rd246;
	// begin inline asm
	shfl.sync.down.b32 %r293, %r294, %r300, %r301, %r302;
	// end inline asm
	// begin inline asm
	shfl.sync.down.b32 %r298, %r299, %r300, %r301, %r302;
	// end inline asm
	mov.b64 	%rd31, {%r293, %r298};
	setp.gt.s32 	%p174, %r282, 30;
	setp.lt.f32 	%p175, %f188, %f23;
	or.pred  	%p176, %p174, %p175;
	mov.u64 	%rd248, %rd246;
	mov.f32 	%f190, %f188;
	@%p176 bra 	$L__BB14_30;
	setp.gt.f32 	%p177, %f188, %f23;
	mov.u64 	%rd248, %rd31;
	mov.f32 	%f190, %f23;
	@%p177 bra 	$L__BB14_30;
	setp.lt.s64 	%p178, %rd246, %rd31;
	min.s64 	%rd248, %rd246, %rd31;
	selp.f32 	%f190, %f188, %f23, %p178;
$L__BB14_30:
	mov.b32 	%r304, %f190;
	mov.b32 	%r320, 2;
	mov.b32 	%r321, 31;
	mov.b32 	%r322, -1;
	// begin inline asm
	shfl.sync.down.b32 %r303, %r304, %r320, %r321, %r322;
	// end inline asm
	mov.b32 	%f26, %r303;
	// begin inline asm
	shfl.sync.down.b32 %r308, %r309, %r320, %r321, %r322;
	// end inline asm
	mov.b64 	{%r314, %r319}, %rd248;
	// begin inline asm
	shfl.sync.down.b32 %r313, %r314, %r320, %r321, %r322;
	// end inline asm
	// begin inline asm
	shfl.sync.down.b32 %r318, %r319, %r320, %r321, %r322;
	// end inline asm
	mov.b64 	%rd34, {%r313, %r318};
	setp.gt.s32 	%p179, %r282, 29;
	setp.lt.f32 	%p180, %f190, %f26;
	or.pred  	%p181, %p179, %p180;
	mov.u64 	%rd249, %rd248;
	mov.f32 	%f191, %f190;
	@%p181 bra 	$L__BB14_33;
	setp.gt.f32 	%p182, %f190, %f26;
	mov.u64 	%rd249, %rd34;
	mov.f32 	%f191, %f26;
	@%p182 bra 	$L__BB14_33;
	setp.lt.s64 	%p183, %rd248, %rd34;
	min.s64 	%rd249, %rd248, %rd34;
	selp.f32 	%f191, %f190, %f26, %p183;
$L__BB14_33:
	mov.b32 	%r324, %f191;
	mov.b32 	%r340, 4;
	mov.b32 	%r341, 31;
	mov.b32 	%r342, -1;
	// begin inline asm
	shfl.sync.down.b32 %r323, %r324, %r340, %r341, %r342;
	// end inline asm
	mov.b32 	%f29, %r323;
	// begin inline asm
	shfl.sync.down.b32 %r328, %r329, %r340, %r341, %r342;
	// end inline asm
	mov.b64 	{%r334, %r339}, %rd249;
	// begin inline asm
	shfl.sync.down.b32 %r333, %r334, %r340, %r341, %r342;
	// end inline asm
	// begin inline asm
	shfl.sync.down.b32 %r338, %r339, %r340, %r341, %r342;
	// end inline asm
	mov.b64 	%rd37, {%r333, %r338};
	setp.gt.s32 	%p184, %r282, 27;
	setp.lt.f32 	%p185, %f191, %f29;
	or.pred  	%p186, %p184, %p185;
	mov.u64 	%rd250, %rd249;
	mov.f32 	%f192, %f191;
	@%p186 bra 	$L__BB14_36;
	setp.gt.f32 	%p187, %f191, %f29;
	mov.u64 	%rd250, %rd37;
	mov.f32 	%f192, %f29;
	@%p187 bra 	$L__BB14_36;
	setp.lt.s64 	%p188, %rd249, %rd37;
	min.s64 	%rd250, %rd249, %rd37;
	selp.f32 	%f192, %f191, %f29, %p188;
$L__BB14_36:
	mov.b32 	%r344, %f192;
	mov.b32 	%r360, 8;
	mov.b32 	%r361, 31;
	mov.b32 	%r362, -1;
	// begin inline asm
	shfl.sync.down.b32 %r343, %r344, %r360, %r361, %r362;
	// end inline asm
	mov.b32 	%f32, %r343;
	// begin inline asm
	shfl.sync.down.b32 %r348, %r349, %r360, %r361, %r362;
	// end inline asm
	mov.b64 	{%r354, %r359}, %rd250;
	// begin inline asm
	shfl.sync.down.b32 %r353, %r354, %r360, %r361, %r362;
	// end inline asm
	// begin inline asm
	shfl.sync.down.b32 %r358, %r359, %r360, %r361, %r362;
	// end inline asm
	mov.b64 	%rd40, {%r353, %r358};
	setp.gt.s32 	%p189, %r282, 23;
	setp.lt.f32 	%p190, %f192, %f32;
	or.pred  	%p191, %p189, %p190;
	mov.u64 	%rd251, %rd250;
	mov.f32 	%f193, %f192;
	@%p191 bra 	$L__BB14_39;
	setp.gt.f32 	%p192, %f192, %f32;
	mov.u64 	%rd251, %rd40;
	mov.f32 	%f193, %f32;
	@%p192 bra 	$L__BB14_39;
	setp.lt.s64 	%p193, %rd250, %rd40;
	min.s64 	%rd251, %rd250, %rd40;
	selp.f32 	%f193, %f192, %f32, %p193;
$L__BB14_39:
	mov.b32 	%r364, %f193;
	mov.b32 	%r380, 16;
	mov.b32 	%r381, 31;
	mov.b32 	%r382, -1;
	// begin inline asm
	shfl.sync.down.b32 %r363, %r364, %r380, %r381, %r382;
	// end inline asm
	mov.b32 	%f35, %r363;
	// begin inline asm
	shfl.sync.down.b32 %r368, %r369, %r380, %r381, %r382;
	// end inline asm
	mov.b64 	{%r374, %r379}, %rd251;
	// begin inline asm
	shfl.sync.down.b32 %r373, %r374, %r380, %r381, %r382;
	// end inline asm
	// begin inline asm
	shfl.sync.down.b32 %r378, %r379, %r380, %r381, %r382;
	// end inline asm
	mov.b64 	%rd43, {%r373, %r378};
	setp.gt.s32 	%p194, %r282, 15;
	setp.lt.f32 	%p195, %f193, %f35;
	or.pred  	%p196, %p194, %p195;
	mov.u64 	%rd305, %rd251;
	mov.f32 	%f242, %f193;
	@%p196 bra 	$L__BB14_42;
	setp.gt.f32 	%p197, %f193, %f35;
	mov.u64 	%rd305, %rd43;
	mov.f32 	%f242, %f35;
	@%p197 bra 	$L__BB14_42;
	setp.lt.s64 	%p198, %rd251, %rd43;
	min.s64 	%rd305, %rd251, %rd43;
	selp.f32 	%f242, %f193, %f35, %p198;
$L__BB14_42:
	setp.ne.s32 	%p199, %r282, 0;
	@%p199 bra 	$L__BB14_44;
	shr.u32 	%r383, %r1, 1;
	and.b32  	%r384, %r383, 496;
	mov.u32 	%r385, _ZN6thrust24THRUST_300001_SM_1000_NS8cuda_cub4core6detail5shmemE;
	add.s32 	%r386, %r385, %r384;
	st.shared.f32 	[%r386+8], %f242;
	st.shared.u64 	[%r386+16], %rd305;
$L__BB14_44:
	bar.sync 	0;
	setp.ne.s32 	%p200, %r1, 0;
	@%p200 bra 	$L__BB14_198;
	ld.shared.f32 	%f38, [_ZN6thrust24THRUST_300001_SM_1000_NS8cuda_cub4core6detail5shmemE+24];
	ld.shared.u64 	%rd46, [_ZN6thrust24THRUST_300001_SM_1000_NS8cuda_cub4core6detail5shmemE+32];
	setp.lt.f32 	%p201, %f242, %f38;
	mov.u64 	%rd253, %rd305;
	mov.f32 	%f195, %f242;
	@%p201 bra 	$L__BB14_48;
	setp.lt.f32 	%p202, %f38, %f242;
	mov.u64 	%rd253, %rd46;
	mov.f32 	%f195, %f38;
	@%p202 bra 	$L__BB14_48;
	setp.lt.s64 	%p203, %rd305, %rd46;
	min.s64 	%rd253, %rd305, %rd46;
	selp.f32 	%f195, %f242, %f38, %p203;
$L__BB14_48:
	ld.shared.f32 	%f41, [_ZN6thrust24THRUST_300001_SM_1000_NS8cuda_cub4core6detail5shmemE+40];
	ld.shared.u64 	%rd49, [_ZN6thrust24THRUST_300001_SM_1000_NS8cuda_cub4core6detail5shmemE+48];
	setp.lt.f32 	%p204, %f195, %f41;
	mov.u64 	%rd254, %rd253;
	mov.f32 	%f196, %f195;
	@%p204 bra 	$L__BB14_51;
	setp.lt.f32 	%p205, %f41, %f195;
	mov.u64 	%rd254, %rd49;
	mov.f32 	%f196, %f41;
	@%p205 bra 	$L__BB14_51;
	setp.lt.s64 	%p206, %rd253, %rd49;
	min.s64 	%rd254, %rd253, %rd49;
	selp.f32 	%f196, %f195, %f41, %p206;
$L__BB14_51:
	ld.shared.f32 	%f44, [_ZN6thrust24THRUST_300001_SM_1000_NS8cuda_cub4core6detail5shmemE+56];
	ld.shared.u64 	%rd52, [_ZN6thrust24THRUST_300001_SM_1000_NS8cuda_cub4core6detail5shmemE+64];
	setp.lt.f32 	%p207, %f196, %f44;
	mov.u64 	%rd255, %rd254;
	mov.f32 	%f197, %f196;
	@%p207 bra 	$L__BB14_54;
	setp.lt.f32 	%p208, %f44, %f196;
	mov.u64 	%rd255, %rd52;
	mov.f32 	%f197, %f44;
	@%p208 bra 	$L__BB14_54;
	setp.lt.s64 	%p209, %rd254, %rd52;
	min.s64 	%rd255, %rd254, %rd52;
	selp.f32 	%f197, %f196, %f44, %p209;
$L__BB14_54:
	ld.shared.f32 	%f47, [_ZN6thrust24THRUST_300001_SM_1000_NS8cuda_cub4core6detail5shmemE+72];
	ld.shared.u64 	%rd55, [_ZN6thrust24THRUST_300001_SM_1000_NS8cuda_cub4core6detail5shmemE+80];
	setp.lt.f32 	%p210, %f197, %f47;
	mov.u64 	%rd256, %rd255;
	mov.f32 	%f198, %f197;
	@%p210 bra 	$L__BB14_57;
	setp.lt.f32 	%p211, %f47, %f197;
	mov.u64 	%rd256, %rd55;
	mov.f32 	%f198, %f47;
	@%p211 bra 	$L__BB14_57;
	setp.lt.s64 	%p212, %rd255, %rd55;
	min.s64 	%rd256, %rd255, %rd55;
	selp.f32 	%f198, %f197, %f47, %p212;
$L__BB14_57:
	ld.shared.f32 	%f50, [_ZN6thrust24THRUST_300001_SM_1000_NS8cuda_cub4core6detail5shmemE+88];
	ld.shared.u64 	%rd58, [_ZN6thrust24THRUST_300001_SM_1000_NS8cuda_cub4core6detail5shmemE+96];
	setp.lt.f32 	%p213, %f198, %f50;
	mov.u64 	%rd257, %rd256;
	mov.f32 	%f199, %f198;
	@%p213 bra 	$L__BB14_60;
	setp.lt.f32 	%p214, %f50, %f198;
	mov.u64 	%rd257, %rd58;
	mov.f32 	%f199, %f50;
	@%p214 bra 	$L__BB14_60;
	setp.lt.s64 	%p215, %rd256, %rd58;
	min.s64 	%rd257, %rd256, %rd58;
	selp.f32 	%f199, %f198, %f50, %p215;
$L__BB14_60:
	ld.shared.f32 	%f53, [_ZN6thrust24THRUST_300001_SM_1000_NS8cuda_cub4core6detail5shmemE+104];
	ld.shared.u64 	%rd61, [_ZN6thrust24THRUST_300001_SM_1000_NS8cuda_cub4core6detail5shmemE+112];
	setp.lt.f32 	%p216, %f199, %f53;
	mov.u64 	%rd258, %rd257;
	mov.f32 	%f200, %f199;
	@%p216 bra 	$L__BB14_63;
	setp.lt.f32 	%p217, %f53, %f199;
	mov.u64 	%rd258, %rd61;
	mov.f32 	%f200, %f53;
	@%p217 bra 	$L__BB14_63;
	setp.lt.s64 	%p218, %rd257, %rd61;
	min.s64 	%rd258, %rd257, %rd61;
	selp.f32 	%f200, %f199, %f53, %p218;
$L__BB14_63:
	ld.shared.f32 	%f56, [_ZN6thrust24THRUST_300001_SM_1000_NS8cuda_cub4core6detail5shmemE+120];
	ld.shared.u64 	%rd64, [_ZN6thrust24THRUST_300001_SM_1000_NS8cuda_cub4core6detail5shmemE+128];
	setp.lt.f32 	%p219, %f200, %f56;
	mov.f32 	%f242, %f200;
	mov.u64 	%rd305, %rd258;
	@%p219 bra 	$L__BB14_198;
	setp.lt.f32 	%p220, %f56, %f200;
	mov.f32 	%f242, %f56;
	mov.u64 	%rd305, %rd64;
	@%p220 bra 	$L__BB14_198;
	setp.lt.s64 	%p221, %rd258, %rd64;
	min.s64 	%rd305, %rd258, %rd64;
	selp.f32 	%f242, %f200, %f56, %p221;
	bra.uni 	$L__BB14_198;
$L__BB14_66:
	// begin inline asm
	mov.u32 %r169, %laneid;
	// end inline asm
	and.b32  	%r190, %r1, 992;
	add.s32 	%r191, %r190, 32;
	setp.gt.s32 	%p118, %r191, %r36;
	not.b32 	%r192, %r190;
	add.s32 	%r193, %r36, %r192;
	selp.b32 	%r188, %r193, 31, %p118;
	mov.b32 	%r171, %f188;
	mov.b32 	%r187, 1;
	mov.b32 	%r189, -1;
	// begin inline asm
	shfl.sync.down.b32 %r170, %r171, %r187, %r188, %r189;
	// end inline asm
	mov.b32 	%f58, %r170;
	// begin inline asm
	shfl.sync.down.b32 %r175, %r176, %r187, %r188, %r189;
	// end inline asm
	mov.b64 	{%r181, %r186}, %rd246;
	// begin inline asm
	shfl.sync.down.b32 %r180, %r181, %r187, %r188, %r189;
	// end inline asm
	// begin inline asm
	shfl.sync.down.b32 %r185, %r186, %r187, %r188, %r189;
	// end inline asm
	mov.b64 	%rd66, {%r180, %r185};
	setp.ge.s32 	%p119, %r169, %r188;
	setp.lt.f32 	%p120, %f188, %f58;
	or.pred  	%p121, %p119, %p120;
	mov.f32 	%f201, %f188;
	mov.u64 	%rd259, %rd246;
	@%p121 bra 	$L__BB14_69;
	setp.gt.f32 	%p122, %f188, %f58;
	mov.f32 	%f201, %f58;
	mov.u64 	%rd259, %rd66;
	@%p122 bra 	$L__BB14_69;
	setp.lt.s64 	%p123, %rd246, %rd66;
	selp.f32 	%f201, %f188, %f58, %p123;
	min.s64 	%rd259, %rd246, %rd66;
$L__BB14_69:
	mov.b32 	%r195, %f201;
	mov.b32 	%r211, 2;
	mov.b32 	%r213, -1;
	// begin inline asm
	shfl.sync.down.b32 %r194, %r195, %r211, %r188, %r213;
	// end inline asm
	mov.b32 	%f61, %r194;
	// begin inline asm
	shfl.sync.down.b32 %r199, %r200, %r211, %r188, %r213;
	// end inline asm
	mov.b64 	{%r205, %r210}, %rd259;
	// begin inline asm
	shfl.sync.down.b32 %r204, %r205, %r211, %r188, %r213;
	// end inline asm
	// begin inline asm
	shfl.sync.down.b32 %r209, %r210, %r211, %r188, %r213;
	// end inline asm
	mov.b64 	%rd69, {%r204, %r209};
	add.s32 	%r214, %r169, 2;
	setp.gt.s32 	%p124, %r214, %r188;
	setp.lt.f32 	%p125, %f201, %f61;
	or.pred  	%p126, %p124, %p125;
	mov.f32 	%f202, %f201;
	mov.u64 	%rd260, %rd259;
	@%p126 bra 	$L__BB14_72;
	setp.gt.f32 	%p127, %f201, %f61;
	mov.f32 	%f202, %f61;
	mov.u64 	%rd260, %rd69;
	@%p127 bra 	$L__BB14_72;
	setp.lt.s64 	%p128, %rd259, %rd69;
	selp.f32 	%f202, %f201, %f61, %p128;
	min.s64 	%rd260, %rd259, %rd69;
$L__BB14_72:
	mov.b32 	%r216, %f202;
	mov.b32 	%r232, 4;
	mov.b32 	%r234, -1;
	// begin inline asm
	shfl.sync.down.b32 %r215, %r216, %r232, %r188, %r234;
	// end inline asm
	mov.b32 	%f64, %r215;
	// begin inline asm
	shfl.sync.down.b32 %r220, %r221, %r232, %r188, %r234;
	// end inline asm
	mov.b64 	{%r226, %r231}, %rd260;
	// begin inline asm
	shfl.sync.down.b32 %r225, %r226, %r232, %r188, %r234;
	// end inline asm
	// begin inline asm
	shfl.sync.down.b32 %r230, %r231, %r232, %r188, %r234;
	// end inline asm
	mov.b64 	%rd72, {%r225, %r230};
	add.s32 	%r235, %r169, 4;
	setp.gt.s32 	%p129, %r235, %r188;
	setp.lt.f32 	%p130, %f202, %f64;
	or.pred  	%p131, %p129, %p130;
	mov.f32 	%f203, %f202;
	mov.u64 	%rd261, %rd260;
	@%p131 bra 	$L__BB14_75;
	setp.gt.f32 	%p132, %f202, %f64;
	mov.f32 	%f203, %f64;
	mov.u64 	%rd261, %rd72;
	@%p132 bra 	$L__BB14_75;
	setp.lt.s64 	%p133, %rd260, %rd72;
	selp.f32 	%f203, %f202, %f64, %p133;
	min.s64 	%rd261, %rd260, %rd72;
$L__BB14_75:
	mov.b32 	%r237, %f203;
	mov.b32 	%r253, 8;
	mov.b32 	%r255, -1;
	// begin inline asm
	shfl.sync.down.b32 %r236, %r237, %r253, %r188, %r255;
	// end inline asm
	mov.b32 	%f67, %r236;
	// begin inline asm
	shfl.sync.down.b32 %r241, %r242, %r253, %r188, %r255;
	// end inline asm
	mov.b64 	{%r247, %r252}, %rd261;
	// begin inline asm
	shfl.sync.down.b32 %r246, %r247, %r253, %r188, %r255;
	// end inline asm
	// begin inline asm
	shfl.sync.down.b32 %r251, %r252, %r253, %r188, %r255;
	// end inline asm
	mov.b64 	%rd75, {%r246, %r251};
	add.s32 	%r256, %r169, 8;
	setp.gt.s32 	%p134, %r256, %r188;
	setp.lt.f32 	%p135, %f203, %f67;
	or.pred  	%p136, %p134, %p135;
	mov.f32 	%f204, %f203;
	mov.u64 	%rd262, %rd261;
	@%p136 bra 	$L__BB14_78;
	setp.gt.f32 	%p137, %f203, %f67;
	mov.f32 	%f204, %f67;
	mov.u64 	%rd262, %rd75;
	@%p137 bra 	$L__BB14_78;
	setp.lt.s64 	%p138, %rd261, %rd75;
	selp.f32 	%f204, %f203, %f67, %p138;
	min.s64 	%rd262, %rd261, %rd75;
$L__BB14_78:
	mov.b32 	%r258, %f204;
	mov.b32 	%r274, 16;
	mov.b32 	%r276, -1;
	// begin inline asm
	shfl.sync.down.b32 %r257, %r258, %r274, %r188, %r276;
	// end inline asm
	mov.b32 	%f70, %r257;
	// begin inline asm
	shfl.sync.down.b32 %r262, %r263, %r274, %r188, %r276;
	// end inline asm
	mov.b64 	{%r268, %r273}, %rd262;
	// begin inline asm
	shfl.sync.down.b32 %r267, %r268, %r274, %r188, %r276;
	// end inline asm
	// begin inline asm
	shfl.sync.down.b32 %r272, %r273, %r274, %r188, %r276;
	// end inline asm
	mov.b64 	%rd78, {%r267, %r272};
	add.s32 	%r277, %r169, 16;
	setp.gt.s32 	%p139, %r277, %r188;
	setp.lt.f32 	%p140, %f204, %f70;
	or.pred  	%p141, %p139, %p140;
	mov.f32 	%f242, %f204;
	mov.u64 	%rd305, %rd262;
	@%p141 bra 	$L__BB14_81;
	setp.gt.f32 	%p142, %f204, %f70;
	mov.f32 	%f242, %f70;
	mov.u64 	%rd305, %rd78;
	@%p142 bra 	$L__BB14_81;
	setp.lt.s64 	%p143, %rd262, %rd78;
	selp.f32 	%f242, %f204, %f70, %p143;
	min.s64 	%rd305, %rd262, %rd78;
$L__BB14_81:
	setp.ne.s32 	%p144, %r169, 0;
	@%p144 bra 	$L__BB14_83;
	shr.u32 	%r278, %r1, 1;
	and.b32  	%r279, %r278, 496;
	mov.u32 	%r280, _ZN6thrust24THRUST_300001_SM_1000_NS8cuda_cub4core6detail5shmemE;
	add.s32 	%r281, %r280, %r279;
	st.shared.f32 	[%r281+8], %f242;
	st.shared.u64 	[%r281+16], %rd305;
$L__BB14_83:
	bar.sync 	0;
	setp.ne.s32 	%p145, %r1, 0;
	@%p145 bra 	$L__BB14_198;
	setp.lt.s32 	%p146, %r36, 33;
	mov.f32 	%f206, %f242;
	mov.u64 	%rd264, %rd305;
	@%p146 bra 	$L__BB14_88;
	ld.shared.f32 	%f73, [_ZN6thrust24THRUST_300001_SM_1000_NS8cuda_cub4core6detail5shmemE+24];
	ld.shared.u64 	%rd81, [_ZN6thrust24THRUST_300001_SM_1000_NS8cuda_cub4core6detail5shmemE+32];
	setp.lt.f32 	%p147, %f242, %f73;
	mov.f32 	%f206, %f242;
	mov.u64 	%rd264, %rd305;
	@%p147 bra 	$L__BB14_88;
	setp.lt.f32 	%p148, %f73, %f242;
	mov.f32 	%f206, %f73;
	mov.u64 	%rd264, %rd81;
	@%p148 bra 	$L__BB14_88;
	setp.lt.s64 	%p149, %rd305, %rd81;
	selp.f32 	%f206, %f242, %f73, %p149;
	min.s64 	%rd264, %rd305, %rd81;
$L__BB14_88:
	setp.lt.s32 	%p150, %r36, 65;
	mov.f32 	%f207, %f206;
	mov.u64 	%rd265, %rd264;
	@%p150 bra 	$L__BB14_92;
	ld.shared.f32 	%f76, [_ZN6thrust24THRUST_300001_SM_1000_NS8cuda_cub4core6detail5shmemE+40];
	ld.shared.u64 	%rd84, [_ZN6thrust24THRUST_300001_SM_1000_NS8cuda_cub4core6detail5shmemE+48];
	setp.lt.f32 	%p151, %f206, %f76;
	mov.f32 	%f207, %f206;
	mov.u64 	%rd265, %rd264;
	@%p151 bra 	$L__BB14_92;
	setp.lt.f32 	%p152, %f76, %f206;
	mov.f32 	%f207, %f76;
	mov.u64 	%rd265, %rd84;
	@%p152 bra 	$L__BB14_92;
	setp.lt.s64 	%p153, %rd264, %rd84;
	selp.f32 	%f207, %f206, %f76, %p153;
	min.s64 	%rd265, %rd264, %rd84;
$L__BB14_92:
	setp.lt.s32 	%p154, %r36, 97;
	mov.f32 	%f208, %f207;
	mov.u64 	%rd266, %rd265;
	@%p154 bra 	$L__BB14_96;
	ld.shared.f32 	%f79, [_ZN6thrust24THRUST_300001_SM_1000_NS8cuda_cub4core6detail5shmemE+56];
	ld.shared.u64 	%rd87, [_ZN6thrust24THRUST_300001_SM_1000_NS8cuda_cub4core6detail5shmemE+64];
	setp.lt.f32 	%p155, %f207, %f79;
	mov.f32 	%f208, %f207;
	mov.u64 	%rd266, %rd265;
	@%p155 bra 	$L__BB14_96;
	setp.lt.f32 	%p156, %f79, %f207;
	mov.f32 	%f208, %f79;
	mov.u64 	%rd266, %rd87;
	@%p156 bra 	$L__BB14_96;
	setp.lt.s64 	%p157, %rd265, %rd87;
	selp.f32 	%f208, %f207, %f79, %p157;
	min.s64 	%rd266, %rd265, %rd87;
$L__BB14_96:
	setp.lt.s32 	%p158, %r36, 129;
	mov.f32 	%f209, %f208;
	mov.u64 	%rd267, %rd266;
	@%p158 bra 	$L__BB14_100;
	ld.shared.f32 	%f82, [_ZN6thrust24THRUST_300001_SM_1000_NS8cuda_cub4core6detail5shmemE+72];
	ld.shared.u64 	%rd90, [_ZN6thrust24THRUST_300001_SM_1000_NS8cuda_cub4core6detail5shmemE+80];
	setp.lt.f32 	%p159, %f208, %f82;
	mov.f32 	%f209, %f208;
	mov.u64 	%rd267, %rd266;
	@%p159 bra 	$L__BB14_100;
	setp.lt.f32 	%p160, %f82, %f208;
	mov.f32 	%f209, %f82;
	mov.u64 	%rd267, %rd90;
	@%p160 bra 	$L__BB14_100;
	setp.lt.s64 	%p161, %rd266, %rd90;
	selp.f32 	%f209, %f208, %f82, %p161;
	min.s64 	%rd267, %rd266, %rd90;
$L__BB14_100:
	setp.lt.s32 	%p162, %r36, 161;
	mov.f32 	%f210, %f209;
	mov.u64 	%rd268, %rd267;
	@%p162 bra 	$L__BB14_104;
	ld.shared.f32 	%f85, [_ZN6thrust24THRUST_300001_SM_1000_NS8cuda_cub4core6detail5shmemE+88];
	ld.shared.u64 	%rd93, [_ZN6thrust24THRUST_300001_SM_1000_NS8cuda_cub4core6detail5shmemE+96];
	setp.lt.f32 	%p163, %f209, %f85;
	mov.f32 	%f210, %f209;
	mov.u64 	%rd268, %rd267;
	@%p163 bra 	$L__BB14_104;
	setp.lt.f32 	%p164, %f85, %f209;
	mov.f32 	%f210, %f85;
	mov.u64 	%rd268, %rd93;
	@%p164 bra 	$L__BB14_104;
	setp.lt.s64 	%p165, %rd267, %rd93;
	selp.f32 	%f210, %f209, %f85, %p165;
	min.s64 	%rd268, %rd267, %rd93;
$L__BB14_104:
	setp.lt.s32 	%p166, %r36, 193;
	mov.f32 	%f211, %f210;
	mov.u64 	%rd269, %rd268;
	@%p166 bra 	$L__BB14_108;
	ld.shared.f32 	%f88, [_ZN6thrust24THRUST_300001_SM_1000_NS8cuda_cub4core6detail5shmemE+104];
	ld.shared.u64 	%rd96, [_ZN6thrust24THRUST_300001_SM_1000_NS8cuda_cub4core6detail5shmemE+112];
	setp.lt.f32 	%p167, %f210, %f88;
	mov.f32 	%f211, %f210;
	mov.u64 	%rd269, %rd268;
	@%p167 bra 	$L__BB14_108;
	setp.lt.f32 	%p168, %f88, %f210;
	mov.f32 	%f211, %f88;
	mov.u64 	%rd269, %rd96;
	@%p168 bra 	$L__BB14_108;
	setp.lt.s64 	%p169, %rd268, %rd96;
	selp.f32 	%f211, %f210, %f88, %p169;
	min.s64 	%rd269, %rd268, %rd96;
$L__BB14_108:
	setp.lt.s32 	%p170, %r36, 225;
	mov.f32 	%f242, %f211;
	mov.u64 	%rd305, %rd269;
	@%p170 bra 	$L__BB14_198;
	ld.shared.f32 	%f91, [_ZN6thrust24THRUST_300001_SM_1000_NS8cuda_cub4core6detail5shmemE+120];
	ld.shared.u64 	%rd99, [_ZN6thrust24THRUST_300001_SM_1000_NS8cuda_cub4core6detail5shmemE+128];
	setp.lt.f32 	%p171, %f211, %f91;
	mov.f32 	%f242, %f211;
	mov.u64 	%rd305, %rd269;
	@%p171 bra 	$L__BB14_198;
	setp.lt.f32 	%p172, %f91, %f211;
	mov.f32 	%f242, %f91;
	mov.u64 	%rd305, %rd99;
	@%p172 bra 	$L__BB14_198;
	setp.lt.s64 	%p173, %rd269, %rd99;
	selp.f32 	%f242, %f211, %f91, %p173;
	min.s64 	%rd305, %rd269, %rd99;
	bra.uni 	$L__BB14_198;
$L__BB14_112:
	mov.u32 	%r17, %tid.x;
	cvt.u64.u32 	%rd101, %r17;
	mul.wide.u32 	%rd200, %r17, 4;
	add.s64 	%rd102, %rd1, %rd200;
	ld.global.f32 	%f172, [%rd102];
	add.s32 	%r37, %r17, 256;
	cvt.u64.u32 	%rd201, %r37;
	ld.global.f32 	%f173, [%rd102+1024];
	add.s32 	%r38, %r17, 512;
	cvt.u64.u32 	%rd202, %r38;
	ld.global.f32 	%f174, [%rd102+2048];
	ld.global.f32 	%f93, [%rd102+3072];
	or.b32  	%r39, %r17, 1024;
	cvt.u64.u32 	%rd103, %r39;
	add.s64 	%rd104, %rd198, %rd103;
	ld.global.f32 	%f94, [%rd102+4096];
	setp.lt.f32 	%p3, %f173, %f172;
	selp.f32 	%f175, %f173, %f172, %p3;
	selp.b64 	%rd203, %rd201, %rd101, %p3;
	setp.lt.f32 	%p4, %f174, %f175;
	selp.f32 	%f95, %f174, %f175, %p4;
	selp.b64 	%rd105, %rd202, %rd203, %p4;
	setp.lt.f32 	%p5, %f95, %f93;
	mov.f32 	%f212, %f95;
	mov.u64 	%rd270, %rd105;
	@%p5 bra 	$L__BB14_115;
	add.s32 	%r40, %r17, 768;
	cvt.u64.u32 	%rd270, %r40;
	setp.lt.f32 	%p6, %f93, %f95;
	mov.f32 	%f212, %f93;
	@%p6 bra 	$L__BB14_115;
	mov.f32 	%f212, %f95;
	mov.u64 	%rd270, %rd105;
$L__BB14_115:
	add.s64 	%rd108, %rd198, %rd270;
	setp.lt.f32 	%p7, %f212, %f94;
	mov.f32 	%f229, %f212;
	mov.u64 	%rd292, %rd108;
	@%p7 bra 	$L__BB14_118;
	setp.lt.f32 	%p8, %f94, %f212;
	mov.f32 	%f229, %f94;
	mov.u64 	%rd292, %rd104;
	@%p8 bra 	$L__BB14_118;
	setp.lt.s64 	%p9, %rd270, %rd103;
	selp.f32 	%f229, %f212, %f94, %p9;
	selp.b64 	%rd292, %rd108, %rd104, %p9;
$L__BB14_118:
	setp.lt.u32 	%p10, %r36, 2560;
	mov.b32 	%r394, 1280;
	@%p10 bra 	$L__BB14_136;
	mov.b32 	%r394, 1280;
$L__BB14_120:
	mov.u32 	%r18, %r394;
	cvt.u64.u32 	%rd204, %r18;
	add.s64 	%rd205, %rd101, %rd204;
	mul.wide.u32 	%rd206, %r18, 4;
	add.s64 	%rd207, %rd102, %rd206;
	add.s64 	%rd112, %rd205, %rd198;
	ld.global.f32 	%f100, [%rd207];
	add.s64 	%rd113, %rd112, 256;
	ld.global.f32 	%f101, [%rd207+1024];
	add.s64 	%rd114, %rd112, 512;
	ld.global.f32 	%f102, [%rd207+2048];
	add.s64 	%rd115, %rd112, 768;
	ld.global.f32 	%f103, [%rd207+3072];
	add.s64 	%rd116, %rd112, 1024;
	ld.global.f32 	%f104, [%rd207+4096];
	setp.lt.f32 	%p11, %f229, %f100;
	mov.f32 	%f215, %f229;
	mov.u64 	%rd273, %rd292;
	@%p11 bra 	$L__BB14_123;
	setp.lt.f32 	%p12, %f100, %f229;
	mov.f32 	%f215, %f100;
	mov.u64 	%rd273, %rd112;
	@%p12 bra 	$L__BB14_123;
	setp.lt.s64 	%p13, %rd292, %rd112;
	selp.f32 	%f215, %f229, %f100, %p13;
	min.s64 	%rd273, %rd292, %rd112;
$L__BB14_123:
	setp.lt.f32 	%p14, %f215, %f101;
	mov.f32 	%f216, %f215;
	mov.u64 	%rd274, %rd273;
	@%p14 bra 	$L__BB14_126;
	setp.lt.f32 	%p15, %f101, %f215;
	mov.f32 	%f216, %f101;
	mov.u64 	%rd274, %rd113;
	@%p15 bra 	$L__BB14_126;
	setp.lt.s64 	%p16, %rd273, %rd113;
	selp.f32 	%f216, %f215, %f101, %p16;
	min.s64 	%rd274, %rd273, %rd113;
$L__BB14_126:
	setp.lt.f32 	%p17, %f216, %f102;
	mov.f32 	%f217, %f216;
	mov.u64 	%rd275, %rd274;
	@%p17 bra 	$L__BB14_129;
	setp.lt.f32 	%p18, %f102, %f216;
	mov.f32 	%f217, %f102;
	mov.u64 	%rd275, %rd114;
	@%p18 bra 	$L__BB14_129;
	setp.lt.s64 	%p19, %rd274, %rd114;
	selp.f32 	%f217, %f216, %f102, %p19;
	min.s64 	%rd275, %rd274, %rd114;
$L__BB14_129:
	setp.lt.f32 	%p20, %f217, %f103;
	mov.f32 	%f218, %f217;
	mov.u64 	%rd276, %rd275;
	@%p20 bra 	$L__BB14_132;
	setp.lt.f32 	%p21, %f103, %f217;
	mov.f32 	%f218, %f103;
	mov.u64 	%rd276, %rd115;
	@%p21 bra 	$L__BB14_132;
	setp.lt.s64 	%p22, %rd275, %rd115;
	selp.f32 	%f218, %f217, %f103, %p22;
	min.s64 	%rd276, %rd275, %rd115;
$L__BB14_132:
	setp.lt.f32 	%p23, %f218, %f104;
	mov.f32 	%f229, %f218;
	mov.u64 	%rd292, %rd276;
	@%p23 bra 	$L__BB14_135;
	setp.lt.f32 	%p24, %f104, %f218;
	mov.f32 	%f229, %f104;
	mov.u64 	%rd292, %rd116;
	@%p24 bra 	$L__BB14_135;
	setp.lt.s64 	%p25, %rd276, %rd116;
	selp.f32 	%f229, %f218, %f104, %p25;
	min.s64 	%rd292, %rd276, %rd116;
$L__BB14_135:
	add.s32 	%r394, %r18, 1280;
	add.s32 	%r43, %r18, 2560;
	setp.le.s32 	%p26, %r43, %r36;
	@%p26 bra 	$L__BB14_120;
$L__BB14_136:
	setp.le.s32 	%p27, %r36, %r394;
	@%p27 bra 	$L__BB14_159;
	sub.s32 	%r21, %r36, %r394;
	setp.ge.s32 	%p28, %r17, %r21;
	@%p28 bra 	$L__BB14_159;
	not.b32 	%r44, %r17;
	add.s32 	%r45, %r36, %r44;
	sub.s32 	%r22, %r45, %r394;
	and.b32  	%r46, %r22, 768;
	setp.eq.s32 	%p29, %r46, 768;
	mov.u32 	%r397, %r17;
	@%p29 bra 	$L__BB14_144;
	add.s32 	%r47, %r17, %r394;
	cvt.u64.u32 	%rd209, %r47;
	add.s64 	%rd280, %rd198, %rd209;
	mul.wide.u32 	%rd210, %r47, 4;
	add.s64 	%rd279, %rd1, %rd210;
	shr.u32 	%r48, %r22, 8;
	add.s32 	%r49, %r48, 1;
	and.b32  	%r50, %r49, 3;
	neg.s32 	%r395, %r50;
	mov.u32 	%r397, %r17;
$L__BB14_140:
	.pragma "nounroll";
	mov.u64 	%rd132, %rd292;
	mov.f32 	%f116, %f229;
	ld.global.f32 	%f117, [%rd279];
	setp.lt.f32 	%p30, %f116, %f117;
	@%p30 bra 	$L__BB14_143;
	setp.lt.f32 	%p31, %f117, %f116;
	mov.f32 	%f229, %f117;
	mov.u64 	%rd292, %rd280;
	@%p31 bra 	$L__BB14_143;
	setp.lt.s64 	%p32, %rd132, %rd280;
	selp.f32 	%f229, %f116, %f117, %p32;
	min.s64 	%rd292, %rd132, %rd280;
$L__BB14_143:
	add.s32 	%r397, %r397, 256;
	add.s64 	%rd280, %rd280, 256;
	add.s64 	%rd279, %rd279, 1024;
	add.s32 	%r395, %r395, 1;
	setp.ne.s32 	%p33, %r395, 0;
	@%p33 bra 	$L__BB14_140;
$L__BB14_144:
	setp.lt.u32 	%p34, %r22, 768;
	@%p34 bra 	$L__BB14_159;
	add.s32 	%r398, %r397, %r394;
	cvt.u64.u32 	%rd211, %r398;
	add.s64 	%rd287, %rd198, %rd211;
	cvt.u64.u32 	%rd212, %r397;
	cvt.u64.u32 	%rd213, %r394;
	add.s64 	%rd214, %rd212, %rd213;
	shl.b64 	%rd215, %rd214, 2;
	add.s64 	%rd216, %rd215, %rd1;
	add.s64 	%rd286, %rd216, 3072;
	mul.wide.u32 	%rd217, %r398, 4;
	add.s64 	%rd285, %rd1, %rd217;
	add.s32 	%r399, %r397, 512;
$L__BB14_146:
	mov.u32 	%r32, %r399;
	ld.global.f32 	%f123, [%rd285];
	setp.lt.f32 	%p35, %f229, %f123;
	mov.f32 	%f226, %f229;
	mov.u64 	%rd289, %rd292;
	@%p35 bra 	$L__BB14_149;
	setp.lt.f32 	%p36, %f123, %f229;
	mov.f32 	%f226, %f123;
	mov.u64 	%rd289, %rd287;
	@%p36 bra 	$L__BB14_149;
	setp.lt.s64 	%p37, %rd292, %rd287;
	selp.f32 	%f226, %f229, %f123, %p37;
	min.s64 	%rd289, %rd292, %rd287;
$L__BB14_149:
	add.s32 	%r51, %r398, 256;
	cvt.u64.u32 	%rd218, %r51;
	add.s64 	%rd148, %rd198, %rd218;
	ld.global.f32 	%f126, [%rd286+-2048];
	setp.lt.f32 	%p38, %f226, %f126;
	mov.f32 	%f227, %f226;
	mov.u64 	%rd290, %rd289;
	@%p38 bra 	$L__BB14_152;
	setp.lt.f32 	%p39, %f126, %f226;
	mov.f32 	%f227, %f126;
	mov.u64 	%rd290, %rd148;
	@%p39 bra 	$L__BB14_152;
	setp.lt.s64 	%p40, %rd289, %rd148;
	selp.f32 	%f227, %f226, %f126, %p40;
	min.s64 	%rd290, %rd289, %rd148;
$L__BB14_152:
	add.s32 	%r52, %r398, 512;
	cvt.u64.u32 	%rd219, %r52;
	add.s64 	%rd151, %rd198, %rd219;
	ld.global.f32 	%f129, [%rd286+-1024];
	setp.lt.f32 	%p41, %f227, %f129;
	mov.f32 	%f228, %f227;
	mov.u64 	%rd291, %rd290;
	@%p41 bra 	$L__BB14_155;
	setp.lt.f32 	%p42, %f129, %f227;
	mov.f32 	%f228, %f129;
	mov.u64 	%rd291, %rd151;
	@%p42 bra 	$L__BB14_155;
	setp.lt.s64 	%p43, %rd290, %rd151;
	selp.f32 	%f228, %f227, %f129, %p43;
	min.s64 	%rd291, %rd290, %rd151;
$L__BB14_155:
	add.s32 	%r53, %r398, 768;
	cvt.u64.u32 	%rd220, %r53;
	add.s64 	%rd154, %rd198, %rd220;
	ld.global.f32 	%f132, [%rd286];
	setp.lt.f32 	%p44, %f228, %f132;
	mov.f32 	%f229, %f228;
	mov.u64 	%rd292, %rd291;
	@%p44 bra 	$L__BB14_158;
	setp.lt.f32 	%p45, %f132, %f228;
	mov.f32 	%f229, %f132;
	mov.u64 	%rd292, %rd154;
	@%p45 bra 	$L__BB14_158;
	setp.lt.s64 	%p46, %rd291, %rd154;
	selp.f32 	%f229, %f228, %f132, %p46;
	min.s64 	%rd292, %rd291, %rd154;
$L__BB14_158:
	add.s64 	%rd287, %rd287, 1024;
	add.s64 	%rd286, %rd286, 4096;
	add.s64 	%rd285, %rd285, 4096;
	add.s32 	%r399, %r32, 1024;
	add.s32 	%r54, %r32, 512;
	add.s32 	%r398, %r398, 1024;
	setp.lt.s32 	%p47, %r54, %r21;
	@%p47 bra 	$L__BB14_146;
$L__BB14_159:
	// begin inline asm
	mov.u32 %r55, %laneid;
	// end inline asm
	mov.b32 	%r57, %f229;
	mov.b32 	%r73, 1;
	mov.b32 	%r74, 31;
	mov.b32 	%r75, -1;
	// begin inline asm
	shfl.sync.down.b32 %r56, %r57, %r73, %r74, %r75;
	// end inline asm
	mov.b32 	%f136, %r56;
	// begin inline asm
	shfl.sync.down.b32 %r61, %r62, %r73, %r74, %r75;
	// end inline asm
	mov.b64 	{%r67, %r72}, %rd292;
	// begin inline asm
	shfl.sync.down.b32 %r66, %r67, %r73, %r74, %r75;
	// end inline asm
	// begin inline asm
	shfl.sync.down.b32 %r71, %r72, %r73, %r74, %r75;
	// end inline asm
	mov.b64 	%rd161, {%r66, %r71};
	setp.gt.s32 	%p48, %r55, 30;
	setp.lt.f32 	%p49, %f229, %f136;
	or.pred  	%p50, %p48, %p49;
	mov.f32 	%f231, %f229;
	mov.u64 	%rd294, %rd292;
	@%p50 bra 	$L__BB14_162;
	setp.gt.f32 	%p51, %f229, %f136;
	mov.f32 	%f231, %f136;
	mov.u64 	%rd294, %rd161;
	@%p51 bra 	$L__BB14_162;
	setp.lt.s64 	%p52, %rd292, %rd161;
	selp.f32 	%f231, %f229, %f136, %p52;
	min.s64 	%rd294, %rd292, %rd161;
$L__BB14_162:
	mov.b32 	%r77, %f231;
	mov.b32 	%r93, 2;
	mov.b32 	%r94, 31;
	mov.b32 	%r95, -1;
	// begin inline asm
	shfl.sync.down.b32 %r76, %r77, %r93, %r94, %r95;
	// end inline asm
	mov.b32 	%f139, %r76;
	// begin inline asm
	shfl.sync.down.b32 %r81, %r82, %r93, %r94, %r95;
	// end inline asm
	mov.b64 	{%r87, %r92}, %rd294;
	// begin inline asm
	shfl.sync.down.b32 %r86, %r87, %r93, %r94, %r95;
	// end inline asm
	// begin inline asm
	shfl.sync.down.b32 %r91, %r92, %r93, %r94, %r95;
	// end inline asm
	mov.b64 	%rd164, {%r86, %r91};
	setp.gt.s32 	%p53, %r55, 29;
	setp.lt.f32 	%p54, %f231, %f139;
	or.pred  	%p55, %p53, %p54;
	mov.f32 	%f232, %f231;
	mov.u64 	%rd295, %rd294;
	@%p55 bra 	$L__BB14_165;
	setp.gt.f32 	%p56, %f231, %f139;
	mov.f32 	%f232, %f139;
	mov.u64 	%rd295, %rd164;
	@%p56 bra 	$L__BB14_165;
	setp.lt.s64 	%p57, %rd294, %rd164;
	selp.f32 	%f232, %f231, %f139, %p57;
	min.s64 	%rd295, %rd294, %rd164;
$L__BB14_165:
	mov.b32 	%r97, %f232;
	mov.b32 	%r113, 4;
	mov.b32 	%r114, 31;
	mov.b32 	%r115, -1;
	// begin inline asm
	shfl.sync.down.b32 %r96, %r97, %r113, %r114, %r115;
	// end inline asm
	mov.b32 	%f142, %r96;
	// begin inline asm
	shfl.sync.down.b32 %r101, %r102, %r113, %r114, %r115;
	// end inline asm
	mov.b64 	{%r107, %r112}, %rd295;
	// begin inline asm
	shfl.sync.down.b32 %r106, %r107, %r113, %r114, %r115;
	// end inline asm
	// begin inline asm
	shfl.sync.down.b32 %r111, %r112, %r113, %r114, %r115;
	// end inline asm
	mov.b64 	%rd167, {%r106, %r111};
	setp.gt.s32 	%p58, %r55, 27;
	setp.lt.f32 	%p59, %f232, %f142;
	or.pred  	%p60, %p58, %p59;
	mov.f32 	%f233, %f232;
	mov.u64 	%rd296, %rd295;
	@%p60 bra 	$L__BB14_168;
	setp.gt.f32 	%p61, %f232, %f142;
	mov.f32 	%f233, %f142;
	mov.u64 	%rd296, %rd167;
	@%p61 bra 	$L__BB14_168;
	setp.lt.s64 	%p62, %rd295, %rd167;
	selp.f32 	%f233, %f232, %f142, %p62;
	min.s64 	%rd296, %rd295, %rd167;
$L__BB14_168:
	mov.b32 	%r117, %f233;
	mov.b32 	%r133, 8;
	mov.b32 	%r134, 31;
	mov.b32 	%r135, -1;
	// begin inline asm
	shfl.sync.down.b32 %r116, %r117, %r133, %r134, %r135;
	// end inline asm
	mov.b32 	%f145, %r116;
	// begin inline asm
	shfl.sync.down.b32 %r121, %r122, %r133, %r134, %r135;
	// end inline asm
	mov.b64 	{%r127, %r132}, %rd296;
	// begin inline asm
	shfl.sync.down.b32 %r126, %r127, %r133, %r134, %r135;
	// end inline asm
	// begin inline asm
	shfl.sync.down.b32 %r131, %r132, %r133, %r134, %r135;
	// end inline asm
	mov.b64 	%rd170, {%r126, %r131};
	setp.gt.s32 	%p63, %r55, 23;
	setp.lt.f32 	%p64, %f233, %f145;
	or.pred  	%p65, %p63, %p64;
	mov.f32 	%f234, %f233;
	mov.u64 	%rd297, %rd296;
	@%p65 bra 	$L__BB14_171;
	setp.gt.f32 	%p66, %f233, %f145;
	mov.f32 	%f234, %f145;
	mov.u64 	%rd297, %rd170;
	@%p66 bra 	$L__BB14_171;
	setp.lt.s64 	%p67, %rd296, %rd170;
	selp.f32 	%f234, %f233, %f145, %p67;
	min.s64 	%rd297, %rd296, %rd170;
$L__BB14_171:
	mov.b32 	%r137, %f234;
	mov.b32 	%r153, 16;
	mov.b32 	%r154, 31;
	mov.b32 	%r155, -1;
	// begin inline asm
	shfl.sync.down.b32 %r136, %r137, %r153, %r154, %r155;
	// end inline asm
	mov.b32 	%f148, %r136;
	// begin inline asm
	shfl.sync.down.b32 %r141, %r142, %r153, %r154, %r155;
	// end inline asm
	mov.b64 	{%r147, %r152}, %rd297;
	// begin inline asm
	shfl.sync.down.b32 %r146, %r147, %r153, %r154, %r155;
	// end inline asm
	// begin inline asm
	shfl.sync.down.b32 %r151, %r152, %r153, %r154, %r155;
	// end inline asm
	mov.b64 	%rd173, {%r146, %r151};
	setp.gt.s32 	%p68, %r55, 15;
	setp.lt.f32 	%p69, %f234, %f148;
	or.pred  	%p70, %p68, %p69;
	mov.f32 	%f242, %f234;
	mov.u64 	%rd305, %rd297;
	@%p70 bra 	$L__BB14_174;
	setp.gt.f32 	%p71, %f234, %f148;
	mov.f32 	%f242, %f148;
	mov.u64 	%rd305, %rd173;
	@%p71 bra 	$L__BB14_174;
	setp.lt.s64 	%p72, %rd297, %rd173;
	selp.f32 	%f242, %f234, %f148, %p72;
	min.s64 	%rd305, %rd297, %rd173;
$L__BB14_174:
	setp.ne.s32 	%p73, %r55, 0;
	@%p73 bra 	$L__BB14_176;
	shr.u32 	%r156, %r17, 1;
	and.b32  	%r157, %r156, 496;
	mov.u32 	%r158, _ZN6thrust24THRUST_300001_SM_1000_NS8cuda_cub4core6detail5shmemE;
	add.s32 	%r159, %r158, %r157;
	st.shared.f32 	[%r159+8], %f242;
	st.shared.u64 	[%r159+16], %rd305;
$L__BB14_176:
	bar.sync 	0;
	setp.ne.s32 	%p74, %r17, 0;
	@%p74 bra 	$L__BB14_198;
	ld.shared.f32 	%f151, [_ZN6thrust24THRUST_300001_SM_1000_NS8cuda_cub4core6detail5shmemE+24];
	ld.shared.u64 	%rd176, [_ZN6thrust24THRUST_300001_SM_1000_NS8cuda_cub4core6detail5shmemE+32];
	setp.lt.f32 	%p75, %f242, %f151;
	mov.f32 	%f236, %f242;
	mov.u64 	%rd299, %rd305;
	@%p75 bra 	$L__BB14_180;
	setp.lt.f32 	%p76, %f151, %f242;
	mov.f32 	%f236, %f151;
	mov.u64 	%rd299, %rd176;
	@%p76 bra 	$L__BB14_180;
	setp.lt.s64 	%p77, %rd305, %rd176;
	selp.f32 	%f236, %f242, %f151, %p77;
	min.s64 	%rd299, %rd305, %rd176;
$L__BB14_180:
	ld.shared.f32 	%f154, [_ZN6thrust24THRUST_300001_SM_1000_NS8cuda_cub4core6detail5shmemE+40];
	ld.shared.u64 	%rd179, [_ZN6thrust24THRUST_300001_SM_1000_NS8cuda_cub4core6detail5shmemE+48];
	setp.lt.f32 	%p78, %f236, %f154;
	mov.f32 	%f237, %f236;
	mov.u64 	%rd300, %rd299;
	@%p78 bra 	$L__BB14_183;
	setp.lt.f32 	%p79, %f154, %f236;
	mov.f32 	%f237, %f154;
	mov.u64 	%rd300, %rd179;
	@%p79 bra 	$L__BB14_183;
	setp.lt.s64 	%p80, %rd299, %rd179;
	selp.f32 	%f237, %f236, %f154, %p80;
	min.s64 	%rd300, %rd299, %rd179;
$L__BB14_183:
	ld.shared.f32 	%f157, [_ZN6thrust24THRUST_300001_SM_1000_NS8cuda_cub4core6detail5shmemE+56];
	ld.shared.u64 	%rd182, [_ZN6thrust24THRUST_300001_SM_1000_NS8cuda_cub4core6detail5shmemE+64];
	setp.lt.f32 	%p81, %f237, %f157;
	mov.f32 	%f238, %f237;
	mov.u64 	%rd301, %rd300;
	@%p81 bra 	$L__BB14_186;
	setp.lt.f32 	%p82, %f157, %f237;
	mov.f32 	%f238, %f157;
	mov.u64 	%rd301, %rd182;
	@%p82 bra 	$L__BB14_186;
	setp.lt.s64 	%p83, %rd300, %rd182;
	selp.f32 	%f238, %f237, %f157, %p83;
	min.s64 	%rd301, %rd300, %rd182;
$L__BB14_186:
	ld.shared.f32 	%f160, [_ZN6thrust24THRUST_300001_SM_1000_NS8cuda_cub4core6detail5shmemE+72];
	ld.shared.u64 	%rd185, [_ZN6thrust24THRUST_300001_SM_1000_NS8cuda_cub4core6detail5shmemE+80];
	setp.lt.f32 	%p84, %f238, %f160;
	mov.f32 	%f239, %f238;
	mov.u64 	%rd302, %rd301;
	@%p84 bra 	$L__BB14_189;
	setp.lt.f32 	%p85, %f160, %f238;
	mov.f32 	%f239, %f160;
	mov.u64 	%rd302, %rd185;
	@%p85 bra 	$L__BB14_189;
	setp.lt.s64 	%p86, %rd301, %rd185;
	selp.f32 	%f239, %f238, %f160, %p86;
	min.s64 	%rd302, %rd301, %rd185;
$L__BB14_189:
	ld.shared.f32 	%f163, [_ZN6thrust24THRUST_300001_SM_1000_NS8cuda_cub4core6detail5shmemE+88];
	ld.shared.u64 	%rd188, [_ZN6thrust24THRUST_300001_SM_1000_NS8cuda_cub4core6detail5shmemE+96];
	setp.lt.f32 	%p87, %f239, %f163;
	mov.f32 	%f240, %f239;
	mov.u64 	%rd303, %rd302;
	@%p87 bra 	$L__BB14_192;
	setp.lt.f32 	%p88, %f163, %f239;
	mov.f32 	%f240, %f163;
	mov.u64 	%rd303, %rd188;
	@%p88 bra 	$L__BB14_192;
	setp.lt.s64 	%p89, %rd302, %rd188;
	selp.f32 	%f240, %f239, %f163, %p89;
	min.s64 	%rd303, %rd302, %rd188;
$L__BB14_192:
	ld.shared.f32 	%f166, [_ZN6thrust24THRUST_300001_SM_1000_NS8cuda_cub4core6detail5shmemE+104];
	ld.shared.u64 	%rd191, [_ZN6thrust24THRUST_300001_SM_1000_NS8cuda_cub4core6detail5shmemE+112];
	setp.lt.f32 	%p90, %f240, %f166;
	mov.f32 	%f241, %f240;
	mov.u64 	%rd304, %rd303;
	@%p90 bra 	$L__BB14_195;
	setp.lt.f32 	%p91, %f166, %f240;
	mov.f32 	%f241, %f166;
	mov.u64 	%rd304, %rd191;
	@%p91 bra 	$L__BB14_195;
	setp.lt.s64 	%p92, %rd303, %rd191;
	selp.f32 	%f241, %f240, %f166, %p92;
	min.s64 	%rd304, %rd303, %rd191;
$L__BB14_195:
	ld.shared.f32 	%f169, [_ZN6thrust24THRUST_300001_SM_1000_NS8cuda_cub4core6detail5shmemE+120];
	ld.shared.u64 	%rd194, [_ZN6thrust24THRUST_300001_SM_1000_NS8cuda_cub4core6detail5shmemE+128];
	setp.lt.f32 	%p93, %f241, %f169;
	mov.f32 	%f242, %f241;
	mov.u64 	%rd305, %rd304;
	@%p93 bra 	$L__BB14_198;
	setp.lt.f32 	%p94, %f169, %f241;
	mov.f32 	%f242, %f169;
	mov.u64 	%rd305, %rd194;
	@%p94 bra 	$L__BB14_198;
	setp.lt.s64 	%p95, %rd304, %rd194;
	selp.f32 	%f242, %f241, %f169, %p95;
	min.s64 	%rd305, %rd304, %rd194;
$L__BB14_198:
	mov.u32 	%r387, %tid.x;
	setp.ne.s32 	%p222, %r387, 0;
	@%p222 bra 	$L__BB14_200;
	ld.param.u64 	%rd234, [_ZN6thrust24THRUST_300001_SM_1000_NS8cuda_cub4core6detail13_kernel_agentINS1_8__reduce11ReduceAgentINS0_12zip_iteratorIN4cuda3std3__45tupleIJNS0_10device_ptrIfEENS0_17counting_iteratorIlNS0_11use_defaultESF_SF_EEEEEEEPNSB_IJflEEESJ_iNS1_9__extrema9arg_min_fIflNSA_4lessIfEEEEEEJSI_SK_iSP_EEEvDpT0__param_1];
	cvta.to.global.u64 	%rd233, %rd234;
	st.global.f32 	[%rd233], %f242;
	st.global.u64 	[%rd233+8], %rd305;
$L__BB14_200:
	ret;

}
	// .globl	_ZN6thrust24THRUST_300001_SM_1000_NS8cuda_cub4core6detail13_kernel_agentINS1_8__reduce11ReduceAgentINS0_12zip_iteratorIN4cuda3std3__45tupleIJNS0_10device_ptrIfEENS0_17counting_iteratorIlNS0_11use_defaultESF_SF_EEEEEEEPNSB_IJflEEESJ_iNS1_9__extrema9arg_min_fIflNSA_4lessIfEEEEEEJSI_SK_iN3cub18CUB_300001_SM_100013GridEvenShareIiEENSS_9GridQueueIjEESP_EEEvDpT0_
.visible .entry _ZN6thrust24THRUST_300001_SM_1000_NS8cuda_cub4core6detail13_kernel_agentINS1_8__reduce11ReduceAgentINS0_12zip_iteratorIN4cuda3std3__45tupleIJNS0_10device_ptrIfEENS0_17counting_iteratorIlNS0_11use_defaultESF_SF_EEEEEEEPNSB_IJflEEESJ_iNS1_9__extrema9arg_min_fIflNSA_4lessIfEEEEEEJSI_SK_iN3cub18CUB_300001_SM_100013GridEvenShareIiEENSS_9GridQueueIjEESP_EEEvDpT0_(
	.param .align 8 .b8 _ZN6thrust24THRUST_300001_SM_1000_NS8cuda_cub4core6detail13_kernel_agentINS1_8__reduce11ReduceAgentINS0_12zip_iteratorIN4cuda3std3__45tupleIJNS0_10device_ptrIfEENS0_17counting_iteratorIlNS0_11use_defaultESF_SF_EEEEEEEPNSB_IJflEEESJ_iNS1_9__extrema9arg_min_fIflNSA_4lessIfEEEEEEJSI_SK_iN3cub18CUB_300001_SM_100013GridEvenShareIiEENSS_9GridQueueIjEESP_EEEvDpT0__param_0[16],
	.param .u64 .ptr .align 1 _ZN6thrust24THRUST_300001_SM_1000_NS8cuda_cub4core6detail13_kernel_agentINS1_8__reduce11ReduceAgentINS0_12zip_iteratorIN4cuda3std3__45tupleIJNS0_10device_ptrIfEENS0_17counting_iteratorIlNS0_11use_defaultESF_SF_EEEEEEEPNSB_IJflEEESJ_iNS1_9__extrema9arg_min_fIflNSA_4lessIfEEEEEEJSI_SK_iN3cub18CUB_300001_SM_100013GridEvenShareIiEENSS_9GridQueueIjEESP_EEEvDpT0__param_1,
	.param .u32 _ZN6thrust24THRUST_300001_SM_1000_NS8cuda_cub4core6detail13_kernel_agentINS1_8__reduce11ReduceAgentINS0_12zip_iteratorIN4cuda3std3__45tupleIJNS0_10device_ptrIfEENS0_17counting_iteratorIlNS0_11use_defaultESF_SF_EEEEEEEPNSB_IJflEEESJ_iNS1_9__extrema9arg_min_fIflNSA_4lessIfEEEEEEJSI_SK_iN3cub18CUB_300001_SM_100013GridEvenShareIiEENSS_9GridQueueIjEESP_EEEvDpT0__param_2,
	.param .align 4 .b8 _ZN6thrust24THRUST_300001_SM_1000_NS8cuda_cub4core6detail13_kernel_agentINS1_8__reduce11ReduceAgentINS0_12zip_iteratorIN4cuda3std3__45tupleIJNS0_10device_ptrIfEENS0_17counting_iteratorIlNS0_11use_defaultESF_SF_EEEEEEEPNSB_IJflEEESJ_iNS1_9__extrema9arg_min_fIflNSA_4lessIfEEEEEEJSI_SK_iN3cub18CUB_300001_SM_100013GridEvenShareIiEENSS_9GridQueueIjEESP_EEEvDpT0__param_3[40],
	.param .align 8 .b8 _ZN6thrust24THRUST_300001_SM_1000_NS8cuda_cub4core6detail13_kernel_agentINS1_8__reduce11ReduceAgentINS0_12zip_iteratorIN4cuda3std3__45tupleIJNS0_10device_ptrIfEENS0_17counting_iteratorIlNS0_11use_defaultESF_SF_EEEEEEEPNSB_IJflEEESJ_iNS1_9__extrema9arg_min_fIflNSA_4lessIfEEEEEEJSI_SK_iN3cub18CUB_300001_SM_100013GridEvenShareIiEENSS_9GridQueueIjEESP_EEEvDpT0__param_4[8],
	.param .align 1 .b8 _ZN6thrust24THRUST_300001_SM_1000_NS8cuda_cub4core6detail13_kernel_agentINS1_8__reduce11ReduceAgentINS0_12zip_iteratorIN4cuda3std3__45tupleIJNS0_10device_ptrIfEENS0_17counting_iteratorIlNS0_11use_defaultESF_SF_EEEEEEEPNSB_IJflEEESJ_iNS1_9__extrema9arg_min_fIflNSA_4lessIfEEEEEEJSI_SK_iN3cub18CUB_300001_SM_100013GridEvenShareIiEENSS_9GridQueueIjEESP_EEEvDpT0__param_5[1]
)
.maxntid 256
{
	.reg .pred 	%p<225>;
	.reg .b32 	%r<437>;
	.reg .b32 	%f<243>;
	.reg .b64 	%rd<287>;

	ld.param.u64 	%rd3, [_ZN6thrust24THRUST_300001_SM_1000_NS8cuda_cub4core6detail13_kernel_agentINS1_8__reduce11ReduceAgentINS0_12zip_iteratorIN4cuda3std3__45tupleIJNS0_10device_ptrIfEENS0_17counting_iteratorIlNS0_11use_defaultESF_SF_EEEEEEEPNSB_IJflEEESJ_iNS1_9__extrema9arg_min_fIflNSA_4lessIfEEEEEEJSI_SK_iN3cub18CUB_300001_SM_100013GridEvenShareIiEENSS_9GridQueueIjEESP_EEEvDpT0__param_0+8];
	ld.param.u64 	%rd184, [_ZN6thrust24THRUST_300001_SM_1000_NS8cuda_cub4core6detail13_kernel_agentINS1_8__reduce11ReduceAgentINS0_12zip_iteratorIN4cuda3std3__45tupleIJNS0_10device_ptrIfEENS0_17counting_iteratorIlNS0_11use_defaultESF_SF_EEEEEEEPNSB_IJflEEESJ_iNS1_9__extrema9arg_min_fIflNSA_4lessIfEEEEEEJSI_SK_iN3cub18CUB_300001_SM_100013GridEvenShareIiEENSS_9GridQueueIjEESP_EEEvDpT0__param_0];
	ld.param.u64 	%rd185, [_ZN6thrust24THRUST_300001_SM_1000_NS8cuda_cub4core6detail13_kernel_agentINS1_8__reduce11ReduceAgentINS0_12zip_iteratorIN4cuda3std3__45tupleIJNS0_10device_ptrIfEENS0_17counting_iteratorIlNS0_11use_defaultESF_SF_EEEEEEEPNSB_IJflEEESJ_iNS1_9__extrema9arg_min_fIflNSA_4lessIfEEEEEEJSI_SK_iN3cub18CUB_300001_SM_100013GridEvenShareIiEENSS_9GridQueueIjEESP_EEEvDpT0__param_4];
	ld.param.u32 	%r66, [_ZN6thrust24THRUST_300001_SM_1000_NS8cuda_cub4core6detail13_kernel_agentINS1_8__reduce11ReduceAgentINS0_12zip_iteratorIN4cuda3std3__45tupleIJNS0_10device_ptrIfEENS0_17counting_iteratorIlNS0_11use_defaultESF_SF_EEEEEEEPNSB_IJflEEESJ_iNS1_9__extrema9arg_min_fIflNSA_4lessIfEEEEEEJSI_SK_iN3cub18CUB_300001_SM_100013GridEvenShareIiEENSS_9GridQueueIjEESP_EEEvDpT0__param_2];
	cvta.to.global.u64 	%rd1, %rd185;
	cvta.to.global.u64 	%rd2, %rd184;
	mov.u32 	%r1, %ctaid.x;
	mul.lo.s32 	%r2, %r1, 1280;
	mov.u32 	%r67, %nctaid.x;
	mul.lo.s32 	%r3, %r67, 1280;
	add.s32 	%r68, %r2, 1280;
	setp.le.s32 	%p1, %r68, %r66;
	@%p1 bra 	$L__BB15_111;
	sub.s32 	%r4, %r66, %r2;
	mov.u32 	%r5, %tid.x;
	setp.ge.s32 	%p98, %r5, %r4;
	mov.f32 	%f188, 0f00000000;
	mov.b64 	%rd232, 0;
	mov.u32 	%r420, %r5;
	@%p98 bra 	$L__BB15_3;
	add.s32 	%r190, %r2, %r5;
	cvt.s64.s32 	%rd207, %r190;
	mul.wide.s32 	%rd208, %r190, 4;
	add.s64 	%rd209, %rd2, %rd208;
	add.s64 	%rd232, %rd3, %rd207;
	ld.global.f32 	%f188, [%rd209];
	add.s32 	%r420, %r5, 256;
$L__BB15_3:
	setp.ge.s32 	%p99, %r420, %r4;
	@%p99 bra 	$L__BB15_25;
	not.b32 	%r191, %r420;
	add.s32 	%r192, %r66, %r191;
	sub.s32 	%r8, %r192, %r2;
	and.b32  	%r193, %r8, 768;
	setp.eq.s32 	%p100, %r193, 768;
	@%p100 bra 	$L__BB15_10;
	add.s32 	%r418, %r420, %r2;
	shr.u32 	%r194, %r8, 8;
	add.s32 	%r195, %r194, 1;
	and.b32  	%r196, %r195, 3;
	neg.s32 	%r417, %r196;
$L__BB15_6:
	.pragma "nounroll";
	mov.u64 	%rd6, %rd232;
	mov.f32 	%f3, %f188;
	cvt.s64.s32 	%rd211, %r418;
	add.s64 	%rd7, %rd3, %rd211;
	mul.wide.s32 	%rd212, %r418, 4;
	add.s64 	%rd213, %rd2, %rd212;
	ld.global.f32 	%f4, [%rd213];
	setp.lt.f32 	%p101, %f3, %f4;
	@%p101 bra 	$L__BB15_9;
	setp.lt.f32 	%p102, %f4, %f3;
	mov.u64 	%rd232, %rd7;
	mov.f32 	%f188, %f4;
	@%p102 bra 	$L__BB15_9;
	setp.lt.s64 	%p103, %rd6, %rd7;
	min.s64 	%rd232, %rd6, %rd7;
	selp.f32 	%f188, %f3, %f4, %p103;
$L__BB15_9:
	add.s32 	%r420, %r420, 256;
	add.s32 	%r418, %r418, 256;
	add.s32 	%r417, %r417, 1;
	setp.ne.s32 	%p104, %r417, 0;
	@%p104 bra 	$L__BB15_6;
$L__BB15_10:
	setp.lt.u32 	%p105, %r8, 768;
	@%p105 bra 	$L__BB15_25;
	add.s32 	%r421, %r420, %r2;
	add.s32 	%r424, %r421, 256;
	add.s32 	%r423, %r421, 512;
	add.s32 	%r422, %r421, 768;
	add.s64 	%rd12, %rd2, 2048;
$L__BB15_12:
	cvt.s64.s32 	%rd214, %r424;
	add.s64 	%rd14, %rd3, %rd214;
	cvt.s64.s32 	%rd215, %r423;
	add.s64 	%rd15, %rd3, %rd215;
	cvt.s64.s32 	%rd216, %r422;
	add.s64 	%rd16, %rd3, %rd216;
	cvt.s64.s32 	%rd217, %r421;
	mul.wide.s32 	%rd218, %r421, 4;
	add.s64 	%rd17, %rd12, %rd218;
	add.s64 	%rd18, %rd3, %rd217;
	ld.global.f32 	%f10, [%rd17+-2048];
	setp.lt.f32 	%p106, %f188, %f10;
	mov.u64 	%rd229, %rd232;
	mov.f32 	%f185, %f188;
	@%p106 bra 	$L__BB15_15;
	setp.lt.f32 	%p107, %f10, %f188;
	mov.u64 	%rd229, %rd18;
	mov.f32 	%f185, %f10;
	@%p107 bra 	$L__BB15_15;
	setp.lt.s64 	%p108, %rd232, %rd18;
	min.s64 	%rd229, %rd232, %rd18;
	selp.f32 	%f185, %f188, %f10, %p108;
$L__BB15_15:
	ld.global.f32 	%f13, [%rd17+-1024];
	setp.lt.f32 	%p109, %f185, %f13;
	mov.u64 	%rd230, %rd229;
	mov.f32 	%f186, %f185;
	@%p109 bra 	$L__BB15_18;
	setp.lt.f32 	%p110, %f13, %f185;
	mov.u64 	%rd230, %rd14;
	mov.f32 	%f186, %f13;
	@%p110 bra 	$L__BB15_18;
	setp.lt.s64 	%p111, %rd229, %rd14;
	min.s64 	%rd230, %rd229, %rd14;
	selp.f32 	%f186, %f185, %f13, %p111;
$L__BB15_18:
	ld.global.f32 	%f16, [%rd17];
	setp.lt.f32 	%p112, %f186, %f16;
	mov.u64 	%rd231, %rd230;
	mov.f32 	%f187, %f186;
	@%p112 bra 	$L__BB15_21;
	setp.lt.f32 	%p113, %f16, %f186;
	mov.u64 	%rd231, %rd15;
	mov.f32 	%f187, %f16;
	@%p113 bra 	$L__BB15_21;
	setp.lt.s64 	%p114, %rd230, %rd15;
	min.s64 	%rd231, %rd230, %rd15;
	selp.f32 	%f187, %f186, %f16, %p114;
$L__BB15_21:
	ld.global.f32 	%f19, [%rd17+1024];
	setp.lt.f32 	%p115, %f187, %f19;
	mov.u64 	%rd232, %rd231;
	mov.f32 	%f188, %f187;
	@%p115 bra 	$L__BB15_24;
	setp.lt.f32 	%p116, %f19, %f187;
	mov.u64 	%rd232, %rd16;
	mov.f32 	%f188, %f19;
	@%p116 bra 	$L__BB15_24;
	setp.lt.s64 	%p117, %rd231, %rd16;
	min.s64 	%rd232, %rd231, %rd16;
	selp.f32 	%f188, %f187, %f19, %p117;
$L__BB15_24:
	add.s32 	%r420, %r420, 1024;
	add.s32 	%r424, %r424, 1024;
	add.s32 	%r423, %r423, 1024;
	add.s32 	%r422, %r422, 1024;
	add.s32 	%r421, %r421, 1024;
	setp.lt.s32 	%p118, %r420, %r4;
	@%p118 bra 	$L__BB15_12;
$L__BB15_25:
	setp.lt.s32 	%p119, %r4, 256;
	@%p119 bra 	$L__BB15_65;
	// begin inline asm
	mov.u32 %r310, %laneid;
	// end inline asm
	mov.b32 	%r312, %f188;
	mov.b32 	%r328, 1;
	mov.b32 	%r329, 31;
	mov.b32 	%r330, -1;
	// begin inline asm
	shfl.sync.down.b32 %r311, %r312, %r328, %r329, %r330;
	// end inline asm
	mov.b32 	%f23, %r311;
	// begin inline asm
	shfl.sync.down.b32 %r316, %r317, %r328, %r329, %r330;
	// end inline asm
	mov.b64 	{%r322, %r327}, %rd232;
	// begin inline asm
	shfl.sync.down.b32 %r321, %r322, %r328, %r329, %r330;
	// end inline asm
	// begin inline asm
	shfl.sync.down.b32 %r326, %r327, %r328, %r329, %r330;
	// end inline asm
	mov.b64 	%rd28, {%r321, %r326};
	setp.gt.s32 	%p176, %r310, 30;
	setp.lt.f32 	%p177, %f188, %f23;
	or.pred  	%p178, %p176, %p177;
	mov.u64 	%rd234, %rd232;
	mov.f32 	%f190, %f188;
	@%p178 bra 	$L__BB15_29;
	setp.gt.f32 	%p179, %f188, %f23;
	mov.u64 	%rd234, %rd28;
	mov.f32 	%f190, %f23;
	@%p179 bra 	$L__BB15_29;
	setp.lt.s64 	%p180, %rd232, %rd28;
	min.s64 	%rd234, %rd232, %rd28;
	selp.f32 	%f190, %f188, %f23, %p180;
$L__BB15_29:
	mov.b32 	%r332, %f190;
	mov.b32 	%r348, 2;
	mov.b32 	%r349, 31;
	mov.b32 	%r350, -1;
	// begin inline asm
	shfl.sync.down.b32 %r331, %r332, %r348, %r349, %r350;
	// end inline asm
	mov.b32 	%f26, %r331;
	// begin inline asm
	shfl.sync.down.b32 %r336, %r337, %r348, %r349, %r350;
	// end inline asm
	mov.b64 	{%r342, %r347}, %rd234;
	// begin inline asm
	shfl.sync.down.b32 %r341, %r342, %r348, %r349, %r350;
	// end inline asm
	// begin inline asm
	shfl.sync.down.b32 %r346, %r347, %r348, %r349, %r350;
	// end inline asm
	mov.b64 	%rd31, {%r341, %r346};
	setp.gt.s32 	%p181, %r310, 29;
	setp.lt.f32 	%p182, %f190, %f26;
	or.pred  	%p183, %p181, %p182;
	mov.u64 	%rd235, %rd234;
	mov.f32 	%f191, %f190;
	@%p183 bra 	$L__BB15_32;
	setp.gt.f32 	%p184, %f190, %f26;
	mov.u64 	%rd235, %rd31;
	mov.f32 	%f191, %f26;
	@%p184 bra 	$L__BB15_32;
	setp.lt.s64 	%p185, %rd234, %rd31;
	min.s64 	%rd235, %rd234, %rd31;
	selp.f32 	%f191, %f190, %f26, %p185;
$L__BB15_32:
	mov.b32 	%r352, %f191;
	mov.b32 	%r368, 4;
	mov.b32 	%r369, 31;
	mov.b32 	%r370, -1;
	// begin inline asm
	shfl.sync.down.b32 %r351, %r352, %r368, %r369, %r370;
	// end inline asm
	mov.b32 	%f29, %r351;
	// begin inline asm
	shfl.sync.down.b32 %r356, %r357, %r368, %r369, %r370;
	// end inline asm
	mov.b64 	{%r362, %r367}, %rd235;
	// begin inline asm
	shfl.sync.down.b32 %r361, %r362, %r368, %r369, %r370;
	// end inline asm
	// begin inline asm
	shfl.sync.down.b32 %r366, %r367, %r368, %r369, %r370;
	// end inline asm
	mov.b64 	%rd34, {%r361, %r366};
	setp.gt.s32 	%p186, %r310, 27;
	setp.lt.f32 	%p187, %f191, %f29;
	or.pred  	%p188, %p186, %p187;
	mov.u64 	%rd236, %rd235;
	mov.f32 	%f192, %f191;
	@%p188 bra 	$L__BB15_35;
	setp.gt.f32 	%p189, %f191, %f29;
	mov.u64 	%rd236, %rd34;
	mov.f32 	%f192, %f29;
	@%p189 bra 	$L__BB15_35;
	setp.lt.s64 	%p190, %rd235, %rd34;
	min.s64 	%rd236, %rd235, %rd34;
	selp.f32 	%f192, %f191, %f29, %p190;
$L__BB15_35:
	mov.b32 	%r372, %f192;
	mov.b32 	%r388, 8;
	mov.b32 	%r389, 31;
	mov.b32 	%r390, -1;
	// begin inline asm
	shfl.sync.down.b32 %r371, %r372, %r388, %r389, %r390;
	// end inline asm
	mov.b32 	%f32, %r371;
	// begin inline asm
	shfl.sync.down.b32 %r376, %r377, %r388, %r389, %r390;
	// end inline asm
	mov.b64 	{%r382, %r387}, %rd236;
	// begin inline asm
	shfl.sync.down.b32 %r381, %r382, %r388, %r389, %r390;
	// end inline asm
	// begin inline asm
	shfl.sync.down.b32 %r386, %r387, %r388, %r389, %r390;
	// end inline asm
	mov.b64 	%rd37, {%r381, %r386};
	setp.gt.s32 	%p191, %r310, 23;
	setp.lt.f32 	%p192, %f192, %f32;
	or.pred  	%p193, %p191, %p192;
	mov.u64 	%rd237, %rd236;
	mov.f32 	%f193, %f192;
	@%p193 bra 	$L__BB15_38;
	setp.gt.f32 	%p194, %f192, %f32;
	mov.u64 	%rd237, %rd37;
	mov.f32 	%f193, %f32;
	@%p194 bra 	$L__BB15_38;
	setp.lt.s64 	%p195, %rd236, %rd37;
	min.s64 	%rd237, %rd236, %rd37;
	selp.f32 	%f193, %f192, %f32, %p195;
$L__BB15_38:
	mov.b32 	%r392, %f193;
	mov.b32 	%r408, 16;
	mov.b32 	%r409, 31;
	mov.b32 	%r410, -1;
	// begin inline asm
	shfl.sync.down.b32 %r391, %r392, %r408, %r409, %r410;
	// end inline asm
	mov.b32 	%f35, %r391;
	// begin inline asm
	shfl.sync.down.b32 %r396, %r397, %r408, %r409, %r410;
	// end inline asm
	mov.b64 	{%r402, %r407}, %rd237;
	// begin inline asm
	shfl.sync.down.b32 %r401, %r402, %r408, %r409, %r410;
	// end inline asm
	// begin inline asm
	shfl.sync.down.b32 %r406, %r407, %r408, %r409, %r410;
	// end inline asm
	mov.b64 	%rd40, {%r401, %r406};
	setp.gt.s32 	%p196, %r310, 15;
	setp.lt.f32 	%p197, %f193, %f35;
	or.pred  	%p198, %p196, %p197;
	mov.u64 	%rd286, %rd237;
	mov.f32 	%f242, %f193;
	@%p198 bra 	$L__BB15_41;
	setp.gt.f32 	%p199, %f193, %f35;
	mov.u64 	%rd286, %rd40;
	mov.f32 	%f242, %f35;
	@%p199 bra 	$L__BB15_41;
	setp.lt.s64 	%p200, %rd237, %rd40;
	min.s64 	%rd286, %rd237, %rd40;
	selp.f32 	%f242, %f193, %f35, %p200;
$L__BB15_41:
	setp.ne.s32 	%p201, %r310, 0;
	@%p201 bra 	$L__BB15_43;
	shr.u32 	%r411, %r5, 1;
	and.b32  	%r412, %r411, 496;
	mov.u32 	%r413, _ZN6thrust24THRUST_300001_SM_1000_NS8cuda_cub4core6detail5shmemE;
	add.s32 	%r414, %r413, %r412;
	st.shared.f32 	[%r414+8], %f242;
	st.shared.u64 	[%r414+16], %rd286;
$L__BB15_43:
	bar.sync 	0;
	setp.ne.s32 	%p202, %r5, 0;
	@%p202 bra 	$L__BB15_201;
	ld.shared.f32 	%f38, [_ZN6thrust24THRUST_300001_SM_1000_NS8cuda_cub4core6detail5shmemE+24];
	ld.shared.u64 	%rd43, [_ZN6thrust24THRUST_300001_SM_1000_NS8cuda_cub4core6detail5shmemE+32];
	setp.lt.f32 	%p203, %f242, %f38;
	mov.u64 	%rd239, %rd286;
	mov.f32 	%f195, %f242;
	@%p203 bra 	$L__BB15_47;
	setp.lt.f32 	%p204, %f38, %f242;
	mov.u64 	%rd239, %rd43;
	mov.f32 	%f195, %f38;
	@%p204 bra 	$L__BB15_47;
	setp.lt.s64 	%p205, %rd286, %rd43;
	min.s64 	%rd239, %rd286, %rd43;
	selp.f32 	%f195, %f242, %f38, %p205;
$L__BB15_47:
	ld.shared.f32 	%f41, [_ZN6thrust24THRUST_300001_SM_1000_NS8cuda_cub4core6detail5shmemE+40];
	ld.shared.u64 	%rd46, [_ZN6thrust24THRUST_300001_SM_1000_NS8cuda_cub4core6detail5shmemE+48];
	setp.lt.f32 	%p206, %f195, %f41;
	mov.u64 	%rd240, %rd239;
	mov.f32 	%f196, %f195;
	@%p206 bra 	$L__BB15_50;
	setp.lt.f32 	%p207, %f41, %f195;
	mov.u64 	%rd240, %rd46;
	mov.f32 	%f196, %f41;
	@%p207 bra 	$L__BB15_50;
	setp.lt.s64 	%p208, %rd239, %rd46;
	min.s64 	%rd240, %rd239, %rd46;
	selp.f32 	%f196, %f195, %f41, %p208;
$L__BB15_50:
	ld.shared.f32 	%f44, [_ZN6thrust24THRUST_300001_SM_1000_NS8cuda_cub4core6detail5shmemE+56];
	ld.shared.u64 	%rd49, [_ZN6thrust24THRUST_300001_SM_1000_NS8cuda_cub4core6detail5shmemE+64];
	setp.lt.f32 	%p209, %f196, %f44;
	mov.u64 	%rd241, %rd240;
	mov.f32 	%f197, %f196;
	@%p209 bra 	$L__BB15_53;
	setp.lt.f32 	%p210, %f44, %f196;
	mov.u64 	%rd241, %rd49;
	mov.f32 	%f197, %f44;
	@%p210 bra 	$L__BB15_53;
	setp.lt.s64 	%p211, %rd240, %rd49;
	min.s64 	%rd241, %rd240, %rd49;
	selp.f32 	%f197, %f196, %f44, %p211;
$L__BB15_53:
	ld.shared.f32 	%f47, [_ZN6thrust24THRUST_300001_SM_1000_NS8cuda_cub4core6detail5shmemE+72];
	ld.shared.u64 	%rd52, [_ZN6thrust24THRUST_300001_SM_1000_NS8cuda_cub4core6detail5shmemE+80];
	setp.lt.f32 	%p212, %f197, %f47;
	mov.u64 	%rd242, %rd241;
	mov.f32 	%f198, %f197;
	@%p212 bra 	$L__BB15_56;
	setp.lt.f32 	%p213, %f47, %f197;
	mov.u64 	%rd242, %rd52;
	mov.f32 	%f198, %f47;
	@%p213 bra 	$L__BB15_56;
	setp.lt.s64 	%p214, %rd241, %rd52;
	min.s64 	%rd242, %rd241, %rd52;
	selp.f32 	%f198, %f197, %f47, %p214;
$L__BB15_56:
	ld.shared.f32 	%f50, [_ZN6thrust24THRUST_300001_SM_1000_NS8cuda_cub4core6detail5shmemE+88];
	ld.shared.u64 	%rd55, [_ZN6thrust24THRUST_300001_SM_1000_NS8cuda_cub4core6detail5shmemE+96];
	setp.lt.f32 	%p215, %f198, %f50;
	mov.f32 	%f199, %f198;
	mov.u64 	%rd243, %rd242;
	@%p215 bra 	$L__BB15_59;
	setp.lt.f32 	%p216, %f50, %f198;
	mov.f32 	%f199, %f50;
	mov.u64 	%rd243, %rd55;
	@%p216 bra 	$L__BB15_59;
	setp.lt.s64 	%p217, %rd242, %rd55;
	selp.f32 	%f199, %f198, %f50, %p217;
	min.s64 	%rd243, %rd242, %rd55;
$L__BB15_59:
	ld.shared.f32 	%f53, [_ZN6thrust24THRUST_300001_SM_1000_NS8cuda_cub4core6detail5shmemE+104];
	ld.shared.u64 	%rd58, [_ZN6thrust24THRUST_300001_SM_1000_NS8cuda_cub4core6detail5shmemE+112];
	setp.lt.f32 	%p218, %f199, %f53;
	mov.f32 	%f200, %f199;
	mov.u64 	%rd244, %rd243;
	@%p218 bra 	$L__BB15_62;
	setp.lt.f32 	%p219, %f53, %f199;
	mov.f32 	%f200, %f53;
	mov.u64 	%rd244, %rd58;
	@%p219 bra 	$L__BB15_62;
	setp.lt.s64 	%p220, %rd243, %rd58;
	selp.f32 	%f200, %f199, %f53, %p220;
	min.s64 	%rd244, %rd243, %rd58;
$L__BB15_62:
	ld.shared.f32 	%f56, [_ZN6thrust24THRUST_300001_SM_1000_NS8cuda_cub4core6detail5shmemE+120];
	ld.shared.u64 	%rd61, [_ZN6thrust24THRUST_300001_SM_1000_NS8cuda_cub4core6detail5shmemE+128];
	setp.lt.f32 	%p221, %f200, %f56;
	mov.f32 	%f242, %f200;
	mov.u64 	%rd286, %rd244;
	@%p221 bra 	$L__BB15_201;
	setp.lt.f32 	%p222, %f56, %f200;
	mov.f32 	%f242, %f56;
	mov.u64 	%rd286, %rd61;
	@%p222 bra 	$L__BB15_201;
	setp.lt.s64 	%p223, %rd244, %rd61;
	selp.f32 	%f242, %f200, %f56, %p223;
	min.s64 	%rd286, %rd244, %rd61;
	bra.uni 	$L__BB15_201;
$L__BB15_65:
	// begin inline asm
	mov.u32 %r197, %laneid;
	// end inline asm
	and.b32  	%r218, %r5, 992;
	add.s32 	%r219, %r218, 32;
	setp.gt.s32 	%p120, %r219, %r4;
	not.b32 	%r220, %r218;
	add.s32 	%r221, %r4, %r220;
	selp.b32 	%r216, %r221, 31, %p120;
	mov.b32 	%r199, %f188;
	mov.b32 	%r215, 1;
	mov.b32 	%r217, -1;
	// begin inline asm
	shfl.sync.down.b32 %r198, %r199, %r215, %r216, %r217;
	// end inline asm
	mov.b32 	%f58, %r198;
	// begin inline asm
	shfl.sync.down.b32 %r203, %r204, %r215, %r216, %r217;
	// end inline asm
	mov.b64 	{%r209, %r214}, %rd232;
	// begin inline asm
	shfl.sync.down.b32 %r208, %r209, %r215, %r216, %r217;
	// end inline asm
	// begin inline asm
	shfl.sync.down.b32 %r213, %r214, %r215, %r216, %r217;
	// end inline asm
	mov.b64 	%rd63, {%r208, %r213};
	setp.ge.s32 	%p121, %r197, %r216;
	setp.lt.f32 	%p122, %f188, %f58;
	or.pred  	%p123, %p121, %p122;
	mov.f32 	%f201, %f188;
	mov.u64 	%rd245, %rd232;
	@%p123 bra 	$L__BB15_68;
	setp.gt.f32 	%p124, %f188, %f58;
	mov.f32 	%f201, %f58;
	mov.u64 	%rd245, %rd63;
	@%p124 bra 	$L__BB15_68;
	setp.lt.s64 	%p125, %rd232, %rd63;
	selp.f32 	%f201, %f188, %f58, %p125;
	min.s64 	%rd245, %rd232, %rd63;
$L__BB15_68:
	mov.b32 	%r223, %f201;
	mov.b32 	%r239, 2;
	mov.b32 	%r241, -1;
	// begin inline asm
	shfl.sync.down.b32 %r222, %r223, %r239, %r216, %r241;
	// end inline asm
	mov.b32 	%f61, %r222;
	// begin inline asm
	shfl.sync.down.b32 %r227, %r228, %r239, %r216, %r241;
	// end inline asm
	mov.b64 	{%r233, %r238}, %rd245;
	// begin inline asm
	shfl.sync.down.b32 %r232, %r233, %r239, %r216, %r241;
	// end inline asm
	// begin inline asm
	shfl.sync.down.b32 %r237, %r238, %r239, %r216, %r241;
	// end inline asm
	mov.b64 	%rd66, {%r232, %r237};
	add.s32 	%r242, %r197, 2;
	setp.gt.s32 	%p126, %r242, %r216;
	setp.lt.f32 	%p127, %f201, %f61;
	or.pred  	%p128, %p126, %p127;
	mov.f32 	%f202, %f201;
	mov.u64 	%rd246, %rd245;
	@%p128 bra 	$L__BB15_71;
	setp.gt.f32 	%p129, %f201, %f61;
	mov.f32 	%f202, %f61;
	mov.u64 	%rd246, %rd66;
	@%p129 bra 	$L__BB15_71;
	setp.lt.s64 	%p130, %rd245, %rd66;
	selp.f32 	%f202, %f201, %f61, %p130;
	min.s64 	%rd246, %rd245, %rd66;
$L__BB15_71:
	mov.b32 	%r244, %f202;
	mov.b32 	%r260, 4;
	mov.b32 	%r262, -1;
	// begin inline asm
	shfl.sync.down.b32 %r243, %r244, %r260, %r216, %r262;
	// end inline asm
	mov.b32 	%f64, %r243;
	// begin inline asm
	shfl.sync.down.b32 %r248, %r249, %r260, %r216, %r262;
	// end inline asm
	mov.b64 	{%r254, %r259}, %rd246;
	// begin inline asm
	shfl.sync.down.b32 %r253, %r254, %r260, %r216, %r262;
	// end inline asm
	// begin inline asm
	shfl.sync.down.b32 %r258, %r259, %r260, %r216, %r262;
	// end inline asm
	mov.b64 	%rd69, {%r253, %r258};
	add.s32 	%r263, %r197, 4;
	setp.gt.s32 	%p131, %r263, %r216;
	setp.lt.f32 	%p132, %f202, %f64;
	or.pred  	%p133, %p131, %p132;
	mov.f32 	%f203, %f202;
	mov.u64 	%rd247, %rd246;
	@%p133 bra 	$L__BB15_74;
	setp.gt.f32 	%p134, %f202, %f64;
	mov.f32 	%f203, %f64;
	mov.u64 	%rd247, %rd69;
	@%p134 bra 	$L__BB15_74;
	setp.lt.s64 	%p135, %rd246, %rd69;
	selp.f32 	%f203, %f202, %f64, %p135;
	min.s64 	%rd247, %rd246, %rd69;
$L__BB15_74:
	mov.b32 	%r265, %f203;
	mov.b32 	%r281, 8;
	mov.b32 	%r283, -1;
	// begin inline asm
	shfl.sync.down.b32 %r264, %r265, %r281, %r216, %r283;
	// end inline asm
	mov.b32 	%f67, %r264;
	// begin inline asm
	shfl.sync.down.b32 %r269, %r270, %r281, %r216, %r283;
	// end inline asm
	mov.b64 	{%r275, %r280}, %rd247;
	// begin inline asm
	shfl.sync.down.b32 %r274, %r275, %r281, %r216, %r283;
	// end inline asm
	// begin inline asm
	shfl.sync.down.b32 %r279, %r280, %r281, %r216, %r283;
	// end inline asm
	mov.b64 	%rd72, {%r274, %r279};
	add.s32 	%r284, %r197, 8;
	setp.gt.s32 	%p136, %r284, %r216;
	setp.lt.f32 	%p137, %f203, %f67;
	or.pred  	%p138, %p136, %p137;
	mov.f32 	%f204, %f203;
	mov.u64 	%rd248, %rd247;
	@%p138 bra 	$L__BB15_77;
	setp.gt.f32 	%p139, %f203, %f67;
	mov.f32 	%f204, %f67;
	mov.u64 	%rd248, %rd72;
	@%p139 bra 	$L__BB15_77;
	setp.lt.s64 	%p140, %rd247, %rd72;
	selp.f32 	%f204, %f203, %f67, %p140;
	min.s64 	%rd248, %rd247, %rd72;
$L__BB15_77:
	mov.b32 	%r286, %f204;
	mov.b32 	%r302, 16;
	mov.b32 	%r304, -1;
	// begin inline asm
	shfl.sync.down.b32 %r285, %r286, %r302, %r216, %r304;
	// end inline asm
	mov.b32 	%f70, %r285;
	// begin inline asm
	shfl.sync.down.b32 %r290, %r291, %r302, %r216, %r304;
	// end inline asm
	mov.b64 	{%r296, %r301}, %rd248;
	// begin inline asm
	shfl.sync.down.b32 %r295, %r296, %r302, %r216, %r304;
	// end inline asm
	// begin inline asm
	shfl.sync.down.b32 %r300, %r301, %r302, %r216, %r304;
	// end inline asm
	mov.b64 	%rd75, {%r295, %r300};
	add.s32 	%r305, %r197, 16;
	setp.gt.s32 	%p141, %r305, %r216;
	setp.lt.f32 	%p142, %f204, %f70;
	or.pred  	%p143, %p141, %p142;
	mov.f32 	%f242, %f204;
	mov.u64 	%rd286, %rd248;
	@%p143 bra 	$L__BB15_80;
	setp.gt.f32 	%p144, %f204, %f70;
	mov.f32 	%f242, %f70;
	mov.u64 	%rd286, %rd75;
	@%p144 bra 	$L__BB15_80;
	setp.lt.s64 	%p145, %rd248, %rd75;
	selp.f32 	%f242, %f204, %f70, %p145;
	min.s64 	%rd286, %rd248, %rd75;
$L__BB15_80:
	setp.ne.s32 	%p146, %r197, 0;
	@%p146 bra 	$L__BB15_82;
	shr.u32 	%r306, %r5, 1;
	and.b32  	%r307, %r306, 496;
	mov.u32 	%r308, _ZN6thrust24THRUST_300001_SM_1000_NS8cuda_cub4core6detail5shmemE;
	add.s32 	%r309, %r308, %r307;
	st.shared.f32 	[%r309+8], %f242;
	st.shared.u64 	[%r309+16], %rd286;
$L__BB15_82:
	bar.sync 	0;
	setp.ne.s32 	%p147, %r5, 0;
	@%p147 bra 	$L__BB15_201;
	setp.lt.s32 	%p148, %r4, 33;
	mov.f32 	%f206, %f242;
	mov.u64 	%rd250, %rd286;
	@%p148 bra 	$L__BB15_87;
	ld.shared.f32 	%f73, [_ZN6thrust24THRUST_300001_SM_1000_NS8cuda_cub4core6detail5shmemE+24];
	ld.shared.u64 	%rd78, [_ZN6thrust24THRUST_300001_SM_1000_NS8cuda_cub4core6detail5shmemE+32];
	setp.lt.f32 	%p149, %f242, %f73;
	mov.f32 	%f206, %f242;
	mov.u64 	%rd250, %rd286;
	@%p149 bra 	$L__BB15_87;
	setp.lt.f32 	%p150, %f73, %f242;
	mov.f32 	%f206, %f73;
	mov.u64 	%rd250, %rd78;
	@%p150 bra 	$L__BB15_87;
	setp.lt.s64 	%p151, %rd286, %rd78;
	selp.f32 	%f206, %f242, %f73, %p151;
	min.s64 	%rd250, %rd286, %rd78;
$L__BB15_87:
	setp.lt.s32 	%p152, %r4, 65;
	mov.f32 	%f207, %f206;
	mov.u64 	%rd251, %rd250;
	@%p152 bra 	$L__BB15_91;
	ld.shared.f32 	%f76, [_ZN6thrust24THRUST_300001_SM_1000_NS8cuda_cub4core6detail5shmemE+40];
	ld.shared.u64 	%rd81, [_ZN6thrust24THRUST_300001_SM_1000_NS8cuda_cub4core6detail5shmemE+48];
	setp.lt.f32 	%p153, %f206, %f76;
	mov.f32 	%f207, %f206;
	mov.u64 	%rd251, %rd250;
	@%p153 bra 	$L__BB15_91;
	setp.lt.f32 	%p154, %f76, %f206;
	mov.f32 	%f207, %f76;
	mov.u64 	%rd251, %rd81;
	@%p154 bra 	$L__BB15_91;
	setp.lt.s64 	%p155, %rd250, %rd81;
	selp.f32 	%f207, %f206, %f76, %p155;
	min.s64 	%rd251, %rd250, %rd81;
$L__BB15_91:
	setp.lt.s32 	%p156, %r4, 97;
	mov.f32 	%f208, %f207;
	mov.u64 	%rd252, %rd251;
	@%p156 bra 	$L__BB15_95;
	ld.shared.f32 	%f79, [_ZN6thrust24THRUST_300001_SM_1000_NS8cuda_cub4core6detail5shmemE+56];
	ld.shared.u64 	%rd84, [_ZN6thrust24THRUST_300001_SM_1000_NS8cuda_cub4core6detail5shmemE+64];
	setp.lt.f32 	%p157, %f207, %f79;
	mov.f32 	%f208, %f207;
	mov.u64 	%rd252, %rd251;
	@%p157 bra 	$L__BB15_95;
	setp.lt.f32 	%p158, %f79, %f207;
	mov.f32 	%f208, %f79;
	mov.u64 	%rd252, %rd84;
	@%p158 bra 	$L__BB15_95;
	setp.lt.s64 	%p159, %rd251, %rd84;
	selp.f32 	%f208, %f207, %f79, %p159;
	min.s64 	%rd252, %rd251, %rd84;
$L__BB15_95:
	setp.lt.s32 	%p160, %r4, 129;
	mov.f32 	%f209, %f208;
	mov.u64 	%rd253, %rd252;
	@%p160 bra 	$L__BB15_99;
	ld.shared.f32 	%f82, [_ZN6thrust24THRUST_300001_SM_1000_NS8cuda_cub4core6detail5shmemE+72];
	ld.shared.u64 	%rd87, [_ZN6thrust24THRUST_300001_SM_1000_NS8cuda_cub4core6detail5shmemE+80];
	setp.lt.f32 	%p161, %f208, %f82;
	mov.f32 	%f209, %f208;
	mov.u64 	%rd253, %rd252;
	@%p161 bra 	$L__BB15_99;
	setp.lt.f32 	%p162, %f82, %f208;
	mov.f32 	%f209, %f82;
	mov.u64 	%rd253, %rd87;
	@%p162 bra 	$L__BB15_99;
	setp.lt.s64 	%p163, %rd252, %rd87;
	selp.f32 	%f209, %f208, %f82, %p163;
	min.s64 	%rd253, %rd252, %rd87;
$L__BB15_99:
	setp.lt.s32 	%p164, %r4, 161;
	mov.f32 	%f210, %f209;
	mov.u64 	%rd254, %rd253;
	@%p164 bra 	$L__BB15_103;
	ld.shared.f32 	%f85, [_ZN6thrust24THRUST_300001_SM_1000_NS8cuda_cub4core6detail5shmemE+88];
	ld.shared.u64 	%rd90, [_ZN6thrust24THRUST_300001_SM_1000_NS8cuda_cub4core6detail5shmemE+96];
	setp.lt.f32 	%p165, %f209, %f85;
	mov.f32 	%f210, %f209;
	mov.u64 	%rd254, %rd253;
	@%p165 bra 	$L__BB15_103;
	setp.lt.f32 	%p166, %f85, %f209;
	mov.f32 	%f210, %f85;
	mov.u64 	%rd254, %rd90;
	@%p166 bra 	$L__BB15_103;
	setp.lt.s64 	%p167, %rd253, %rd90;
	selp.f32 	%f210, %f209, %f85, %p167;
	min.s64 	%rd254, %rd253, %rd90;
$L__BB15_103:
	setp.lt.s32 	%p168, %r4, 193;
	mov.f32 	%f211, %f210;
	mov.u64 	%rd255, %rd254;
	@%p168 bra 	$L__BB15_107;
	ld.shared.f32 	%f88, [_ZN6thrust24THRUST_300001_SM_1000_NS8cuda_cub4core6detail5shmemE+104];
	ld.shared.u64 	%rd93, [_ZN6thrust24THRUST_300001_SM_1000_NS8cuda_cub4core6detail5shmemE+112];
	setp.lt.f32 	%p169, %f210, %f88;
	mov.f32 	%f211, %f210;
	mov.u64 	%rd255, %rd254;
	@%p169 bra 	$L__BB15_107;
	setp.lt.f32 	%p170, %f88, %f210;
	mov.f32 	%f211, %f88;
	mov.u64 	%rd255, %rd93;
	@%p170 bra 	$L__BB15_107;
	setp.lt.s64 	%p171, %rd254, %rd93;
	selp.f32 	%f211, %f210, %f88, %p171;
	min.s64 	%rd255, %rd254, %rd93;
$L__BB15_107:
	setp.lt.s32 	%p172, %r4, 225;
	mov.f32 	%f242, %f211;
	mov.u64 	%rd286, %rd255;
	@%p172 bra 	$L__BB15_201;
	ld.shared.f32 	%f91, [_ZN6thrust24THRUST_300001_SM_1000_NS8cuda_cub4core6detail5shmemE+120];
	ld.shared.u64 	%rd96, [_ZN6thrust24THRUST_300001_SM_1000_NS8cuda_cub4core6detail5shmemE+128];
	setp.lt.f32 	%p173, %f211, %f91;
	mov.f32 	%f242, %f211;
	mov.u64 	%rd286, %rd255;
	@%p173 bra 	$L__BB15_201;
	setp.lt.f32 	%p174, %f91, %f211;
	mov.f32 	%f242, %f91;
	mov.u64 	%rd286, %rd96;
	@%p174 bra 	$L__BB15_201;
	setp.lt.s64 	%p175, %rd255, %rd96;
	selp.f32 	%f242, %f211, %f91, %p175;
	min.s64 	%rd286, %rd255, %rd96;
	bra.uni 	$L__BB15_201;
$L__BB15_111:
	mov.u32 	%r35, %tid.x;
	cvt.s64.s32 	%rd186, %r2;
	add.s64 	%rd98, %rd3, %rd186;
	cvt.u64.u32 	%rd99, %r35;
	add.s64 	%rd187, %rd99, %rd186;
	shl.b64 	%rd188, %rd187, 2;
	add.s64 	%rd189, %rd2, %rd188;
	ld.global.f32 	%f172, [%rd189];
	add.s32 	%r69, %r35, 256;
	cvt.u64.u32 	%rd190, %r69;
	ld.global.f32 	%f173, [%rd189+1024];
	add.s32 	%r70, %r35, 512;
	cvt.u64.u32 	%rd191, %r70;
	ld.global.f32 	%f174, [%rd189+2048];
	ld.global.f32 	%f93, [%rd189+3072];
	or.b32  	%r71, %r35, 1024;
	cvt.u64.u32 	%rd100, %r71;
	add.s64 	%rd101, %rd98, %rd100;
	ld.global.f32 	%f94, [%rd189+4096];
	setp.lt.f32 	%p2, %f173, %f172;
	selp.f32 	%f175, %f173, %f172, %p2;
	selp.b64 	%rd192, %rd190, %rd99, %p2;
	setp.lt.f32 	%p3, %f174, %f175;
	selp.f32 	%f95, %f174, %f175, %p3;
	selp.b64 	%rd102, %rd191, %rd192, %p3;
	setp.lt.f32 	%p4, %f95, %f93;
	mov.f32 	%f212, %f95;
	mov.u64 	%rd256, %rd102;
	@%p4 bra 	$L__BB15_114;
	add.s32 	%r72, %r35, 768;
	cvt.u64.u32 	%rd256, %r72;
	setp.lt.f32 	%p5, %f93, %f95;
	mov.f32 	%f212, %f93;
	@%p5 bra 	$L__BB15_114;
	mov.f32 	%f212, %f95;
	mov.u64 	%rd256, %rd102;
$L__BB15_114:
	add.s64 	%rd105, %rd98, %rd256;
	setp.lt.f32 	%p6, %f212, %f94;
	mov.f32 	%f230, %f212;
	mov.u64 	%rd274, %rd105;
	@%p6 bra 	$L__BB15_117;
	setp.lt.f32 	%p7, %f94, %f212;
	mov.f32 	%f230, %f94;
	mov.u64 	%rd274, %rd101;
	@%p7 bra 	$L__BB15_117;
	setp.lt.s64 	%p8, %rd256, %rd100;
	selp.f32 	%f230, %f212, %f94, %p8;
	selp.b64 	%rd274, %rd105, %rd101, %p8;
$L__BB15_117:
	setp.le.s32 	%p9, %r66, %r3;
	@%p9 bra 	$L__BB15_162;
	setp.ne.s32 	%p10, %r35, 0;
	@%p10 bra 	$L__BB15_120;
	atom.global.add.u32 	%r73, [%rd1+4], 1280;
	add.s32 	%r74, %r73, %r3;
	st.shared.u32 	[_ZN6thrust24THRUST_300001_SM_1000_NS8cuda_cub4core6detail5shmemE+152], %r74;
$L__BB15_120:
	bar.sync 	0;
	ld.shared.u32 	%r427, [_ZN6thrust24THRUST_300001_SM_1000_NS8cuda_cub4core6detail5shmemE+152];
	add.s32 	%r75, %r427, 1280;
	setp.gt.s32 	%p11, %r75, %r66;
	@%p11 bra 	$L__BB15_139;
$L__BB15_121:
	cvt.s64.s32 	%rd193, %r427;
	add.s64 	%rd194, %rd99, %rd193;
	shl.b64 	%rd195, %rd194, 2;
	add.s64 	%rd196, %rd2, %rd195;
	add.s64 	%rd109, %rd194, %rd3;
	ld.global.f32 	%f100, [%rd196];
	add.s64 	%rd110, %rd109, 256;
	ld.global.f32 	%f101, [%rd196+1024];
	add.s64 	%rd111, %rd109, 512;
	ld.global.f32 	%f102, [%rd196+2048];
	add.s64 	%rd112, %rd109, 768;
	ld.global.f32 	%f103, [%rd196+3072];
	add.s64 	%rd113, %rd109, 1024;
	ld.global.f32 	%f104, [%rd196+4096];
	setp.lt.f32 	%p12, %f230, %f100;
	mov.f32 	%f215, %f230;
	mov.u64 	%rd259, %rd274;
	@%p12 bra 	$L__BB15_124;
	setp.lt.f32 	%p13, %f100, %f230;
	mov.f32 	%f215, %f100;
	mov.u64 	%rd259, %rd109;
	@%p13 bra 	$L__BB15_124;
	setp.lt.s64 	%p14, %rd274, %rd109;
	selp.f32 	%f215, %f230, %f100, %p14;
	min.s64 	%rd259, %rd274, %rd109;
$L__BB15_124:
	setp.lt.f32 	%p15, %f215, %f101;
	mov.f32 	%f216, %f215;
	mov.u64 	%rd260, %rd259;
	@%p15 bra 	$L__BB15_127;
	setp.lt.f32 	%p16, %f101, %f215;
	mov.f32 	%f216, %f101;
	mov.u64 	%rd260, %rd110;
	@%p16 bra 	$L__BB15_127;
	setp.lt.s64 	%p17, %rd259, %rd110;
	selp.f32 	%f216, %f215, %f101, %p17;
	min.s64 	%rd260, %rd259, %rd110;
$L__BB15_127:
	setp.lt.f32 	%p18, %f216, %f102;
	mov.f32 	%f217, %f216;
	mov.u64 	%rd261, %rd260;
	@%p18 bra 	$L__BB15_130;
	setp.lt.f32 	%p19, %f102, %f216;
	mov.f32 	%f217, %f102;
	mov.u64 	%rd261, %rd111;
	@%p19 bra 	$L__BB15_130;
	setp.lt.s64 	%p20, %rd260, %rd111;
	selp.f32 	%f217, %f216, %f102, %p20;
	min.s64 	%rd261, %rd260, %rd111;
$L__BB15_130:
	setp.lt.f32 	%p21, %f217, %f103;
	mov.f32 	%f218, %f217;
	mov.u64 	%rd262, %rd261;
	@%p21 bra 	$L__BB15_133;
	setp.lt.f32 	%p22, %f103, %f217;
	mov.f32 	%f218, %f103;
	mov.u64 	%rd262, %rd112;
	@%p22 bra 	$L__BB15_133;
	setp.lt.s64 	%p23, %rd261, %rd112;
	selp.f32 	%f218, %f217, %f103, %p23;
	min.s64 	%rd262, %rd261, %rd112;
$L__BB15_133:
	setp.lt.f32 	%p24, %f218, %f104;
	mov.f32 	%f230, %f218;
	mov.u64 	%rd274, %rd262;
	@%p24 bra 	$L__BB15_136;
	setp.lt.f32 	%p25, %f104, %f218;
	mov.f32 	%f230, %f104;
	mov.u64 	%rd274, %rd113;
	@%p25 bra 	$L__BB15_136;
	setp.lt.s64 	%p26, %rd262, %rd113;
	selp.f32 	%f230, %f218, %f104, %p26;
	min.s64 	%rd274, %rd262, %rd113;
$L__BB15_136:
	setp.ne.s32 	%p27, %r35, 0;
	bar.sync 	0;
	@%p27 bra 	$L__BB15_138;
	atom.global.add.u32 	%r76, [%rd1+4], 1280;
	add.s32 	%r77, %r76, %r3;
	st.shared.u32 	[_ZN6thrust24THRUST_300001_SM_1000_NS8cuda_cub4core6detail5shmemE+152], %r77;
$L__BB15_138:
	bar.sync 	0;
	ld.shared.u32 	%r427, [_ZN6thrust24THRUST_300001_SM_1000_NS8cuda_cub4core6detail5shmemE+152];
	add.s32 	%r78, %r427, 1280;
	setp.le.s32 	%p28, %r78, %r66;
	@%p28 bra 	$L__BB15_121;
$L__BB15_139:
	setp.le.s32 	%p29, %r66, %r427;
	@%p29 bra 	$L__BB15_162;
	sub.s32 	%r40, %r66, %r427;
	setp.ge.s32 	%p30, %r35, %r40;
	@%p30 bra 	$L__BB15_162;
	not.b32 	%r79, %r35;
	add.s32 	%r80, %r66, %r79;
	sub.s32 	%r41, %r80, %r427;
	and.b32  	%r81, %r41, 768;
	setp.eq.s32 	%p31, %r81, 768;
	mov.u32 	%r431, %r35;
	@%p31 bra 	$L__BB15_147;
	add.s32 	%r429, %r35, %r427;
	shr.u32 	%r82, %r41, 8;
	add.s32 	%r83, %r82, 1;
	and.b32  	%r84, %r83, 3;
	neg.s32 	%r428, %r84;
	mov.u32 	%r431, %r35;
$L__BB15_143:
	.pragma "nounroll";
	mov.u64 	%rd125, %rd274;
	mov.f32 	%f116, %f230;
	cvt.s64.s32 	%rd198, %r429;
	add.s64 	%rd126, %rd3, %rd198;
	mul.wide.s32 	%rd199, %r429, 4;
	add.s64 	%rd200, %rd2, %rd199;
	ld.global.f32 	%f117, [%rd200];
	setp.lt.f32 	%p32, %f116, %f117;
	@%p32 bra 	$L__BB15_146;
	setp.lt.f32 	%p33, %f117, %f116;
	mov.f32 	%f230, %f117;
	mov.u64 	%rd274, %rd126;
	@%p33 bra 	$L__BB15_146;
	setp.lt.s64 	%p34, %rd125, %rd126;
	selp.f32 	%f230, %f116, %f117, %p34;
	min.s64 	%rd274, %rd125, %rd126;
$L__BB15_146:
	add.s32 	%r431, %r431, 256;
	add.s32 	%r429, %r429, 256;
	add.s32 	%r428, %r428, 1;
	setp.ne.s32 	%p35, %r428, 0;
	@%p35 bra 	$L__BB15_143;
$L__BB15_147:
	setp.lt.u32 	%p36, %r41, 768;
	@%p36 bra 	$L__BB15_162;
	add.s32 	%r432, %r431, %r427;
	add.s32 	%r435, %r432, 256;
	add.s32 	%r434, %r432, 512;
	add.s32 	%r433, %r432, 768;
	add.s64 	%rd131, %rd2, 2048;
$L__BB15_149:
	cvt.s64.s32 	%rd201, %r435;
	add.s64 	%rd133, %rd3, %rd201;
	cvt.s64.s32 	%rd202, %r434;
	add.s64 	%rd134, %rd3, %rd202;
	cvt.s64.s32 	%rd203, %r433;
	add.s64 	%rd135, %rd3, %rd203;
	cvt.s64.s32 	%rd204, %r432;
	mul.wide.s32 	%rd205, %r432, 4;
	add.s64 	%rd136, %rd131, %rd205;
	add.s64 	%rd137, %rd3, %rd204;
	ld.global.f32 	%f123, [%rd136+-2048];
	setp.lt.f32 	%p37, %f230, %f123;
	mov.f32 	%f226, %f230;
	mov.u64 	%rd270, %rd274;
	@%p37 bra 	$L__BB15_152;
	setp.lt.f32 	%p38, %f123, %f230;
	mov.f32 	%f226, %f123;
	mov.u64 	%rd270, %rd137;
	@%p38 bra 	$L__BB15_152;
	setp.lt.s64 	%p39, %rd274, %rd137;
	selp.f32 	%f226, %f230, %f123, %p39;
	min.s64 	%rd270, %rd274, %rd137;
$L__BB15_152:
	ld.global.f32 	%f126, [%rd136+-1024];
	setp.lt.f32 	%p40, %f226, %f126;
	mov.f32 	%f227, %f226;
	mov.u64 	%rd271, %rd270;
	@%p40 bra 	$L__BB15_155;
	setp.lt.f32 	%p41, %f126, %f226;
	mov.f32 	%f227, %f126;
	mov.u64 	%rd271, %rd133;
	@%p41 bra 	$L__BB15_155;
	setp.lt.s64 	%p42, %rd270, %rd133;
	selp.f32 	%f227, %f226, %f126, %p42;
	min.s64 	%rd271, %rd270, %rd133;
$L__BB15_155:
	ld.global.f32 	%f129, [%rd136];
	setp.lt.f32 	%p43, %f227, %f129;
	mov.f32 	%f228, %f227;
	mov.u64 	%rd272, %rd271;
	@%p43 bra 	$L__BB15_158;
	setp.lt.f32 	%p44, %f129, %f227;
	mov.f32 	%f228, %f129;
	mov.u64 	%rd272, %rd134;
	@%p44 bra 	$L__BB15_158;
	setp.lt.s64 	%p45, %rd271, %rd134;
	selp.f32 	%f228, %f227, %f129, %p45;
	min.s64 	%rd272, %rd271, %rd134;
$L__BB15_158:
	ld.global.f32 	%f132, [%rd136+1024];
	setp.lt.f32 	%p46, %f228, %f132;
	mov.f32 	%f230, %f228;
	mov.u64 	%rd274, %rd272;
	@%p46 bra 	$L__BB15_161;
	setp.lt.f32 	%p47, %f132, %f228;
	mov.f32 	%f230, %f132;
	mov.u64 	%rd274, %rd135;
	@%p47 bra 	$L__BB15_161;
	setp.lt.s64 	%p48, %rd272, %rd135;
	selp.f32 	%f230, %f228, %f132, %p48;
	min.s64 	%rd274, %rd272, %rd135;
$L__BB15_161:
	add.s32 	%r431, %r431, 1024;
	add.s32 	%r435, %r435, 1024;
	add.s32 	%r434, %r434, 1024;
	add.s32 	%r433, %r433, 1024;
	add.s32 	%r432, %r432, 1024;
	setp.lt.s32 	%p49, %r431, %r40;
	@%p49 bra 	$L__BB15_149;
$L__BB15_162:
	// begin inline asm
	mov.u32 %r85, %laneid;
	// end inline asm
	mov.b32 	%r87, %f230;
	mov.b32 	%r103, 1;
	mov.b32 	%r104, 31;
	mov.b32 	%r105, -1;
	// begin inline asm
	shfl.sync.down.b32 %r86, %r87, %r103, %r104, %r105;
	// end inline asm
	mov.b32 	%f136, %r86;
	// begin inline asm
	shfl.sync.down.b32 %r91, %r92, %r103, %r104, %r105;
	// end inline asm
	mov.b64 	{%r97, %r102}, %rd274;
	// begin inline asm
	shfl.sync.down.b32 %r96, %r97, %r103, %r104, %r105;
	// end inline asm
	// begin inline asm
	shfl.sync.down.b32 %r101, %r102, %r103, %r104, %r105;
	// end inline asm
	mov.b64 	%rd147, {%r96, %r101};
	setp.gt.s32 	%p50, %r85, 30;
	setp.lt.f32 	%p51, %f230, %f136;
	or.pred  	%p52, %p50, %p51;
	mov.f32 	%f231, %f230;
	mov.u64 	%rd275, %rd274;
	@%p52 bra 	$L__BB15_165;
	setp.gt.f32 	%p53, %f230, %f136;
	mov.f32 	%f231, %f136;
	mov.u64 	%rd275, %rd147;
	@%p53 bra 	$L__BB15_165;
	setp.lt.s64 	%p54, %rd274, %rd147;
	selp.f32 	%f231, %f230, %f136, %p54;
	min.s64 	%rd275, %rd274, %rd147;
$L__BB15_165:
	mov.b32 	%r107, %f231;
	mov.b32 	%r123, 2;
	mov.b32 	%r124, 31;
	mov.b32 	%r125, -1;
	// begin inline asm
	shfl.sync.down.b32 %r106, %r107, %r123, %r124, %r125;
	// end inline asm
	mov.b32 	%f139, %r106;
	// begin inline asm
	shfl.sync.down.b32 %r111, %r112, %r123, %r124, %r125;
	// end inline asm
	mov.b64 	{%r117, %r122}, %rd275;
	// begin inline asm
	shfl.sync.down.b32 %r116, %r117, %r123, %r124, %r125;
	// end inline asm
	// begin inline asm
	shfl.sync.down.b32 %r121, %r122, %r123, %r124, %r125;
	// end inline asm
	mov.b64 	%rd150, {%r116, %r121};
	setp.gt.s32 	%p55, %r85, 29;
	setp.lt.f32 	%p56, %f231, %f139;
	or.pred  	%p57, %p55, %p56;
	mov.f32 	%f232, %f231;
	mov.u64 	%rd276, %rd275;
	@%p57 bra 	$L__BB15_168;
	setp.gt.f32 	%p58, %f231, %f139;
	mov.f32 	%f232, %f139;
	mov.u64 	%rd276, %rd150;
	@%p58 bra 	$L__BB15_168;
	setp.lt.s64 	%p59, %rd275, %rd150;
	selp.f32 	%f232, %f231, %f139, %p59;
	min.s64 	%rd276, %rd275, %rd150;
$L__BB15_168:
	mov.b32 	%r127, %f232;
	mov.b32 	%r143, 4;
	mov.b32 	%r144, 31;
	mov.b32 	%r145, -1;
	// begin inline asm
	shfl.sync.down.b32 %r126, %r127, %r143, %r144, %r145;
	// end inline asm
	mov.b32 	%f142, %r126;
	// begin inline asm
	shfl.sync.down.b32 %r131, %r132, %r143, %r144, %r145;
	// end inline asm
	mov.b64 	{%r137, %r142}, %rd276;
	// begin inline asm
	shfl.sync.down.b32 %r136, %r137, %r143, %r144, %r145;
	// end inline asm
	// begin inline asm
	shfl.sync.down.b32 %r141, %r142, %r143, %r144, %r145;
	// end inline asm
	mov.b64 	%rd153, {%r136, %r141};
	setp.gt.s32 	%p60, %r85, 27;
	setp.lt.f32 	%p61, %f232, %f142;
	or.pred  	%p62, %p60, %p61;
	mov.f32 	%f233, %f232;
	mov.u64 	%rd277, %rd276;
	@%p62 bra 	$L__BB15_171;
	setp.gt.f32 	%p63, %f232, %f142;
	mov.f32 	%f233, %f142;
	mov.u64 	%rd277, %rd153;
	@%p63 bra 	$L__BB15_171;
	setp.lt.s64 	%p64, %rd276, %rd153;
	selp.f32 	%f233, %f232, %f142, %p64;
	min.s64 	%rd277, %rd276, %rd153;
$L__BB15_171:
	mov.b32 	%r147, %f233;
	mov.b32 	%r163, 8;
	mov.b32 	%r164, 31;
	mov.b32 	%r165, -1;
	// begin inline asm
	shfl.sync.down.b32 %r146, %r147, %r163, %r164, %r165;
	// end inline asm
	mov.b32 	%f145, %r146;
	// begin inline asm
	shfl.sync.down.b32 %r151, %r152, %r163, %r164, %r165;
	// end inline asm
	mov.b64 	{%r157, %r162}, %rd277;
	// begin inline asm
	shfl.sync.down.b32 %r156, %r157, %r163, %r164, %r165;
	// end inline asm
	// begin inline asm
	shfl.sync.down.b32 %r161, %r162, %r163, %r164, %r165;
	// end inline asm
	mov.b64 	%rd156, {%r156, %r161};
	setp.gt.s32 	%p65, %r85, 23;
	setp.lt.f32 	%p66, %f233, %f145;
	or.pred  	%p67, %p65, %p66;
	mov.f32 	%f234, %f233;
	mov.u64 	%rd278, %rd277;
	@%p67 bra 	$L__BB15_174;
	setp.gt.f32 	%p68, %f233, %f145;
	mov.f32 	%f234, %f145;
	mov.u64 	%rd278, %rd156;
	@%p68 bra 	$L__BB15_174;
	setp.lt.s64 	%p69, %rd277, %rd156;
	selp.f32 	%f234, %f233, %f145, %p69;
	min.s64 	%rd278, %rd277, %rd156;
$L__BB15_174:
	mov.b32 	%r167, %f234;
	mov.b32 	%r183, 16;
	mov.b32 	%r184, 31;
	mov.b32 	%r185, -1;
	// begin inline asm
	shfl.sync.down.b32 %r166, %r167, %r183, %r184, %r185;
	// end inline asm
	mov.b32 	%f148, %r166;
	// begin inline asm
	shfl.sync.down.b32 %r171, %r172, %r183, %r184, %r185;
	// end inline asm
	mov.b64 	{%r177, %r182}, %rd278;
	// begin inline asm
	shfl.sync.down.b32 %r176, %r177, %r183, %r184, %r185;
	// end inline asm
	// begin inline asm
	shfl.sync.down.b32 %r181, %r182, %r183, %r184, %r185;
	// end inline asm
	mov.b64 	%rd159, {%r176, %r181};
	setp.gt.s32 	%p70, %r85, 15;
	setp.lt.f32 	%p71, %f234, %f148;
	or.pred  	%p72, %p70, %p71;
	mov.f32 	%f242, %f234;
	mov.u64 	%rd286, %rd278;
	@%p72 bra 	$L__BB15_177;
	setp.gt.f32 	%p73, %f234, %f148;
	mov.f32 	%f242, %f148;
	mov.u64 	%rd286, %rd159;
	@%p73 bra 	$L__BB15_177;
	setp.lt.s64 	%p74, %rd278, %rd159;
	selp.f32 	%f242, %f234, %f148, %p74;
	min.s64 	%rd286, %rd278, %rd159;
$L__BB15_177:
	setp.ne.s32 	%p75, %r85, 0;
	@%p75 bra 	$L__BB15_179;
	shr.u32 	%r186, %r35, 1;
	and.b32  	%r187, %r186, 496;
	mov.u32 	%r188, _ZN6thrust24THRUST_300001_SM_1000_NS8cuda_cub4core6detail5shmemE;
	add.s32 	%r189, %r188, %r187;
	st.shared.f32 	[%r189+8], %f242;
	st.shared.u64 	[%r189+16], %rd286;
$L__BB15_179:
	bar.sync 	0;
	setp.ne.s32 	%p76, %r35, 0;
	@%p76 bra 	$L__BB15_201;
	ld.shared.f32 	%f151, [_ZN6thrust24THRUST_300001_SM_1000_NS8cuda_cub4core6detail5shmemE+24];
	ld.shared.u64 	%rd162, [_ZN6thrust24THRUST_300001_SM_1000_NS8cuda_cub4core6detail5shmemE+32];
	setp.lt.f32 	%p77, %f242, %f151;
	mov.f32 	%f236, %f242;
	mov.u64 	%rd280, %rd286;
	@%p77 bra 	$L__BB15_183;
	setp.lt.f32 	%p78, %f151, %f242;
	mov.f32 	%f236, %f151;
	mov.u64 	%rd280, %rd162;
	@%p78 bra 	$L__BB15_183;
	setp.lt.s64 	%p79, %rd286, %rd162;
	selp.f32 	%f236, %f242, %f151, %p79;
	min.s64 	%rd280, %rd286, %rd162;
$L__BB15_183:
	ld.shared.f32 	%f154, [_ZN6thrust24THRUST_300001_SM_1000_NS8cuda_cub4core6detail5shmemE+40];
	ld.shared.u64 	%rd165, [_ZN6thrust24THRUST_300001_SM_1000_NS8cuda_cub4core6detail5shmemE+48];
	setp.lt.f32 	%p80, %f236, %f154;
	mov.f32 	%f237, %f236;
	mov.u64 	%rd281, %rd280;
	@%p80 bra 	$L__BB15_186;
	setp.lt.f32 	%p81, %f154, %f236;
	mov.f32 	%f237, %f154;
	mov.u64 	%rd281, %rd165;
	@%p81 bra 	$L__BB15_186;
	setp.lt.s64 	%p82, %rd280, %rd165;
	selp.f32 	%f237, %f236, %f154, %p82;
	min.s64 	%rd281, %rd280, %rd165;
$L__BB15_186:
	ld.shared.f32 	%f157, [_ZN6thrust24THRUST_300001_SM_1000_NS8cuda_cub4core6detail5shmemE+56];
	ld.shared.u64 	%rd168, [_ZN6thrust24THRUST_300001_SM_1000_NS8cuda_cub4core6detail5shmemE+64];
	setp.lt.f32 	%p83, %f237, %f157;
	mov.f32 	%f238, %f237;
	mov.u64 	%rd282, %rd281;
	@%p83 bra 	$L__BB15_189;
	setp.lt.f32 	%p84, %f157, %f237;
	mov.f32 	%f238, %f157;
	mov.u64 	%rd282, %rd168;
	@%p84 bra 	$L__BB15_189;
	setp.lt.s64 	%p85, %rd281, %rd168;
	selp.f32 	%f238, %f237, %f157, %p85;
	min.s64 	%rd282, %rd281, %rd168;
$L__BB15_189:
	ld.shared.f32 	%f160, [_ZN6thrust24THRUST_300001_SM_1000_NS8cuda_cub4core6detail5shmemE+72];
	ld.shared.u64 	%rd171, [_ZN6thrust24THRUST_300001_SM_1000_NS8cuda_cub4core6detail5shmemE+80];
	setp.lt.f32 	%p86, %f238, %f160;
	mov.f32 	%f239, %f238;
	mov.u64 	%rd283, %rd282;
	@%p86 bra 	$L__BB15_192;
	setp.lt.f32 	%p87, %f160, %f238;
	mov.f32 	%f239, %f160;
	mov.u64 	%rd283, %rd171;
	@%p87 bra 	$L__BB15_192;
	setp.lt.s64 	%p88, %rd282, %rd171;
	selp.f32 	%f239, %f238, %f160, %p88;
	min.s64 	%rd283, %rd282, %rd171;
$L__BB15_192:
	ld.shared.f32 	%f163, [_ZN6thrust24THRUST_300001_SM_1000_NS8cuda_cub4core6detail5shmemE+88];
	ld.shared.u64 	%rd174, [_ZN6thrust24THRUST_300001_SM_1000_NS8cuda_cub4core6detail5shmemE+96];
	setp.lt.f32 	%p89, %f239, %f163;
	mov.f32 	%f240, %f239;
	mov.u64 	%rd284, %rd283;
	@%p89 bra 	$L__BB15_195;
	setp.lt.f32 	%p90, %f163, %f239;
	mov.f32 	%f240, %f163;
	mov.u64 	%rd284, %rd174;
	@%p90 bra 	$L__BB15_195;
	setp.lt.s64 	%p91, %rd283, %rd174;
	selp.f32 	%f240, %f239, %f163, %p91;
	min.s64 	%rd284, %rd283, %rd174;
$L__BB15_195:
	ld.shared.f32 	%f166, [_ZN6thrust24THRUST_300001_SM_1000_NS8cuda_cub4core6detail5shmemE+104];
	ld.shared.u64 	%rd177, [_ZN6thrust24THRUST_300001_SM_1000_NS8cuda_cub4core6detail5shmemE+112];
	setp.lt.f32 	%p92, %f240, %f166;
	mov.f32 	%f241, %f240;
	mov.u64 	%rd285, %rd284;
	@%p92 bra 	$L__BB15_198;
	setp.lt.f32 	%p93, %f166, %f240;
	mov.f32 	%f241, %f166;
	mov.u64 	%rd285, %rd177;
	@%p93 bra 	$L__BB15_198;
	setp.lt.s64 	%p94, %rd284, %rd177;
	selp.f32 	%f241, %f240, %f166, %p94;
	min.s64 	%rd285, %rd284, %rd177;
$L__BB15_198:
	ld.shared.f32 	%f169, [_ZN6thrust24THRUST_300001_SM_1000_NS8cuda_cub4core6detail5shmemE+120];
	ld.shared.u64 	%rd180, [_ZN6thrust24THRUST_300001_SM_1000_NS8cuda_cub4core6detail5shmemE+128];
	setp.lt.f32 	%p95, %f241, %f169;
	mov.f32 	%f242, %f241;
	mov.u64 	%rd286, %rd285;
	@%p95 bra 	$L__BB15_201;
	setp.lt.f32 	%p96, %f169, %f241;
	mov.f32 	%f242, %f169;
	mov.u64 	%rd286, %rd180;
	@%p96 bra 	$L__BB15_201;
	setp.lt.s64 	%p97, %rd285, %rd180;
	selp.f32 	%f242, %f241, %f169, %p97;
	min.s64 	%rd286, %rd285, %rd180;
$L__BB15_201:
	mov.u32 	%r415, %tid.x;
	setp.ne.s32 	%p224, %r415, 0;
	@%p224 bra 	$L__BB15_203;
	ld.param.u64 	%rd222, [_ZN6thrust24THRUST_300001_SM_1000_NS8cuda_cub4core6detail13_kernel_agentINS1_8__reduce11ReduceAgentINS0_12zip_iteratorIN4cuda3std3__45tupleIJNS0_10device_ptrIfEENS0_17counting_iteratorIlNS0_11use_defaultESF_SF_EEEEEEEPNSB_IJflEEESJ_iNS1_9__extrema9arg_min_fIflNSA_4lessIfEEEEEEJSI_SK_iN3cub18CUB_300001_SM_100013GridEvenShareIiEENSS_9GridQueueIjEESP_EEEvDpT0__param_1];
	cvta.to.global.u64 	%rd219, %rd222;
	mul.wide.u32 	%rd220, %r1, 16;
	add.s64 	%rd221, %rd219, %rd220;
	st.global.f32 	[%rd221], %f242;
	st.global.u64 	[%rd221+8], %rd286;
$L__BB15_203:
	ret;

}
	// .globl	_ZN6thrust24THRUST_300001_SM_1000_NS8cuda_cub4core6detail13_kernel_agentINS1_8__reduce11ReduceAgentIPN4cuda3std3__45tupleIJflEEESC_SB_iNS1_9__extrema9arg_min_fIflNS9_4lessIfEEEEEEJSC_SC_iSH_EEEvDpT0_
.visible .entry _ZN6thrust24THRUST_300001_SM_1000_NS8cuda_cub4core6detail13_kernel_agentINS1_8__reduce11ReduceAgentIPN4cuda3std3__45tupleIJflEEESC_SB_iNS1_9__extrema9arg_min_fIflNS9_4lessIfEEEEEEJSC_SC_iSH_EEEvDpT0_(
	.param .u64 .ptr .align 1 _ZN6thrust24THRUST_300001_SM_1000_NS8cuda_cub4core6detail13_kernel_agentINS1_8__reduce11ReduceAgentIPN4cuda3std3__45tupleIJflEEESC_SB_iNS1_9__extrema9arg_min_fIflNS9_4lessIfEEEEEEJSC_SC_iSH_EEEvDpT0__param_0,
	.param .u64 .ptr .align 1 _ZN6thrust24THRUST_300001_SM_1000_NS8cuda_cub4core6detail13_kernel_agentINS1_8__reduce11ReduceAgentIPN4cuda3std3__45tupleIJflEEESC_SB_iNS1_9__extrema9arg_min_fIflNS9_4lessIfEEEEEEJSC_SC_iSH_EEEvDpT0__param_1,
	.param .u32 _ZN6thrust24THRUST_300001_SM_1000_NS8cuda_cub4core6detail13_kernel_agentINS1_8__reduce11ReduceAgentIPN4cuda3std3__45tupleIJflEEESC_SB_iNS1_9__extrema9arg_min_fIflNS9_4lessIfEEEEEEJSC_SC_iSH_EEEvDpT0__param_2,
	.param .align 1 .b8 _ZN6thrust24THRUST_300001_SM_1000_NS8cuda_cub4core6detail13_kernel_agentINS1_8__reduce11ReduceAgentIPN4cuda3std3__45tupleIJflEEESC_SB_iNS1_9__extrema9arg_min_fIflNS9_4lessIfEEEEEEJSC_SC_iSH_EEEvDpT0__param_3[1]
)
.maxntid 256
{
	.reg .pred 	%p<228>;
	.reg .b32 	%r<432>;
	.reg .b32 	%f<248>;
	.reg .b64 	%rd<356>;

	ld.param.u64 	%rd186, [_ZN6thrust24THRUST_300001_SM_1000_NS8cuda_cub4core6detail13_kernel_agentINS1_8__reduce11ReduceAgentIPN4cuda3std3__45tupleIJflEEESC_SB_iNS1_9__extrema9arg_min_fIflNS9_4lessIfEEEEEEJSC_SC_iSH_EEEvDpT0__param_0];
	ld.param.u64 	%rd187, [_ZN6thrust24THRUST_300001_SM_1000_NS8cuda_cub4core6detail13_kernel_agentINS1_8__reduce11ReduceAgentIPN4cuda3std3__45tupleIJflEEESC_SB_iNS1_9__extrema9arg_min_fIflNS9_4lessIfEEEEEEJSC_SC_iSH_EEEvDpT0__param_1];
	ld.param.u32 	%r37, [_ZN6thrust24THRUST_300001_SM_1000_NS8cuda_cub4core6detail13_kernel_agentINS1_8__reduce11ReduceAgentIPN4cuda3std3__45tupleIJflEEESC_SB_iNS1_9__extrema9arg_min_fIflNS9_4lessIfEEEEEEJSC_SC_iSH_EEEvDpT0__param_2];
	setp.eq.s32 	%p1, %r37, 0;
	@%p1 bra 	$L__BB16_205;
	setp.gt.s32 	%p2, %r37, 1279;
	@%p2 bra 	$L__BB16_111;
	mov.u32 	%r1, %tid.x;
	setp.ge.s32 	%p101, %r1, %r37;
	mov.f32 	%f191, 0f00000000;
	mov.b64 	%rd298, 0;
	mov.u32 	%r422, %r1;
	@%p101 bra 	$L__BB16_4;
	mul.wide.u32 	%rd263, %r1, 16;
	add.s64 	%rd260, %rd186, %rd263;
	// begin inline asm
	ld.global.nc.u64 %rd259, [%rd260];
	// end inline asm
	mov.b64 	{%r183, %r184}, %rd259;
	mov.b32 	%f191, %r183;
	add.s64 	%rd262, %rd260, 8;
	// begin inline asm
	ld.global.nc.u64 %rd298, [%rd262];
	// end inline asm
	add.s32 	%r422, %r1, 256;
$L__BB16_4:
	setp.ge.s32 	%p102, %r422, %r37;
	@%p102 bra 	$L__BB16_25;
	not.b32 	%r185, %r422;
	add.s32 	%r4, %r37, %r185;
	and.b32  	%r186, %r4, 768;
	setp.eq.s32 	%p103, %r186, 768;
	@%p103 bra 	$L__BB16_11;
	mul.wide.u32 	%rd265, %r422, 16;
	add.s64 	%rd289, %rd186, %rd265;
	shr.u32 	%r187, %r4, 8;
	add.s32 	%r188, %r187, 1;
	and.b32  	%r189, %r188, 3;
	neg.s32 	%r420, %r189;
$L__BB16_7:
	.pragma "nounroll";
	mov.u64 	%rd5, %rd298;
	mov.f32 	%f3, %f191;
	// begin inline asm
	ld.global.nc.u64 %rd266, [%rd289];
	// end inline asm
	mov.b64 	{%r190, %r191}, %rd266;
	mov.b32 	%f4, %r190;
	add.s64 	%rd269, %rd289, 8;
	// begin inline asm
	ld.global.nc.u64 %rd268, [%rd269];
	// end inline asm
	setp.lt.f32 	%p104, %f3, %f4;
	@%p104 bra 	$L__BB16_10;
	setp.lt.f32 	%p105, %f4, %f3;
	mov.u64 	%rd298, %rd268;
	mov.f32 	%f191, %f4;
	@%p105 bra 	$L__BB16_10;
	setp.lt.s64 	%p106, %rd5, %rd268;
	min.s64 	%rd298, %rd5, %rd268;
	selp.f32 	%f191, %f3, %f4, %p106;
$L__BB16_10:
	add.s32 	%r422, %r422, 256;
	add.s64 	%rd289, %rd289, 4096;
	add.s32 	%r420, %r420, 1;
	setp.ne.s32 	%p107, %r420, 0;
	@%p107 bra 	$L__BB16_7;
$L__BB16_11:
	setp.lt.u32 	%p108, %r4, 768;
	@%p108 bra 	$L__BB16_25;
$L__BB16_12:
	mul.wide.s32 	%rd274, %r422, 16;
	add.s64 	%rd271, %rd186, %rd274;
	// begin inline asm
	ld.global.nc.u64 %rd270, [%rd271];
	// end inline asm
	mov.b64 	{%r192, %r193}, %rd270;
	mov.b32 	%f10, %r192;
	add.s64 	%rd273, %rd271, 8;
	// begin inline asm
	ld.global.nc.u64 %rd272, [%rd273];
	// end inline asm
	setp.lt.f32 	%p109, %f191, %f10;
	mov.u64 	%rd295, %rd298;
	mov.f32 	%f188, %f191;
	@%p109 bra 	$L__BB16_15;
	setp.lt.f32 	%p110, %f10, %f191;
	mov.u64 	%rd295, %rd272;
	mov.f32 	%f188, %f10;
	@%p110 bra 	$L__BB16_15;
	setp.lt.s64 	%p111, %rd298, %rd272;
	min.s64 	%rd295, %rd298, %rd272;
	selp.f32 	%f188, %f191, %f10, %p111;
$L__BB16_15:
	add.s64 	%rd276, %rd271, 4096;
	// begin inline asm
	ld.global.nc.u64 %rd275, [%rd276];
	// end inline asm
	mov.b64 	{%r194, %r195}, %rd275;
	mov.b32 	%f13, %r194;
	add.s64 	%rd278, %rd271, 4104;
	// begin inline asm
	ld.global.nc.u64 %rd277, [%rd278];
	// end inline asm
	setp.lt.f32 	%p112, %f188, %f13;
	mov.u64 	%rd296, %rd295;
	mov.f32 	%f189, %f188;
	@%p112 bra 	$L__BB16_18;
	setp.lt.f32 	%p113, %f13, %f188;
	mov.u64 	%rd296, %rd277;
	mov.f32 	%f189, %f13;
	@%p113 bra 	$L__BB16_18;
	setp.lt.s64 	%p114, %rd295, %rd277;
	min.s64 	%rd296, %rd295, %rd277;
	selp.f32 	%f189, %f188, %f13, %p114;
$L__BB16_18:
	add.s64 	%rd280, %rd271, 8192;
	// begin inline asm
	ld.global.nc.u64 %rd279, [%rd280];
	// end inline asm
	mov.b64 	{%r196, %r197}, %rd279;
	mov.b32 	%f16, %r196;
	add.s64 	%rd282, %rd271, 8200;
	// begin inline asm
	ld.global.nc.u64 %rd281, [%rd282];
	// end inline asm
	setp.lt.f32 	%p115, %f189, %f16;
	mov.u64 	%rd297, %rd296;
	mov.f32 	%f190, %f189;
	@%p115 bra 	$L__BB16_21;
	setp.lt.f32 	%p116, %f16, %f189;
	mov.u64 	%rd297, %rd281;
	mov.f32 	%f190, %f16;
	@%p116 bra 	$L__BB16_21;
	setp.lt.s64 	%p117, %rd296, %rd281;
	min.s64 	%rd297, %rd296, %rd281;
	selp.f32 	%f190, %f189, %f16, %p117;
$L__BB16_21:
	add.s64 	%rd284, %rd271, 12288;
	// begin inline asm
	ld.global.nc.u64 %rd283, [%rd284];
	// end inline asm
	mov.b64 	{%r198, %r199}, %rd283;
	mov.b32 	%f19, %r198;
	add.s64 	%rd286, %rd271, 12296;
	// begin inline asm
	ld.global.nc.u64 %rd285, [%rd286];
	// end inline asm
	setp.lt.f32 	%p118, %f190, %f19;
	mov.u64 	%rd298, %rd297;
	mov.f32 	%f191, %f190;
	@%p118 bra 	$L__BB16_24;
	setp.lt.f32 	%p119, %f19, %f190;
	mov.u64 	%rd298, %rd285;
	mov.f32 	%f191, %f19;
	@%p119 bra 	$L__BB16_24;
	setp.lt.s64 	%p120, %rd297, %rd285;
	min.s64 	%rd298, %rd297, %rd285;
	selp.f32 	%f191, %f190, %f19, %p120;
$L__BB16_24:
	add.s32 	%r422, %r422, 1024;
	setp.lt.s32 	%p121, %r422, %r37;
	@%p121 bra 	$L__BB16_12;
$L__BB16_25:
	setp.lt.s32 	%p122, %r37, 256;
	@%p122 bra 	$L__BB16_65;
	// begin inline asm
	mov.u32 %r313, %laneid;
	// end inline asm
	mov.b32 	%r315, %f191;
	mov.b32 	%r331, 1;
	mov.b32 	%r332, 31;
	mov.b32 	%r333, -1;
	// begin inline asm
	shfl.sync.down.b32 %r314, %r315, %r331, %r332, %r333;
	// end inline asm
	mov.b32 	%f23, %r314;
	// begin inline asm
	shfl.sync.down.b32 %r319, %r320, %r331, %r332, %r333;
	// end inline asm
	mov.b64 	{%r325, %r330}, %rd298;
	// begin inline asm
	shfl.sync.down.b32 %r324, %r325, %r331, %r332, %r333;
	// end inline asm
	// begin inline asm
	shfl.sync.down.b32 %r329, %r330, %r331, %r332, %r333;
	// end inline asm
	mov.b64 	%rd27, {%r324, %r329};
	setp.gt.s32 	%p179, %r313, 30;
	setp.lt.f32 	%p180, %f191, %f23;
	or.pred  	%p181, %p179, %p180;
	mov.u64 	%rd300, %rd298;
	mov.f32 	%f193, %f191;
	@%p181 bra 	$L__BB16_29;
	setp.gt.f32 	%p182, %f191, %f23;
	mov.u64 	%rd300, %rd27;
	mov.f32 	%f193, %f23;
	@%p182 bra 	$L__BB16_29;
	setp.lt.s64 	%p183, %rd298, %rd27;
	min.s64 	%rd300, %rd298, %rd27;
	selp.f32 	%f193, %f191, %f23, %p183;
$L__BB16_29:
	mov.b32 	%r335, %f193;
	mov.b32 	%r351, 2;
	mov.b32 	%r352, 31;
	mov.b32 	%r353, -1;
	// begin inline asm
	shfl.sync.down.b32 %r334, %r335, %r351, %r352, %r353;
	// end inline asm
	mov.b32 	%f26, %r334;
	// begin inline asm
	shfl.sync.down.b32 %r339, %r340, %r351, %r352, %r353;
	// end inline asm
	mov.b64 	{%r345, %r350}, %rd300;
	// begin inline asm
	shfl.sync.down.b32 %r344, %r345, %r351, %r352, %r353;
	// end inline asm
	// begin inline asm
	shfl.sync.down.b32 %r349, %r350, %r351, %r352, %r353;
	// end inline asm
	mov.b64 	%rd30, {%r344, %r349};
	setp.gt.s32 	%p184, %r313, 29;
	setp.lt.f32 	%p185, %f193, %f26;
	or.pred  	%p186, %p184, %p185;
	mov.u64 	%rd301, %rd300;
	mov.f32 	%f194, %f193;
	@%p186 bra 	$L__BB16_32;
	setp.gt.f32 	%p187, %f193, %f26;
	mov.u64 	%rd301, %rd30;
	mov.f32 	%f194, %f26;
	@%p187 bra 	$L__BB16_32;
	setp.lt.s64 	%p188, %rd300, %rd30;
	min.s64 	%rd301, %rd300, %rd30;
	selp.f32 	%f194, %f193, %f26, %p188;
$L__BB16_32:
	mov.b32 	%r355, %f194;
	mov.b32 	%r371, 4;
	mov.b32 	%r372, 31;
	mov.b32 	%r373, -1;
	// begin inline asm
	shfl.sync.down.b32 %r354, %r355, %r371, %r372, %r373;
	// end inline asm
	mov.b32 	%f29, %r354;
	// begin inline asm
	shfl.sync.down.b32 %r359, %r360, %r371, %r372, %r373;
	// end inline asm
	mov.b64 	{%r365, %r370}, %rd301;
	// begin inline asm
	shfl.sync.down.b32 %r364, %r365, %r371, %r372, %r373;
	// end inline asm
	// begin inline asm
	shfl.sync.down.b32 %r369, %r370, %r371, %r372, %r373;
	// end inline asm
	mov.b64 	%rd33, {%r364, %r369};
	setp.gt.s32 	%p189, %r313, 27;
	setp.lt.f32 	%p190, %f194, %f29;
	or.pred  	%p191, %p189, %p190;
	mov.u64 	%rd302, %rd301;
	mov.f32 	%f195, %f194;
	@%p191 bra 	$L__BB16_35;
	setp.gt.f32 	%p192, %f194, %f29;
	mov.u64 	%rd302, %rd33;
	mov.f32 	%f195, %f29;
	@%p192 bra 	$L__BB16_35;
	setp.lt.s64 	%p193, %rd301, %rd33;
	min.s64 	%rd302, %rd301, %rd33;
	selp.f32 	%f195, %f194, %f29, %p193;
$L__BB16_35:
	mov.b32 	%r375, %f195;
	mov.b32 	%r391, 8;
	mov.b32 	%r392, 31;
	mov.b32 	%r393, -1;
	// begin inline asm
	shfl.sync.down.b32 %r374, %r375, %r391, %r392, %r393;
	// end inline asm
	mov.b32 	%f32, %r374;
	// begin inline asm
	shfl.sync.down.b32 %r379, %r380, %r391, %r392, %r393;
	// end inline asm
	mov.b64 	{%r385, %r390}, %rd302;
	// begin inline asm
	shfl.sync.down.b32 %r384, %r385, %r391, %r392, %r393;
	// end inline asm
	// begin inline asm
	shfl.sync.down.b32 %r389, %r390, %r391, %r392, %r393;
	// end inline asm
	mov.b64 	%rd36, {%r384, %r389};
	setp.gt.s32 	%p194, %r313, 23;
	setp.lt.f32 	%p195, %f195, %f32;
	or.pred  	%p196, %p194, %p195;
	mov.u64 	%rd303, %rd302;
	mov.f32 	%f196, %f195;
	@%p196 bra 	$L__BB16_38;
	setp.gt.f32 	%p197, %f195, %f32;
	mov.u64 	%rd303, %rd36;
	mov.f32 	%f196, %f32;
	@%p197 bra 	$L__BB16_38;
	setp.lt.s64 	%p198, %rd302, %rd36;
	min.s64 	%rd303, %rd302, %rd36;
	selp.f32 	%f196, %f195, %f32, %p198;
$L__BB16_38:
	mov.b32 	%r395, %f196;
	mov.b32 	%r411, 16;
	mov.b32 	%r412, 31;
	mov.b32 	%r413, -1;
	// begin inline asm
	shfl.sync.down.b32 %r394, %r395, %r411, %r412, %r413;
	// end inline asm
	mov.b32 	%f35, %r394;
	// begin inline asm
	shfl.sync.down.b32 %r399, %r400, %r411, %r412, %r413;
	// end inline asm
	mov.b64 	{%r405, %r410}, %rd303;
	// begin inline asm
	shfl.sync.down.b32 %r404, %r405, %r411, %r412, %r413;
	// end inline asm
	// begin inline asm
	shfl.sync.down.b32 %r409, %r410, %r411, %r412, %r413;
	// end inline asm
	mov.b64 	%rd39, {%r404, %r409};
	setp.gt.s32 	%p199, %r313, 15;
	setp.lt.f32 	%p200, %f196, %f35;
	or.pred  	%p201, %p199, %p200;
	mov.u64 	%rd355, %rd303;
	mov.f32 	%f247, %f196;
	@%p201 bra 	$L__BB16_41;
	setp.gt.f32 	%p202, %f196, %f35;
	mov.u64 	%rd355, %rd39;
	mov.f32 	%f247, %f35;
	@%p202 bra 	$L__BB16_41;
	setp.lt.s64 	%p203, %rd303, %rd39;
	min.s64 	%rd355, %rd303, %rd39;
	selp.f32 	%f247, %f196, %f35, %p203;
$L__BB16_41:
	setp.ne.s32 	%p204, %r313, 0;
	@%p204 bra 	$L__BB16_43;
	shr.u32 	%r414, %r1, 1;
	and.b32  	%r415, %r414, 496;
	mov.u32 	%r416, _ZN6thrust24THRUST_300001_SM_1000_NS8cuda_cub4core6detail5shmemE;
	add.s32 	%r417, %r416, %r415;
	st.shared.f32 	[%r417+8], %f247;
	st.shared.u64 	[%r417+16], %rd355;
$L__BB16_43:
	bar.sync 	0;
	setp.ne.s32 	%p205, %r1, 0;
	@%p205 bra 	$L__BB16_203;
	ld.shared.f32 	%f38, [_ZN6thrust24THRUST_300001_SM_1000_NS8cuda_cub4core6detail5shmemE+24];
	ld.shared.u64 	%rd42, [_ZN6thrust24THRUST_300001_SM_1000_NS8cuda_cub4core6detail5shmemE+32];
	setp.lt.f32 	%p206, %f247, %f38;
	mov.u64 	%rd305, %rd355;
	mov.f32 	%f198, %f247;
	@%p206 bra 	$L__BB16_47;
	setp.lt.f32 	%p207, %f38, %f247;
	mov.u64 	%rd305, %rd42;
	mov.f32 	%f198, %f38;
	@%p207 bra 	$L__BB16_47;
	setp.lt.s64 	%p208, %rd355, %rd42;
	min.s64 	%rd305, %rd355, %rd42;
	selp.f32 	%f198, %f247, %f38, %p208;
$L__BB16_47:
	ld.shared.f32 	%f41, [_ZN6thrust24THRUST_300001_SM_1000_NS8cuda_cub4core6detail5shmemE+40];
	ld.shared.u64 	%rd45, [_ZN6thrust24THRUST_300001_SM_1000_NS8cuda_cub4core6detail5shmemE+48];
	setp.lt.f32 	%p209, %f198, %f41;
	mov.u64 	%rd306, %rd305;
	mov.f32 	%f199, %f198;
	@%p209 bra 	$L__BB16_50;
	setp.lt.f32 	%p210, %f41, %f198;
	mov.u64 	%rd306, %rd45;
	mov.f32 	%f199, %f41;
	@%p210 bra 	$L__BB16_50;
	setp.lt.s64 	%p211, %rd305, %rd45;
	min.s64 	%rd306, %rd305, %rd45;
	selp.f32 	%f199, %f198, %f41, %p211;
$L__BB16_50:
	ld.shared.f32 	%f44, [_ZN6thrust24THRUST_300001_SM_1000_NS8cuda_cub4core6detail5shmemE+56];
	ld.shared.u64 	%rd48, [_ZN6thrust24THRUST_300001_SM_1000_NS8cuda_cub4core6detail5shmemE+64];
	setp.lt.f32 	%p212, %f199, %f44;
	mov.u64 	%rd307, %rd306;
	mov.f32 	%f200, %f199;
	@%p212 bra 	$L__BB16_53;
	setp.lt.f32 	%p213, %f44, %f199;
	mov.u64 	%rd307, %rd48;
	mov.f32 	%f200, %f44;
	@%p213 bra 	$L__BB16_53;
	setp.lt.s64 	%p214, %rd306, %rd48;
	min.s64 	%rd307, %rd306, %rd48;
	selp.f32 	%f200, %f199, %f44, %p214;
$L__BB16_53:
	ld.shared.f32 	%f47, [_ZN6thrust24THRUST_300001_SM_1000_NS8cuda_cub4core6detail5shmemE+72];
	ld.shared.u64 	%rd51, [_ZN6thrust24THRUST_300001_SM_1000_NS8cuda_cub4core6detail5shmemE+80];
	setp.lt.f32 	%p215, %f200, %f47;
	mov.u64 	%rd308, %rd307;
	mov.f32 	%f201, %f200;
	@%p215 bra 	$L__BB16_56;
	setp.lt.f32 	%p216, %f47, %f200;
	mov.u64 	%rd308, %rd51;
	mov.f32 	%f201, %f47;
	@%p216 bra 	$L__BB16_56;
	setp.lt.s64 	%p217, %rd307, %rd51;
	min.s64 	%rd308, %rd307, %rd51;
	selp.f32 	%f201, %f200, %f47, %p217;
$L__BB16_56:
	ld.shared.f32 	%f50, [_ZN6thrust24THRUST_300001_SM_1000_NS8cuda_cub4core6detail5shmemE+88];
	ld.shared.u64 	%rd54, [_ZN6thrust24THRUST_300001_SM_1000_NS8cuda_cub4core6detail5shmemE+96];
	setp.lt.f32 	%p218, %f201, %f50;
	mov.u64 	%rd309, %rd308;
	mov.f32 	%f202, %f201;
	@%p218 bra 	$L__BB16_59;
	setp.lt.f32 	%p219, %f50, %f201;
	mov.u64 	%rd309, %rd54;
	mov.f32 	%f202, %f50;
	@%p219 bra 	$L__BB16_59;
	setp.lt.s64 	%p220, %rd308, %rd54;
	min.s64 	%rd309, %rd308, %rd54;
	selp.f32 	%f202, %f201, %f50, %p220;
$L__BB16_59:
	ld.shared.f32 	%f53, [_ZN6thrust24THRUST_300001_SM_1000_NS8cuda_cub4core6detail5shmemE+104];
	ld.shared.u64 	%rd57, [_ZN6thrust24THRUST_300001_SM_1000_NS8cuda_cub4core6detail5shmemE+112];
	setp.lt.f32 	%p221, %f202, %f53;
	mov.u64 	%rd310, %rd309;
	mov.f32 	%f203, %f202;
	@%p221 bra 	$L__BB16_62;
	setp.lt.f32 	%p222, %f53, %f202;
	mov.u64 	%rd310, %rd57;
	mov.f32 	%f203, %f53;
	@%p222 bra 	$L__BB16_62;
	setp.lt.s64 	%p223, %rd309, %rd57;
	min.s64 	%rd310, %rd309, %rd57;
	selp.f32 	%f203, %f202, %f53, %p223;
$L__BB16_62:
	ld.shared.f32 	%f56, [_ZN6thrust24THRUST_300001_SM_1000_NS8cuda_cub4core6detail5shmemE+120];
	ld.shared.u64 	%rd60, [_ZN6thrust24THRUST_300001_SM_1000_NS8cuda_cub4core6detail5shmemE+128];
	setp.lt.f32 	%p224, %f203, %f56;
	mov.f32 	%f247, %f203;
	mov.u64 	%rd355, %rd310;
	@%p224 bra 	$L__BB16_203;
	setp.lt.f32 	%p225, %f56, %f203;
	mov.f32 	%f247, %f56;
	mov.u64 	%rd355, %rd60;
	@%p225 bra 	$L__BB16_203;
	setp.lt.s64 	%p226, %rd310, %rd60;
	min.s64 	%rd355, %rd310, %rd60;
	selp.f32 	%f247, %f203, %f56, %p226;
	bra.uni 	$L__BB16_203;
$L__BB16_65:
	// begin inline asm
	mov.u32 %r200, %laneid;
	// end inline asm
	and.b32  	%r221, %r1, 992;
	add.s32 	%r222, %r221, 32;
	setp.gt.s32 	%p123, %r222, %r37;
	not.b32 	%r223, %r221;
	add.s32 	%r224, %r37, %r223;
	selp.b32 	%r219, %r224, 31, %p123;
	mov.b32 	%r202, %f191;
	mov.b32 	%r218, 1;
	mov.b32 	%r220, -1;
	// begin inline asm
	shfl.sync.down.b32 %r201, %r202, %r218, %r219, %r220;
	// end inline asm
	mov.b32 	%f58, %r201;
	// begin inline asm
	shfl.sync.down.b32 %r206, %r207, %r218, %r219, %r220;
	// end inline asm
	mov.b64 	{%r212, %r217}, %rd298;
	// begin inline asm
	shfl.sync.down.b32 %r211, %r212, %r218, %r219, %r220;
	// end inline asm
	// begin inline asm
	shfl.sync.down.b32 %r216, %r217, %r218, %r219, %r220;
	// end inline asm
	mov.b64 	%rd62, {%r211, %r216};
	setp.ge.s32 	%p124, %r200, %r219;
	setp.lt.f32 	%p125, %f191, %f58;
	or.pred  	%p126, %p124, %p125;
	mov.u64 	%rd311, %rd298;
	mov.f32 	%f204, %f191;
	@%p126 bra 	$L__BB16_68;
	setp.gt.f32 	%p127, %f191, %f58;
	mov.u64 	%rd311, %rd62;
	mov.f32 	%f204, %f58;
	@%p127 bra 	$L__BB16_68;
	setp.lt.s64 	%p128, %rd298, %rd62;
	min.s64 	%rd311, %rd298, %rd62;
	selp.f32 	%f204, %f191, %f58, %p128;
$L__BB16_68:
	mov.b32 	%r226, %f204;
	mov.b32 	%r242, 2;
	mov.b32 	%r244, -1;
	// begin inline asm
	shfl.sync.down.b32 %r225, %r226, %r242, %r219, %r244;
	// end inline asm
	mov.b32 	%f61, %r225;
	// begin inline asm
	shfl.sync.down.b32 %r230, %r231, %r242, %r219, %r244;
	// end inline asm
	mov.b64 	{%r236, %r241}, %rd311;
	// begin inline asm
	shfl.sync.down.b32 %r235, %r236, %r242, %r219, %r244;
	// end inline asm
	// begin inline asm
	shfl.sync.down.b32 %r240, %r241, %r242, %r219, %r244;
	// end inline asm
	mov.b64 	%rd65, {%r235, %r240};
	add.s32 	%r245, %r200, 2;
	setp.gt.s32 	%p129, %r245, %r219;
	setp.lt.f32 	%p130, %f204, %f61;
	or.pred  	%p131, %p129, %p130;
	mov.u64 	%rd312, %rd311;
	mov.f32 	%f205, %f204;
	@%p131 bra 	$L__BB16_71;
	setp.gt.f32 	%p132, %f204, %f61;
	mov.u64 	%rd312, %rd65;
	mov.f32 	%f205, %f61;
	@%p132 bra 	$L__BB16_71;
	setp.lt.s64 	%p133, %rd311, %rd65;
	min.s64 	%rd312, %rd311, %rd65;
	selp.f32 	%f205, %f204, %f61, %p133;
$L__BB16_71:
	mov.b32 	%r247, %f205;
	mov.b32 	%r263, 4;
	mov.b32 	%r265, -1;
	// begin inline asm
	shfl.sync.down.b32 %r246, %r247, %r263, %r219, %r265;
	// end inline asm
	mov.b32 	%f64, %r246;
	// begin inline asm
	shfl.sync.down.b32 %r251, %r252, %r263, %r219, %r265;
	// end inline asm
	mov.b64 	{%r257, %r262}, %rd312;
	// begin inline asm
	shfl.sync.down.b32 %r256, %r257, %r263, %r219, %r265;
	// end inline asm
	// begin inline asm
	shfl.sync.down.b32 %r261, %r262, %r263, %r219, %r265;
	// end inline asm
	mov.b64 	%rd68, {%r256, %r261};
	add.s32 	%r266, %r200, 4;
	setp.gt.s32 	%p134, %r266, %r219;
	setp.lt.f32 	%p135, %f205, %f64;
	or.pred  	%p136, %p134, %p135;
	mov.f32 	%f206, %f205;
	mov.u64 	%rd313, %rd312;
	@%p136 bra 	$L__BB16_74;
	setp.gt.f32 	%p137, %f205, %f64;
	mov.f32 	%f206, %f64;
	mov.u64 	%rd313, %rd68;
	@%p137 bra 	$L__BB16_74;
	setp.lt.s64 	%p138, %rd312, %rd68;
	selp.f32 	%f206, %f205, %f64, %p138;
	min.s64 	%rd313, %rd312, %rd68;
$L__BB16_74:
	mov.b32 	%r268, %f206;
	mov.b32 	%r284, 8;
	mov.b32 	%r286, -1;
	// begin inline asm
	shfl.sync.down.b32 %r267, %r268, %r284, %r219, %r286;
	// end inline asm
	mov.b32 	%f67, %r267;
	// begin inline asm
	shfl.sync.down.b32 %r272, %r273, %r284, %r219, %r286;
	// end inline asm
	mov.b64 	{%r278, %r283}, %rd313;
	// begin inline asm
	shfl.sync.down.b32 %r277, %r278, %r284, %r219, %r286;
	// end inline asm
	// begin inline asm
	shfl.sync.down.b32 %r282, %r283, %r284, %r219, %r286;
	// end inline asm
	mov.b64 	%rd71, {%r277, %r282};
	add.s32 	%r287, %r200, 8;
	setp.gt.s32 	%p139, %r287, %r219;
	setp.lt.f32 	%p140, %f206, %f67;
	or.pred  	%p141, %p139, %p140;
	mov.f32 	%f207, %f206;
	mov.u64 	%rd314, %rd313;
	@%p141 bra 	$L__BB16_77;
	setp.gt.f32 	%p142, %f206, %f67;
	mov.f32 	%f207, %f67;
	mov.u64 	%rd314, %rd71;
	@%p142 bra 	$L__BB16_77;
	setp.lt.s64 	%p143, %rd313, %rd71;
	selp.f32 	%f207, %f206, %f67, %p143;
	min.s64 	%rd314, %rd313, %rd71;
$L__BB16_77:
	mov.b32 	%r289, %f207;
	mov.b32 	%r305, 16;
	mov.b32 	%r307, -1;
	// begin inline asm
	shfl.sync.down.b32 %r288, %r289, %r305, %r219, %r307;
	// end inline asm
	mov.b32 	%f70, %r288;
	// begin inline asm
	shfl.sync.down.b32 %r293, %r294, %r305, %r219, %r307;
	// end inline asm
	mov.b64 	{%r299, %r304}, %rd314;
	// begin inline asm
	shfl.sync.down.b32 %r298, %r299, %r305, %r219, %r307;
	// end inline asm
	// begin inline asm
	shfl.sync.down.b32 %r303, %r304, %r305, %r219, %r307;
	// end inline asm
	mov.b64 	%rd74, {%r298, %r303};
	add.s32 	%r308, %r200, 16;
	setp.gt.s32 	%p144, %r308, %r219;
	setp.lt.f32 	%p145, %f207, %f70;
	or.pred  	%p146, %p144, %p145;
	mov.f32 	%f247, %f207;
	mov.u64 	%rd355, %rd314;
	@%p146 bra 	$L__BB16_80;
	setp.gt.f32 	%p147, %f207, %f70;
	mov.f32 	%f247, %f70;
	mov.u64 	%rd355, %rd74;
	@%p147 bra 	$L__BB16_80;
	setp.lt.s64 	%p148, %rd314, %rd74;
	selp.f32 	%f247, %f207, %f70, %p148;
	min.s64 	%rd355, %rd314, %rd74;
$L__BB16_80:
	setp.ne.s32 	%p149, %r200, 0;
	@%p149 bra 	$L__BB16_82;
	shr.u32 	%r309, %r1, 1;
	and.b32  	%r310, %r309, 496;
	mov.u32 	%r311, _ZN6thrust24THRUST_300001_SM_1000_NS8cuda_cub4core6detail5shmemE;
	add.s32 	%r312, %r311, %r310;
	st.shared.f32 	[%r312+8], %f247;
	st.shared.u64 	[%r312+16], %rd355;
$L__BB16_82:
	bar.sync 	0;
	setp.ne.s32 	%p150, %r1, 0;
	@%p150 bra 	$L__BB16_203;
	setp.lt.s32 	%p151, %r37, 33;
	mov.f32 	%f209, %f247;
	mov.u64 	%rd316, %rd355;
	@%p151 bra 	$L__BB16_87;
	ld.shared.f32 	%f73, [_ZN6thrust24THRUST_300001_SM_1000_NS8cuda_cub4core6detail5shmemE+24];
	ld.shared.u64 	%rd77, [_ZN6thrust24THRUST_300001_SM_1000_NS8cuda_cub4core6detail5shmemE+32];
	setp.lt.f32 	%p152, %f247, %f73;
	mov.f32 	%f209, %f247;
	mov.u64 	%rd316, %rd355;
	@%p152 bra 	$L__BB16_87;
	setp.lt.f32 	%p153, %f73, %f247;
	mov.f32 	%f209, %f73;
	mov.u64 	%rd316, %rd77;
	@%p153 bra 	$L__BB16_87;
	setp.lt.s64 	%p154, %rd355, %rd77;
	selp.f32 	%f209, %f247, %f73, %p154;
	min.s64 	%rd316, %rd355, %rd77;
$L__BB16_87:
	setp.lt.s32 	%p155, %r37, 65;
	mov.f32 	%f210, %f209;
	mov.u64 	%rd317, %rd316;
	@%p155 bra 	$L__BB16_91;
	ld.shared.f32 	%f76, [_ZN6thrust24THRUST_300001_SM_1000_NS8cuda_cub4core6detail5shmemE+40];
	ld.shared.u64 	%rd80, [_ZN6thrust24THRUST_300001_SM_1000_NS8cuda_cub4core6detail5shmemE+48];
	setp.lt.f32 	%p156, %f209, %f76;
	mov.f32 	%f210, %f209;
	mov.u64 	%rd317, %rd316;
	@%p156 bra 	$L__BB16_91;
	setp.lt.f32 	%p157, %f76, %f209;
	mov.f32 	%f210, %f76;
	mov.u64 	%rd317, %rd80;
	@%p157 bra 	$L__BB16_91;
	setp.lt.s64 	%p158, %rd316, %rd80;
	selp.f32 	%f210, %f209, %f76, %p158;
	min.s64 	%rd317, %rd316, %rd80;
$L__BB16_91:
	setp.lt.s32 	%p159, %r37, 97;
	mov.f32 	%f211, %f210;
	mov.u64 	%rd318, %rd317;
	@%p159 bra 	$L__BB16_95;
	ld.shared.f32 	%f79, [_ZN6thrust24THRUST_300001_SM_1000_NS8cuda_cub4core6detail5shmemE+56];
	ld.shared.u64 	%rd83, [_ZN6thrust24THRUST_300001_SM_1000_NS8cuda_cub4core6detail5shmemE+64];
	setp.lt.f32 	%p160, %f210, %f79;
	mov.f32 	%f211, %f210;
	mov.u64 	%rd318, %rd317;
	@%p160 bra 	$L__BB16_95;
	setp.lt.f32 	%p161, %f79, %f210;
	mov.f32 	%f211, %f79;
	mov.u64 	%rd318, %rd83;
	@%p161 bra 	$L__BB16_95;
	setp.lt.s64 	%p162, %rd317, %rd83;
	selp.f32 	%f211, %f210, %f79, %p162;
	min.s64 	%rd318, %rd317, %rd83;
$L__BB16_95:
	setp.lt.s32 	%p163, %r37, 129;
	mov.f32 	%f212, %f211;
	mov.u64 	%rd319, %rd318;
	@%p163 bra 	$L__BB16_99;
	ld.shared.f32 	%f82, [_ZN6thrust24THRUST_300001_SM_1000_NS8cuda_cub4core6detail5shmemE+72];
	ld.shared.u64 	%rd86, [_ZN6thrust24THRUST_300001_SM_1000_NS8cuda_cub4core6detail5shmemE+80];
	setp.lt.f32 	%p164, %f211, %f82;
	mov.f32 	%f212, %f211;
	mov.u64 	%rd319, %rd318;
	@%p164 bra 	$L__BB16_99;
	setp.lt.f32 	%p165, %f82, %f211;
	mov.f32 	%f212, %f82;
	mov.u64 	%rd319, %rd86;
	@%p165 bra 	$L__BB16_99;
	setp.lt.s64 	%p166, %rd318, %rd86;
	selp.f32 	%f212, %f211, %f82, %p166;
	min.s64 	%rd319, %rd318, %rd86;
$L__BB16_99:
	setp.lt.s32 	%p167, %r37, 161;
	mov.f32 	%f213, %f212;
	mov.u64 	%rd320, %rd319;
	@%p167 bra 	$L__BB16_103;
	ld.shared.f32 	%f85, [_ZN6thrust24THRUST_300001_SM_1000_NS8cuda_cub4core6detail5shmemE+88];
	ld.shared.u64 	%rd89, [_ZN6thrust24THRUST_300001_SM_1000_NS8cuda_cub4core6detail5shmemE+96];
	setp.lt.f32 	%p168, %f212, %f85;
	mov.f32 	%f213, %f212;
	mov.u64 	%rd320, %rd319;
	@%p168 bra 	$L__BB16_103;
	setp.lt.f32 	%p169, %f85, %f212;
	mov.f32 	%f213, %f85;
	mov.u64 	%rd320, %rd89;
	@%p169 bra 	$L__BB16_103;
	setp.lt.s64 	%p170, %rd319, %rd89;
	selp.f32 	%f213, %f212, %f85, %p170;
	min.s64 	%rd320, %rd319, %rd89;
$L__BB16_103:
	setp.lt.s32 	%p171, %r37, 193;
	mov.f32 	%f214, %f213;
	mov.u64 	%rd321, %rd320;
	@%p171 bra 	$L__BB16_107;
	ld.shared.f32 	%f88, [_ZN6thrust24THRUST_300001_SM_1000_NS8cuda_cub4core6detail5shmemE+104];
	ld.shared.u64 	%rd92, [_ZN6thrust24THRUST_300001_SM_1000_NS8cuda_cub4core6detail5shmemE+112];
	setp.lt.f32 	%p172, %f213, %f88;
	mov.f32 	%f214, %f213;
	mov.u64 	%rd321, %rd320;
	@%p172 bra 	$L__BB16_107;
	setp.lt.f32 	%p173, %f88, %f213;
	mov.f32 	%f214, %f88;
	mov.u64 	%rd321, %rd92;
	@%p173 bra 	$L__BB16_107;
	setp.lt.s64 	%p174, %rd320, %rd92;
	selp.f32 	%f214, %f213, %f88, %p174;
	min.s64 	%rd321, %rd320, %rd92;
$L__BB16_107:
	setp.lt.s32 	%p175, %r37, 225;
	mov.f32 	%f247, %f214;
	mov.u64 	%rd355, %rd321;
	@%p175 bra 	$L__BB16_203;
	ld.shared.f32 	%f91, [_ZN6thrust24THRUST_300001_SM_1000_NS8cuda_cub4core6detail5shmemE+120];
	ld.shared.u64 	%rd95, [_ZN6thrust24THRUST_300001_SM_1000_NS8cuda_cub4core6detail5shmemE+128];
	setp.lt.f32 	%p176, %f214, %f91;
	mov.f32 	%f247, %f214;
	mov.u64 	%rd355, %rd321;
	@%p176 bra 	$L__BB16_203;
	setp.lt.f32 	%p177, %f91, %f214;
	mov.f32 	%f247, %f91;
	mov.u64 	%rd355, %rd95;
	@%p177 bra 	$L__BB16_203;
	setp.lt.s64 	%p178, %rd321, %rd95;
	selp.f32 	%f247, %f214, %f91, %p178;
	min.s64 	%rd355, %rd321, %rd95;
	bra.uni 	$L__BB16_203;
$L__BB16_111:
	mov.u32 	%r16, %tid.x;
	mul.wide.u32 	%rd208, %r16, 16;
	add.s64 	%rd189, %rd186, %rd208;
	// begin inline asm
	ld.global.nc.u64 %rd188, [%rd189];
	// end inline asm
	mov.b64 	{%r38, %r39}, %rd188;
	mov.b32 	%f93, %r38;
	add.s64 	%rd191, %rd189, 8;
	// begin inline asm
	ld.global.nc.u64 %rd190, [%rd191];
	// end inline asm
	add.s64 	%rd193, %rd189, 4096;
	// begin inline asm
	ld.global.nc.u64 %rd192, [%rd193];
	// end inline asm
	mov.b64 	{%r40, %r41}, %rd192;
	mov.b32 	%f94, %r40;
	add.s64 	%rd195, %rd189, 4104;
	// begin inline asm
	ld.global.nc.u64 %rd194, [%rd195];
	// end inline asm
	add.s64 	%rd197, %rd189, 8192;
	// begin inline asm
	ld.global.nc.u64 %rd196, [%rd197];
	// end inline asm
	mov.b64 	{%r42, %r43}, %rd196;
	mov.b32 	%f95, %r42;
	add.s64 	%rd199, %rd189, 8200;
	// begin inline asm
	ld.global.nc.u64 %rd198, [%rd199];
	// end inline asm
	add.s64 	%rd201, %rd189, 12288;
	// begin inline asm
	ld.global.nc.u64 %rd200, [%rd201];
	// end inline asm
	mov.b64 	{%r44, %r45}, %rd200;
	mov.b32 	%f96, %r44;
	add.s64 	%rd203, %rd189, 12296;
	// begin inline asm
	ld.global.nc.u64 %rd202, [%rd203];
	// end inline asm
	add.s64 	%rd205, %rd189, 16384;
	// begin inline asm
	ld.global.nc.u64 %rd204, [%rd205];
	// end inline asm
	mov.b64 	{%r46, %r47}, %rd204;
	mov.b32 	%f97, %r46;
	add.s64 	%rd207, %rd189, 16392;
	// begin inline asm
	ld.global.nc.u64 %rd206, [%rd207];
	// end inline asm
	setp.lt.f32 	%p3, %f93, %f94;
	mov.f32 	%f215, %f93;
	mov.u64 	%rd322, %rd190;
	@%p3 bra 	$L__BB16_114;
	setp.lt.f32 	%p4, %f94, %f93;
	mov.f32 	%f215, %f94;
	mov.u64 	%rd322, %rd194;
	@%p4 bra 	$L__BB16_114;
	setp.lt.s64 	%p5, %rd190, %rd194;
	selp.f32 	%f215, %f93, %f94, %p5;
	min.s64 	%rd322, %rd190, %rd194;
$L__BB16_114:
	setp.lt.f32 	%p6, %f215, %f95;
	mov.f32 	%f216, %f215;
	mov.u64 	%rd323, %rd322;
	@%p6 bra 	$L__BB16_117;
	setp.lt.f32 	%p7, %f95, %f215;
	mov.f32 	%f216, %f95;
	mov.u64 	%rd323, %rd198;
	@%p7 bra 	$L__BB16_117;
	setp.lt.s64 	%p8, %rd322, %rd198;
	selp.f32 	%f216, %f215, %f95, %p8;
	min.s64 	%rd323, %rd322, %rd198;
$L__BB16_117:
	setp.lt.f32 	%p9, %f216, %f96;
	mov.f32 	%f217, %f216;
	mov.u64 	%rd324, %rd323;
	@%p9 bra 	$L__BB16_120;
	setp.lt.f32 	%p10, %f96, %f216;
	mov.f32 	%f217, %f96;
	mov.u64 	%rd324, %rd202;
	@%p10 bra 	$L__BB16_120;
	setp.lt.s64 	%p11, %rd323, %rd202;
	selp.f32 	%f217, %f216, %f96, %p11;
	min.s64 	%rd324, %rd323, %rd202;
$L__BB16_120:
	setp.lt.f32 	%p12, %f217, %f97;
	mov.f32 	%f234, %f217;
	mov.u64 	%rd342, %rd324;
	@%p12 bra 	$L__BB16_123;
	setp.lt.f32 	%p13, %f97, %f217;
	mov.f32 	%f234, %f97;
	mov.u64 	%rd342, %rd206;
	@%p13 bra 	$L__BB16_123;
	setp.lt.s64 	%p14, %rd324, %rd206;
	selp.f32 	%f234, %f217, %f97, %p14;
	min.s64 	%rd342, %rd324, %rd206;
$L__BB16_123:
	setp.lt.u32 	%p15, %r37, 2560;
	mov.b32 	%r425, 1280;
	@%p15 bra 	$L__BB16_141;
	mov.b32 	%r425, 1280;
$L__BB16_125:
	mov.u32 	%r17, %r425;
	add.s32 	%r50, %r17, %r16;
	mul.wide.u32 	%rd229, %r50, 16;
	add.s64 	%rd210, %rd186, %rd229;
	// begin inline asm
	ld.global.nc.u64 %rd209, [%rd210];
	// end inline asm
	mov.b64 	{%r51, %r52}, %rd209;
	mov.b32 	%f107, %r51;
	add.s64 	%rd212, %rd210, 8;
	// begin inline asm
	ld.global.nc.u64 %rd211, [%rd212];
	// end inline asm
	add.s64 	%rd214, %rd210, 4096;
	// begin inline asm
	ld.global.nc.u64 %rd213, [%rd214];
	// end inline asm
	mov.b64 	{%r53, %r54}, %rd213;
	mov.b32 	%f108, %r53;
	add.s64 	%rd216, %rd210, 4104;
	// begin inline asm
	ld.global.nc.u64 %rd215, [%rd216];
	// end inline asm
	add.s64 	%rd218, %rd210, 8192;
	// begin inline asm
	ld.global.nc.u64 %rd217, [%rd218];
	// end inline asm
	mov.b64 	{%r55, %r56}, %rd217;
	mov.b32 	%f109, %r55;
	add.s64 	%rd220, %rd210, 8200;
	// begin inline asm
	ld.global.nc.u64 %rd219, [%rd220];
	// end inline asm
	add.s64 	%rd222, %rd210, 12288;
	// begin inline asm
	ld.global.nc.u64 %rd221, [%rd222];
	// end inline asm
	mov.b64 	{%r57, %r58}, %rd221;
	mov.b32 	%f110, %r57;
	add.s64 	%rd224, %rd210, 12296;
	// begin inline asm
	ld.global.nc.u64 %rd223, [%rd224];
	// end inline asm
	add.s64 	%rd226, %rd210, 16384;
	// begin inline asm
	ld.global.nc.u64 %rd225, [%rd226];
	// end inline asm
	mov.b64 	{%r59, %r60}, %rd225;
	mov.b32 	%f111, %r59;
	add.s64 	%rd228, %rd210, 16392;
	// begin inline asm
	ld.global.nc.u64 %rd227, [%rd228];
	// end inline asm
	setp.lt.f32 	%p16, %f234, %f107;
	mov.f32 	%f220, %f234;
	mov.u64 	%rd327, %rd342;
	@%p16 bra 	$L__BB16_128;
	setp.lt.f32 	%p17, %f107, %f234;
	mov.f32 	%f220, %f107;
	mov.u64 	%rd327, %rd211;
	@%p17 bra 	$L__BB16_128;
	setp.lt.s64 	%p18, %rd342, %rd211;
	selp.f32 	%f220, %f234, %f107, %p18;
	min.s64 	%rd327, %rd342, %rd211;
$L__BB16_128:
	setp.lt.f32 	%p19, %f220, %f108;
	mov.f32 	%f221, %f220;
	mov.u64 	%rd328, %rd327;
	@%p19 bra 	$L__BB16_131;
	setp.lt.f32 	%p20, %f108, %f220;
	mov.f32 	%f221, %f108;
	mov.u64 	%rd328, %rd215;
	@%p20 bra 	$L__BB16_131;
	setp.lt.s64 	%p21, %rd327, %rd215;
	selp.f32 	%f221, %f220, %f108, %p21;
	min.s64 	%rd328, %rd327, %rd215;
$L__BB16_131:
	setp.lt.f32 	%p22, %f221, %f109;
	mov.f32 	%f222, %f221;
	mov.u64 	%rd329, %rd328;
	@%p22 bra 	$L__BB16_134;
	setp.lt.f32 	%p23, %f109, %f221;
	mov.f32 	%f222, %f109;
	mov.u64 	%rd329, %rd219;
	@%p23 bra 	$L__BB16_134;
	setp.lt.s64 	%p24, %rd328, %rd219;
	selp.f32 	%f222, %f221, %f109, %p24;
	min.s64 	%rd329, %rd328, %rd219;
$L__BB16_134:
	setp.lt.f32 	%p25, %f222, %f110;
	mov.f32 	%f223, %f222;
	mov.u64 	%rd330, %rd329;
	@%p25 bra 	$L__BB16_137;
	setp.lt.f32 	%p26, %f110, %f222;
	mov.f32 	%f223, %f110;
	mov.u64 	%rd330, %rd223;
	@%p26 bra 	$L__BB16_137;
	setp.lt.s64 	%p27, %rd329, %rd223;
	selp.f32 	%f223, %f222, %f110, %p27;
	min.s64 	%rd330, %rd329, %rd223;
$L__BB16_137:
	setp.lt.f32 	%p28, %f223, %f111;
	mov.f32 	%f234, %f223;
	mov.u64 	%rd342, %rd330;
	@%p28 bra 	$L__BB16_140;
	setp.lt.f32 	%p29, %f111, %f223;
	mov.f32 	%f234, %f111;
	mov.u64 	%rd342, %rd227;
	@%p29 bra 	$L__BB16_140;
	setp.lt.s64 	%p30, %rd330, %rd227;
	selp.f32 	%f234, %f223, %f111, %p30;
	min.s64 	%rd342, %rd330, %rd227;
$L__BB16_140:
	add.s32 	%r425, %r17, 1280;
	add.s32 	%r61, %r17, 2560;
	setp.le.s32 	%p31, %r61, %r37;
	@%p31 bra 	$L__BB16_125;
$L__BB16_141:
	setp.le.s32 	%p32, %r37, %r425;
	@%p32 bra 	$L__BB16_164;
	sub.s32 	%r20, %r37, %r425;
	setp.ge.s32 	%p33, %r16, %r20;
	@%p33 bra 	$L__BB16_164;
	not.b32 	%r62, %r16;
	add.s32 	%r63, %r37, %r62;
	sub.s32 	%r21, %r63, %r425;
	and.b32  	%r64, %r21, 768;
	setp.eq.s32 	%p34, %r64, 768;
	mov.u32 	%r429, %r16;
	@%p34 bra 	$L__BB16_149;
	add.s32 	%r427, %r16, %r425;
	shr.u32 	%r65, %r21, 8;
	add.s32 	%r66, %r65, 1;
	and.b32  	%r67, %r66, 3;
	neg.s32 	%r426, %r67;
	mov.u32 	%r429, %r16;
$L__BB16_145:
	.pragma "nounroll";
	mov.u64 	%rd127, %rd342;
	mov.f32 	%f123, %f234;
	mul.wide.u32 	%rd235, %r427, 16;
	add.s64 	%rd232, %rd186, %rd235;
	// begin inline asm
	ld.global.nc.u64 %rd231, [%rd232];
	// end inline asm
	mov.b64 	{%r68, %r69}, %rd231;
	mov.b32 	%f124, %r68;
	add.s64 	%rd234, %rd232, 8;
	// begin inline asm
	ld.global.nc.u64 %rd233, [%rd234];
	// end inline asm
	setp.lt.f32 	%p35, %f123, %f124;
	@%p35 bra 	$L__BB16_148;
	setp.lt.f32 	%p36, %f124, %f123;
	mov.f32 	%f234, %f124;
	mov.u64 	%rd342, %rd233;
	@%p36 bra 	$L__BB16_148;
	setp.lt.s64 	%p37, %rd127, %rd233;
	selp.f32 	%f234, %f123, %f124, %p37;
	min.s64 	%rd342, %rd127, %rd233;
$L__BB16_148:
	add.s32 	%r429, %r429, 256;
	add.s32 	%r427, %r427, 256;
	add.s32 	%r426, %r426, 1;
	setp.ne.s32 	%p38, %r426, 0;
	@%p38 bra 	$L__BB16_145;
$L__BB16_149:
	setp.lt.u32 	%p39, %r21, 768;
	@%p39 bra 	$L__BB16_164;
	cvt.u64.u32 	%rd236, %r429;
	cvt.u64.u32 	%rd237, %r425;
	add.s64 	%rd238, %rd236, %rd237;
	shl.b64 	%rd239, %rd238, 4;
	add.s64 	%rd240, %rd239, %rd186;
	add.s64 	%rd337, %rd240, 12296;
	add.s32 	%r430, %r429, %r425;
$L__BB16_151:
	mul.wide.u32 	%rd245, %r430, 16;
	add.s64 	%rd242, %rd186, %rd245;
	// begin inline asm
	ld.global.nc.u64 %rd241, [%rd242];
	// end inline asm
	mov.b64 	{%r70, %r71}, %rd241;
	mov.b32 	%f130, %r70;
	add.s64 	%rd244, %rd242, 8;
	// begin inline asm
	ld.global.nc.u64 %rd243, [%rd244];
	// end inline asm
	setp.lt.f32 	%p40, %f234, %f130;
	mov.f32 	%f231, %f234;
	mov.u64 	%rd339, %rd342;
	@%p40 bra 	$L__BB16_154;
	setp.lt.f32 	%p41, %f130, %f234;
	mov.f32 	%f231, %f130;
	mov.u64 	%rd339, %rd243;
	@%p41 bra 	$L__BB16_154;
	setp.lt.s64 	%p42, %rd342, %rd243;
	selp.f32 	%f231, %f234, %f130, %p42;
	min.s64 	%rd339, %rd342, %rd243;
$L__BB16_154:
	add.s64 	%rd247, %rd337, -8200;
	// begin inline asm
	ld.global.nc.u64 %rd246, [%rd247];
	// end inline asm
	mov.b64 	{%r72, %r73}, %rd246;
	mov.b32 	%f133, %r72;
	add.s64 	%rd249, %rd337, -8192;
	// begin inline asm
	ld.global.nc.u64 %rd248, [%rd249];
	// end inline asm
	setp.lt.f32 	%p43, %f231, %f133;
	mov.f32 	%f232, %f231;
	mov.u64 	%rd340, %rd339;
	@%p43 bra 	$L__BB16_157;
	setp.lt.f32 	%p44, %f133, %f231;
	mov.f32 	%f232, %f133;
	mov.u64 	%rd340, %rd248;
	@%p44 bra 	$L__BB16_157;
	setp.lt.s64 	%p45, %rd339, %rd248;
	selp.f32 	%f232, %f231, %f133, %p45;
	min.s64 	%rd340, %rd339, %rd248;
$L__BB16_157:
	add.s64 	%rd251, %rd337, -4104;
	// begin inline asm
	ld.global.nc.u64 %rd250, [%rd251];
	// end inline asm
	mov.b64 	{%r74, %r75}, %rd250;
	mov.b32 	%f136, %r74;
	add.s64 	%rd253, %rd337, -4096;
	// begin inline asm
	ld.global.nc.u64 %rd252, [%rd253];
	// end inline asm
	setp.lt.f32 	%p46, %f232, %f136;
	mov.f32 	%f233, %f232;
	mov.u64 	%rd341, %rd340;
	@%p46 bra 	$L__BB16_160;
	setp.lt.f32 	%p47, %f136, %f232;
	mov.f32 	%f233, %f136;
	mov.u64 	%rd341, %rd252;
	@%p47 bra 	$L__BB16_160;
	setp.lt.s64 	%p48, %rd340, %rd252;
	selp.f32 	%f233, %f232, %f136, %p48;
	min.s64 	%rd341, %rd340, %rd252;
$L__BB16_160:
	add.s64 	%rd255, %rd337, -8;
	// begin inline asm
	ld.global.nc.u64 %rd254, [%rd255];
	// end inline asm
	mov.b64 	{%r76, %r77}, %rd254;
	mov.b32 	%f139, %r76;
	// begin inline asm
	ld.global.nc.u64 %rd256, [%rd337];
	// end inline asm
	setp.lt.f32 	%p49, %f233, %f139;
	mov.f32 	%f234, %f233;
	mov.u64 	%rd342, %rd341;
	@%p49 bra 	$L__BB16_163;
	setp.lt.f32 	%p50, %f139, %f233;
	mov.f32 	%f234, %f139;
	mov.u64 	%rd342, %rd256;
	@%p50 bra 	$L__BB16_163;
	setp.lt.s64 	%p51, %rd341, %rd256;
	selp.f32 	%f234, %f233, %f139, %p51;
	min.s64 	%rd342, %rd341, %rd256;
$L__BB16_163:
	add.s32 	%r429, %r429, 1024;
	add.s64 	%rd337, %rd337, 16384;
	add.s32 	%r430, %r430, 1024;
	setp.lt.s32 	%p52, %r429, %r20;
	@%p52 bra 	$L__BB16_151;
$L__BB16_164:
	// begin inline asm
	mov.u32 %r78, %laneid;
	// end inline asm
	mov.b32 	%r80, %f234;
	mov.b32 	%r96, 1;
	mov.b32 	%r97, 31;
	mov.b32 	%r98, -1;
	// begin inline asm
	shfl.sync.down.b32 %r79, %r80, %r96, %r97, %r98;
	// end inline asm
	mov.b32 	%f143, %r79;
	// begin inline asm
	shfl.sync.down.b32 %r84, %r85, %r96, %r97, %r98;
	// end inline asm
	mov.b64 	{%r90, %r95}, %rd342;
	// begin inline asm
	shfl.sync.down.b32 %r89, %r90, %r96, %r97, %r98;
	// end inline asm
	// begin inline asm
	shfl.sync.down.b32 %r94, %r95, %r96, %r97, %r98;
	// end inline asm
	mov.b64 	%rd150, {%r89, %r94};
	setp.gt.s32 	%p53, %r78, 30;
	setp.lt.f32 	%p54, %f234, %f143;
	or.pred  	%p55, %p53, %p54;
	mov.f32 	%f236, %f234;
	mov.u64 	%rd344, %rd342;
	@%p55 bra 	$L__BB16_167;
	setp.gt.f32 	%p56, %f234, %f143;
	mov.f32 	%f236, %f143;
	mov.u64 	%rd344, %rd150;
	@%p56 bra 	$L__BB16_167;
	setp.lt.s64 	%p57, %rd342, %rd150;
	selp.f32 	%f236, %f234, %f143, %p57;
	min.s64 	%rd344, %rd342, %rd150;
$L__BB16_167:
	mov.b32 	%r100, %f236;
	mov.b32 	%r116, 2;
	mov.b32 	%r117, 31;
	mov.b32 	%r118, -1;
	// begin inline asm
	shfl.sync.down.b32 %r99, %r100, %r116, %r117, %r118;
	// end inline asm
	mov.b32 	%f146, %r99;
	// begin inline asm
	shfl.sync.down.b32 %r104, %r105, %r116, %r117, %r118;
	// end inline asm
	mov.b64 	{%r110, %r115}, %rd344;
	// begin inline asm
	shfl.sync.down.b32 %r109, %r110, %r116, %r117, %r118;
	// end inline asm
	// begin inline asm
	shfl.sync.down.b32 %r114, %r115, %r116, %r117, %r118;
	// end inline asm
	mov.b64 	%rd153, {%r109, %r114};
	setp.gt.s32 	%p58, %r78, 29;
	setp.lt.f32 	%p59, %f236, %f146;
	or.pred  	%p60, %p58, %p59;
	mov.f32 	%f237, %f236;
	mov.u64 	%rd345, %rd344;
	@%p60 bra 	$L__BB16_170;
	setp.gt.f32 	%p61, %f236, %f146;
	mov.f32 	%f237, %f146;
	mov.u64 	%rd345, %rd153;
	@%p61 bra 	$L__BB16_170;
	setp.lt.s64 	%p62, %rd344, %rd153;
	selp.f32 	%f237, %f236, %f146, %p62;
	min.s64 	%rd345, %rd344, %rd153;
$L__BB16_170:
	mov.b32 	%r120, %f237;
	mov.b32 	%r136, 4;
	mov.b32 	%r137, 31;
	mov.b32 	%r138, -1;
	// begin inline asm
	shfl.sync.down.b32 %r119, %r120, %r136, %r137, %r138;
	// end inline asm
	mov.b32 	%f149, %r119;
	// begin inline asm
	shfl.sync.down.b32 %r124, %r125, %r136, %r137, %r138;
	// end inline asm
	mov.b64 	{%r130, %r135}, %rd345;
	// begin inline asm
	shfl.sync.down.b32 %r129, %r130, %r136, %r137, %r138;
	// end inline asm
	// begin inline asm
	shfl.sync.down.b32 %r134, %r135, %r136, %r137, %r138;
	// end inline asm
	mov.b64 	%rd156, {%r129, %r134};
	setp.gt.s32 	%p63, %r78, 27;
	setp.lt.f32 	%p64, %f237, %f149;
	or.pred  	%p65, %p63, %p64;
	mov.f32 	%f238, %f237;
	mov.u64 	%rd346, %rd345;
	@%p65 bra 	$L__BB16_173;
	setp.gt.f32 	%p66, %f237, %f149;
	mov.f32 	%f238, %f149;
	mov.u64 	%rd346, %rd156;
	@%p66 bra 	$L__BB16_173;
	setp.lt.s64 	%p67, %rd345, %rd156;
	selp.f32 	%f238, %f237, %f149, %p67;
	min.s64 	%rd346, %rd345, %rd156;
$L__BB16_173:
	mov.b32 	%r140, %f238;
	mov.b32 	%r156, 8;
	mov.b32 	%r157, 31;
	mov.b32 	%r158, -1;
	// begin inline asm
	shfl.sync.down.b32 %r139, %r140, %r156, %r157, %r158;
	// end inline asm
	mov.b32 	%f152, %r139;
	// begin inline asm
	shfl.sync.down.b32 %r144, %r145, %r156, %r157, %r158;
	// end inline asm
	mov.b64 	{%r150, %r155}, %rd346;
	// begin inline asm
	shfl.sync.down.b32 %r149, %r150, %r156, %r157, %r158;
	// end inline asm
	// begin inline asm
	shfl.sync.down.b32 %r154, %r155, %r156, %r157, %r158;
	// end inline asm
	mov.b64 	%rd159, {%r149, %r154};
	setp.gt.s32 	%p68, %r78, 23;
	setp.lt.f32 	%p69, %f238, %f152;
	or.pred  	%p70, %p68, %p69;
	mov.f32 	%f239, %f238;
	mov.u64 	%rd347, %rd346;
	@%p70 bra 	$L__BB16_176;
	setp.gt.f32 	%p71, %f238, %f152;
	mov.f32 	%f239, %f152;
	mov.u64 	%rd347, %rd159;
	@%p71 bra 	$L__BB16_176;
	setp.lt.s64 	%p72, %rd346, %rd159;
	selp.f32 	%f239, %f238, %f152, %p72;
	min.s64 	%rd347, %rd346, %rd159;
$L__BB16_176:
	mov.b32 	%r160, %f239;
	mov.b32 	%r176, 16;
	mov.b32 	%r177, 31;
	mov.b32 	%r178, -1;
	// begin inline asm
	shfl.sync.down.b32 %r159, %r160, %r176, %r177, %r178;
	// end inline asm
	mov.b32 	%f155, %r159;
	// begin inline asm
	shfl.sync.down.b32 %r164, %r165, %r176, %r177, %r178;
	// end inline asm
	mov.b64 	{%r170, %r175}, %rd347;
	// begin inline asm
	shfl.sync.down.b32 %r169, %r170, %r176, %r177, %r178;
	// end inline asm
	// begin inline asm
	shfl.sync.down.b32 %r174, %r175, %r176, %r177, %r178;
	// end inline asm
	mov.b64 	%rd162, {%r169, %r174};
	setp.gt.s32 	%p73, %r78, 15;
	setp.lt.f32 	%p74, %f239, %f155;
	or.pred  	%p75, %p73, %p74;
	mov.f32 	%f247, %f239;
	mov.u64 	%rd355, %rd347;
	@%p75 bra 	$L__BB16_179;
	setp.gt.f32 	%p76, %f239, %f155;
	mov.f32 	%f247, %f155;
	mov.u64 	%rd355, %rd162;
	@%p76 bra 	$L__BB16_179;
	setp.lt.s64 	%p77, %rd347, %rd162;
	selp.f32 	%f247, %f239, %f155, %p77;
	min.s64 	%rd355, %rd347, %rd162;
$L__BB16_179:
	setp.ne.s32 	%p78, %r78, 0;
	@%p78 bra 	$L__BB16_181;
	shr.u32 	%r179, %r16, 1;
	and.b32  	%r180, %r179, 496;
	mov.u32 	%r181, _ZN6thrust24THRUST_300001_SM_1000_NS8cuda_cub4core6detail5shmemE;
	add.s32 	%r182, %r181, %r180;
	st.shared.f32 	[%r182+8], %f247;
	st.shared.u64 	[%r182+16], %rd355;
$L__BB16_181:
	bar.sync 	0;
	setp.ne.s32 	%p79, %r16, 0;
	@%p79 bra 	$L__BB16_203;
	ld.shared.f32 	%f158, [_ZN6thrust24THRUST_300001_SM_1000_NS8cuda_cub4core6detail5shmemE+24];
	ld.shared.u64 	%rd165, [_ZN6thrust24THRUST_300001_SM_1000_NS8cuda_cub4core6detail5shmemE+32];
	setp.lt.f32 	%p80, %f247, %f158;
	mov.f32 	%f241, %f247;
	mov.u64 	%rd349, %rd355;
	@%p80 bra 	$L__BB16_185;
	setp.lt.f32 	%p81, %f158, %f247;
	mov.f32 	%f241, %f158;
	mov.u64 	%rd349, %rd165;
	@%p81 bra 	$L__BB16_185;
	setp.lt.s64 	%p82, %rd355, %rd165;
	selp.f32 	%f241, %f247, %f158, %p82;
	min.s64 	%rd349, %rd355, %rd165;
$L__BB16_185:
	ld.shared.f32 	%f161, [_ZN6thrust24THRUST_300001_SM_1000_NS8cuda_cub4core6detail5shmemE+40];
	ld.shared.u64 	%rd168, [_ZN6thrust24THRUST_300001_SM_1000_NS8cuda_cub4core6detail5shmemE+48];
	setp.lt.f32 	%p83, %f241, %f161;
	mov.f32 	%f242, %f241;
	mov.u64 	%rd350, %rd349;
	@%p83 bra 	$L__BB16_188;
	setp.lt.f32 	%p84, %f161, %f241;
	mov.f32 	%f242, %f161;
	mov.u64 	%rd350, %rd168;
	@%p84 bra 	$L__BB16_188;
	setp.lt.s64 	%p85, %rd349, %rd168;
	selp.f32 	%f242, %f241, %f161, %p85;
	min.s64 	%rd350, %rd349, %rd168;
$L__BB16_188:
	ld.shared.f32 	%f164, [_ZN6thrust24THRUST_300001_SM_1000_NS8cuda_cub4core6detail5shmemE+56];
	ld.shared.u64 	%rd171, [_ZN6thrust24THRUST_300001_SM_1000_NS8cuda_cub4core6detail5shmemE+64];
	setp.lt.f32 	%p86, %f242, %f164;
	mov.f32 	%f243, %f242;
	mov.u64 	%rd351, %rd350;
	@%p86 bra 	$L__BB16_191;
	setp.lt.f32 	%p87, %f164, %f242;
	mov.f32 	%f243, %f164;
	mov.u64 	%rd351, %rd171;
	@%p87 bra 	$L__BB16_191;
	setp.lt.s64 	%p88, %rd350, %rd171;
	selp.f32 	%f243, %f242, %f164, %p88;
	min.s64 	%rd351, %rd350, %rd171;
$L__BB16_191:
	ld.shared.f32 	%f167, [_ZN6thrust24THRUST_300001_SM_1000_NS8cuda_cub4core6detail5shmemE+72];
	ld.shared.u64 	%rd174, [_ZN6thrust24THRUST_300001_SM_1000_NS8cuda_cub4core6detail5shmemE+80];
	setp.lt.f32 	%p89, %f243, %f167;
	mov.f32 	%f244, %f243;
	mov.u64 	%rd352, %rd351;
	@%p89 bra 	$L__BB16_194;
	setp.lt.f32 	%p90, %f167, %f243;
	mov.f32 	%f244, %f167;
	mov.u64 	%rd352, %rd174;
	@%p90 bra 	$L__BB16_194;
	setp.lt.s64 	%p91, %rd351, %rd174;
	selp.f32 	%f244, %f243, %f167, %p91;
	min.s64 	%rd352, %rd351, %rd174;
$L__BB16_194:
	ld.shared.f32 	%f170, [_ZN6thrust24THRUST_300001_SM_1000_NS8cuda_cub4core6detail5shmemE+88];
	ld.shared.u64 	%rd177, [_ZN6thrust24THRUST_300001_SM_1000_NS8cuda_cub4core6detail5shmemE+96];
	setp.lt.f32 	%p92, %f244, %f170;
	mov.f32 	%f245, %f244;
	mov.u64 	%rd353, %rd352;
	@%p92 bra 	$L__BB16_197;
	setp.lt.f32 	%p93, %f170, %f244;
	mov.f32 	%f245, %f170;
	mov.u64 	%rd353, %rd177;
	@%p93 bra 	$L__BB16_197;
	setp.lt.s64 	%p94, %rd352, %rd177;
	selp.f32 	%f245, %f244, %f170, %p94;
	min.s64 	%rd353, %rd352, %rd177;
$L__BB16_197:
	ld.shared.f32 	%f173, [_ZN6thrust24THRUST_300001_SM_1000_NS8cuda_cub4core6detail5shmemE+104];
	ld.shared.u64 	%rd180, [_ZN6thrust24THRUST_300001_SM_1000_NS8cuda_cub4core6detail5shmemE+112];
	setp.lt.f32 	%p95, %f245, %f173;
	mov.f32 	%f246, %f245;
	mov.u64 	%rd354, %rd353;
	@%p95 bra 	$L__BB16_200;
	setp.lt.f32 	%p96, %f173, %f245;
	mov.f32 	%f246, %f173;
	mov.u64 	%rd354, %rd180;
	@%p96 bra 	$L__BB16_200;
	setp.lt.s64 	%p97, %rd353, %rd180;
	selp.f32 	%f246, %f245, %f173, %p97;
	min.s64 	%rd354, %rd353, %rd180;
$L__BB16_200:
	ld.shared.f32 	%f176, [_ZN6thrust24THRUST_300001_SM_1000_NS8cuda_cub4core6detail5shmemE+120];
	ld.shared.u64 	%rd183, [_ZN6thrust24THRUST_300001_SM_1000_NS8cuda_cub4core6detail5shmemE+128];
	setp.lt.f32 	%p98, %f246, %f176;
	mov.f32 	%f247, %f246;
	mov.u64 	%rd355, %rd354;
	@%p98 bra 	$L__BB16_203;
	setp.lt.f32 	%p99, %f176, %f246;
	mov.f32 	%f247, %f176;
	mov.u64 	%rd355, %rd183;
	@%p99 bra 	$L__BB16_203;
	setp.lt.s64 	%p100, %rd354, %rd183;
	selp.f32 	%f247, %f246, %f176, %p100;
	min.s64 	%rd355, %rd354, %rd183;
$L__BB16_203:
	mov.u32 	%r418, %tid.x;
	setp.ne.s32 	%p227, %r418, 0;
	@%p227 bra 	$L__BB16_205;
	cvta.to.global.u64 	%rd287, %rd187;
	st.global.f32 	[%rd287], %f247;
	st.global.u64 	[%rd287+8], %rd355;
$L__BB16_205:
	ret;

}
	// .globl	_ZN6thrust24THRUST_300001_SM_1000_NS8cuda_cub4core6detail13_kernel_agentINS1_8__reduce11ReduceAgentINS0_12zip_iteratorIN4cuda3std3__45tupleIJNS0_10device_ptrIfEENS0_17counting_iteratorIlNS0_11use_defaultESF_SF_EEEEEEEPNSB_IJflEEESJ_lNS1_9__extrema9arg_min_fIflNSA_4lessIfEEEEEEJSI_SK_lSP_EEEvDpT0_
.visible .entry _ZN6thrust24THRUST_300001_SM_1000_NS8cuda_cub4core6detail13_kernel_agentINS1_8__reduce11ReduceAgentINS0_12zip_iteratorIN4cuda3std3__45tupleIJNS0_10device_ptrIfEENS0_17counting_iteratorIlNS0_11use_defaultESF_SF_EEEEEEEPNSB_IJflEEESJ_lNS1_9__extrema9arg_min_fIflNSA_4lessIfEEEEEEJSI_SK_lSP_EEEvDpT0_(
	.param .align 8 .b8 _ZN6thrust24THRUST_300001_SM_1000_NS8cuda_cub4core6detail13_kernel_agentINS1_8__reduce11ReduceAgentINS0_12zip_iteratorIN4cuda3std3__45tupleIJNS0_10device_ptrIfEENS0_17counting_iteratorIlNS0_11use_defaultESF_SF_EEEEEEEPNSB_IJflEEESJ_lNS1_9__extrema9arg_min_fIflNSA_4lessIfEEEEEEJSI_SK_lSP_EEEvDpT0__param_0[16],
	.param .u64 .ptr .align 1 _ZN6thrust24THRUST_300001_SM_1000_NS8cuda_cub4core6detail13_kernel_agentINS1_8__reduce11ReduceAgentINS0_12zip_iteratorIN4cuda3std3__45tupleIJNS0_10device_ptrIfEENS0_17counting_iteratorIlNS0_11use_defaultESF_SF_EEEEEEEPNSB_IJflEEESJ_lNS1_9__extrema9arg_min_fIflNSA_4lessIfEEEEEEJSI_SK_lSP_EEEvDpT0__param_1,
	.param .u64 _ZN6thrust24THRUST_300001_SM_1000_NS8cuda_cub4core6detail13_kernel_agentINS1_8__reduce11ReduceAgentINS0_12zip_iteratorIN4cuda3std3__45tupleIJNS0_10device_ptrIfEENS0_17counting_iteratorIlNS0_11use_defaultESF_SF_EEEEEEEPNSB_IJflEEESJ_lNS1_9__extrema9arg_min_fIflNSA_4lessIfEEEEEEJSI_SK_lSP_EEEvDpT0__param_2,
	.param .align 1 .b8 _ZN6thrust24THRUST_300001_SM_1000_NS8cuda_cub4core6detail13_kernel_agentINS1_8__reduce11ReduceAgentINS0_12zip_iteratorIN4cuda3std3__45tupleIJNS0_10device_ptrIfEENS0_17counting_iteratorIlNS0_11use_defaultESF_SF_EEEEEEEPNSB_IJflEEESJ_lNS1_9__extrema9arg_min_fIflNSA_4lessIfEEEEEEJSI_SK_lSP_EEEvDpT0__param_3[1]
)
.maxntid 256
{
	.reg .pred 	%p<223>;
	.reg .b32 	%r<391>;
	.reg .b32 	%f<243>;
	.reg .b64 	%rd<308>;

	ld.param.u64 	%rd195, [_ZN6thrust24THRUST_300001_SM_1000_NS8cuda_cub4core6detail13_kernel_agentINS1_8__reduce11ReduceAgentINS0_12zip_iteratorIN4cuda3std3__45tupleIJNS0_10device_ptrIfEENS0_17counting_iteratorIlNS0_11use_defaultESF_SF_EEEEEEEPNSB_IJflEEESJ_lNS1_9__extrema9arg_min_fIflNSA_4lessIfEEEEEEJSI_SK_lSP_EEEvDpT0__param_0+8];
	ld.param.u64 	%rd194, [_ZN6thrust24THRUST_300001_SM_1000_NS8cuda_cub4core6detail13_kernel_agentINS1_8__reduce11ReduceAgentINS0_12zip_iteratorIN4cuda3std3__45tupleIJNS0_10device_ptrIfEENS0_17counting_iteratorIlNS0_11use_defaultESF_SF_EEEEEEEPNSB_IJflEEESJ_lNS1_9__extrema9arg_min_fIflNSA_4lessIfEEEEEEJSI_SK_lSP_EEEvDpT0__param_0];
	ld.param.u64 	%rd197, [_ZN6thrust24THRUST_300001_SM_1000_NS8cuda_cub4core6detail13_kernel_agentINS1_8__reduce11ReduceAgentINS0_12zip_iteratorIN4cuda3std3__45tupleIJNS0_10device_ptrIfEENS0_17counting_iteratorIlNS0_11use_defaultESF_SF_EEEEEEEPNSB_IJflEEESJ_lNS1_9__extrema9arg_min_fIflNSA_4lessIfEEEEEEJSI_SK_lSP_EEEvDpT0__param_2];
	setp.eq.s64 	%p1, %rd197, 0;
	@%p1 bra 	$L__BB17_200;
	cvta.to.global.u64 	%rd1, %rd194;
	setp.gt.s64 	%p2, %rd197, 1279;
	@%p2 bra 	$L__BB17_112;
	cvt.u32.u64 	%r1, %rd197;
	mov.u32 	%r2, %tid.x;
	setp.ge.s32 	%p96, %r2, %r1;
	mov.f32 	%f188, 0f00000000;
	mov.b64 	%rd249, 0;
	mov.u32 	%r385, %r2;
	@%p96 bra 	$L__BB17_4;
	cvt.u64.u32 	%rd225, %r2;
	mul.wide.u32 	%rd226, %r2, 4;
	add.s64 	%rd227, %rd1, %rd226;
	add.s64 	%rd249, %rd195, %rd225;
	ld.global.f32 	%f188, [%rd227];
	add.s32 	%r385, %r2, 256;
$L__BB17_4:
	setp.ge.s32 	%p97, %r385, %r1;
	@%p97 bra 	$L__BB17_26;
	not.b32 	%r154, %r385;
	add.s32 	%r5, %r154, %r1;
	and.b32  	%r155, %r5, 768;
	setp.eq.s32 	%p98, %r155, 768;
	@%p98 bra 	$L__BB17_11;
	cvt.u64.u32 	%rd229, %r385;
	add.s64 	%rd240, %rd195, %rd229;
	mul.wide.u32 	%rd230, %r385, 4;
	add.s64 	%rd239, %rd1, %rd230;
	shr.u32 	%r156, %r5, 8;
	add.s32 	%r157, %r156, 1;
	and.b32  	%r158, %r157, 3;
	neg.s32 	%r383, %r158;
$L__BB17_7:
	.pragma "nounroll";
	mov.u64 	%rd9, %rd249;
	mov.f32 	%f3, %f188;
	ld.global.f32 	%f4, [%rd239];
	setp.lt.f32 	%p99, %f3, %f4;
	@%p99 bra 	$L__BB17_10;
	setp.lt.f32 	%p100, %f4, %f3;
	mov.u64 	%rd249, %rd240;
	mov.f32 	%f188, %f4;
	@%p100 bra 	$L__BB17_10;
	setp.lt.s64 	%p101, %rd9, %rd240;
	min.s64 	%rd249, %rd9, %rd240;
	selp.f32 	%f188, %f3, %f4, %p101;
$L__BB17_10:
	add.s32 	%r385, %r385, 256;
	add.s64 	%rd240, %rd240, 256;
	add.s64 	%rd239, %rd239, 1024;
	add.s32 	%r383, %r383, 1;
	setp.ne.s32 	%p102, %r383, 0;
	@%p102 bra 	$L__BB17_7;
$L__BB17_11:
	setp.lt.u32 	%p103, %r5, 768;
	@%p103 bra 	$L__BB17_26;
	add.s32 	%r386, %r385, 512;
$L__BB17_13:
	mov.u32 	%r13, %r386;
	add.s32 	%r159, %r13, -512;
	cvt.s64.s32 	%rd231, %r159;
	mul.wide.s32 	%rd232, %r159, 4;
	add.s64 	%rd17, %rd1, %rd232;
	add.s64 	%rd18, %rd195, %rd231;
	ld.global.f32 	%f10, [%rd17];
	setp.lt.f32 	%p104, %f188, %f10;
	mov.u64 	%rd246, %rd249;
	mov.f32 	%f185, %f188;
	@%p104 bra 	$L__BB17_16;
	setp.lt.f32 	%p105, %f10, %f188;
	mov.u64 	%rd246, %rd18;
	mov.f32 	%f185, %f10;
	@%p105 bra 	$L__BB17_16;
	setp.lt.s64 	%p106, %rd249, %rd18;
	min.s64 	%rd246, %rd249, %rd18;
	selp.f32 	%f185, %f188, %f10, %p106;
$L__BB17_16:
	add.s32 	%r160, %r13, -256;
	cvt.s64.s32 	%rd233, %r160;
	add.s64 	%rd21, %rd195, %rd233;
	ld.global.f32 	%f13, [%rd17+1024];
	setp.lt.f32 	%p107, %f185, %f13;
	mov.u64 	%rd247, %rd246;
	mov.f32 	%f186, %f185;
	@%p107 bra 	$L__BB17_19;
	setp.lt.f32 	%p108, %f13, %f185;
	mov.u64 	%rd247, %rd21;
	mov.f32 	%f186, %f13;
	@%p108 bra 	$L__BB17_19;
	setp.lt.s64 	%p109, %rd246, %rd21;
	min.s64 	%rd247, %rd246, %rd21;
	selp.f32 	%f186, %f185, %f13, %p109;
$L__BB17_19:
	cvt.s64.s32 	%rd234, %r13;
	add.s64 	%rd24, %rd195, %rd234;
	ld.global.f32 	%f16, [%rd17+2048];
	setp.lt.f32 	%p110, %f186, %f16;
	mov.u64 	%rd248, %rd247;
	mov.f32 	%f187, %f186;
	@%p110 bra 	$L__BB17_22;
	setp.lt.f32 	%p111, %f16, %f186;
	mov.u64 	%rd248, %rd24;
	mov.f32 	%f187, %f16;
	@%p111 bra 	$L__BB17_22;
	setp.lt.s64 	%p112, %rd247, %rd24;
	min.s64 	%rd248, %rd247, %rd24;
	selp.f32 	%f187, %f186, %f16, %p112;
$L__BB17_22:
	add.s32 	%r161, %r13, 256;
	cvt.s64.s32 	%rd235, %r161;
	add.s64 	%rd27, %rd195, %rd235;
	ld.global.f32 	%f19, [%rd17+3072];
	setp.lt.f32 	%p113, %f187, %f19;
	mov.u64 	%rd249, %rd248;
	mov.f32 	%f188, %f187;
	@%p113 bra 	$L__BB17_25;
	setp.lt.f32 	%p114, %f19, %f187;
	mov.u64 	%rd249, %rd27;
	mov.f32 	%f188, %f19;
	@%p114 bra 	$L__BB17_25;
	setp.lt.s64 	%p115, %rd248, %rd27;
	min.s64 	%rd249, %rd248, %rd27;
	selp.f32 	%f188, %f187, %f19, %p115;
$L__BB17_25:
	add.s32 	%r386, %r13, 1024;
	add.s32 	%r162, %r13, 512;
	setp.lt.s32 	%p116, %r162, %r1;
	@%p116 bra 	$L__BB17_13;
$L__BB17_26:
	setp.lt.s32 	%p117, %r1, 256;
	@%p117 bra 	$L__BB17_66;
	// begin inline asm
	mov.u32 %r276, %laneid;
	// end inline asm
	mov.b32 	%r278, %f188;
	mov.b32 	%r294, 1;
	mov.b32 	%r295, 31;
	mov.b32 	%r296, -1;
	// begin inline asm
	shfl.sync.down.b32 %r277, %r278, %r294, %r295, %r296;
	// end inline asm
	mov.b32 	%f23, %r277;
	// begin inline asm
	shfl.sync.down.b32 %r282, %r283, %r294, %r295, %r296;
	// end inline asm
	mov.b64 	{%r288, %r293}, %rd249;
	// begin inline asm
	shfl.sync.down.b32 %r287, %r288, %r294, %r295, %r296;
	// end inline asm
	// begin inline asm
	shfl.sync.down.b32 %r292, %r293, %r294, %r295, %r296;
	// end inline asm
	mov.b64 	%rd31, {%r287, %r292};
	setp.gt.s32 	%p174, %r276, 30;
	setp.lt.f32 	%p175, %f188, %f23;
	or.pred  	%p176, %p174, %p175;
	mov.u64 	%rd251, %rd249;
	mov.f32 	%f190, %f188;
	@%p176 bra 	$L__BB17_30;
	setp.gt.f32 	%p177, %f188, %f23;
	mov.u64 	%rd251, %rd31;
	mov.f32 	%f190, %f23;
	@%p177 bra 	$L__BB17_30;
	setp.lt.s64 	%p178, %rd249, %rd31;
	min.s64 	%rd251, %rd249, %rd31;
	selp.f32 	%f190, %f188, %f23, %p178;
$L__BB17_30:
	mov.b32 	%r298, %f190;
	mov.b32 	%r314, 2;
	mov.b32 	%r315, 31;
	mov.b32 	%r316, -1;
	// begin inline asm
	shfl.sync.down.b32 %r297, %r298, %r314, %r315, %r316;
	// end inline asm
	mov.b32 	%f26, %r297;
	// begin inline asm
	shfl.sync.down.b32 %r302, %r303, %r314, %r315, %r316;
	// end inline asm
	mov.b64 	{%r308, %r313}, %rd251;
	// begin inline asm
	shfl.sync.down.b32 %r307, %r308, %r314, %r315, %r316;
	// end inline asm
	// begin inline asm
	shfl.sync.down.b32 %r312, %r313, %r314, %r315, %r316;
	// end inline asm
	mov.b64 	%rd34, {%r307, %r312};
	setp.gt.s32 	%p179, %r276, 29;
	setp.lt.f32 	%p180, %f190, %f26;
	or.pred  	%p181, %p179, %p180;
	mov.u64 	%rd252, %rd251;
	mov.f32 	%f191, %f190;
	@%p181 bra 	$L__BB17_33;
	setp.gt.f32 	%p182, %f190, %f26;
	mov.u64 	%rd252, %rd34;
	mov.f32 	%f191, %f26;
	@%p182 bra 	$L__BB17_33;
	setp.lt.s64 	%p183, %rd251, %rd34;
	min.s64 	%rd252, %rd251, %rd34;
	selp.f32 	%f191, %f190, %f26, %p183;
$L__BB17_33:
	mov.b32 	%r318, %f191;
	mov.b32 	%r334, 4;
	mov.b32 	%r335, 31;
	mov.b32 	%r336, -1;
	// begin inline asm
	shfl.sync.down.b32 %r317, %r318, %r334, %r335, %r336;
	// end inline asm
	mov.b32 	%f29, %r317;
	// begin inline asm
	shfl.sync.down.b32 %r322, %r323, %r334, %r335, %r336;
	// end inline asm
	mov.b64 	{%r328, %r333}, %rd252;
	// begin inline asm
	shfl.sync.down.b32 %r327, %r328, %r334, %r335, %r336;
	// end inline asm
	// begin inline asm
	shfl.sync.down.b32 %r332, %r333, %r334, %r335, %r336;
	// end inline asm
	mov.b64 	%rd37, {%r327, %r332};
	setp.gt.s32 	%p184, %r276, 27;
	setp.lt.f32 	%p185, %f191, %f29;
	or.pred  	%p186, %p184, %p185;
	mov.u64 	%rd253, %rd252;
	mov.f32 	%f192, %f191;
	@%p186 bra 	$L__BB17_36;
	setp.gt.f32 	%p187, %f191, %f29;
	mov.u64 	%rd253, %rd37;
	mov.f32 	%f192, %f29;
	@%p187 bra 	$L__BB17_36;
	setp.lt.s64 	%p188, %rd252, %rd37;
	min.s64 	%rd253, %rd252, %rd37;
	selp.f32 	%f192, %f191, %f29, %p188;
$L__BB17_36:
	mov.b32 	%r338, %f192;
	mov.b32 	%r354, 8;
	mov.b32 	%r355, 31;
	mov.b32 	%r356, -1;
	// begin inline asm
	shfl.sync.down.b32 %r337, %r338, %r354, %r355, %r356;
	// end inline asm
	mov.b32 	%f32, %r337;
	// begin inline asm
	shfl.sync.down.b32 %r342, %r343, %r354, %r355, %r356;
	// end inline asm
	mov.b64 	{%r348, %r353}, %rd253;
	// begin inline asm
	shfl.sync.down.b32 %r347, %r348, %r354, %r355, %r356;
	// end inline asm
	// begin inline asm
	shfl.sync.down.b32 %r352, %r353, %r354, %r355, %r356;
	// end inline asm
	mov.b64 	%rd40, {%r347, %r352};
	setp.gt.s32 	%p189, %r276, 23;
	setp.lt.f32 	%p190, %f192, %f32;
	or.pred  	%p191, %p189, %p190;
	mov.u64 	%rd254, %rd253;
	mov.f32 	%f193, %f192;
	@%p191 bra 	$L__BB17_39;
	setp.gt.f32 	%p192, %f192, %f32;
	mov.u64 	%rd254, %rd40;
	mov.f32 	%f193, %f32;
	@%p192 bra 	$L__BB17_39;
	setp.lt.s64 	%p193, %rd253, %rd40;
	min.s64 	%rd254, %rd253, %rd40;
	selp.f32 	%f193, %f192, %f32, %p193;
$L__BB17_39:
	mov.b32 	%r358, %f193;
	mov.b32 	%r374, 16;
	mov.b32 	%r375, 31;
	mov.b32 	%r376, -1;
	// begin inline asm
	shfl.sync.down.b32 %r357, %r358, %r374, %r375, %r376;
	// end inline asm
	mov.b32 	%f35, %r357;
	// begin inline asm
	shfl.sync.down.b32 %r362, %r363, %r374, %r375, %r376;
	// end inline asm
	mov.b64 	{%r368, %r373}, %rd254;
	// begin inline asm
	shfl.sync.down.b32 %r367, %r368, %r374, %r375, %r376;
	// end inline asm
	// begin inline asm
	shfl.sync.down.b32 %r372, %r373, %r374, %r375, %r376;
	// end inline asm
	mov.b64 	%rd43, {%r367, %r372};
	setp.gt.s32 	%p194, %r276, 15;
	setp.lt.f32 	%p195, %f193, %f35;
	or.pred  	%p196, %p194, %p195;
	mov.u64 	%rd307, %rd254;
	mov.f32 	%f242, %f193;
	@%p196 bra 	$L__BB17_42;
	setp.gt.f32 	%p197, %f193, %f35;
	mov.u64 	%rd307, %rd43;
	mov.f32 	%f242, %f35;
	@%p197 bra 	$L__BB17_42;
	setp.lt.s64 	%p198, %rd254, %rd43;
	min.s64 	%rd307, %rd254, %rd43;
	selp.f32 	%f242, %f193, %f35, %p198;
$L__BB17_42:
	setp.ne.s32 	%p199, %r276, 0;
	@%p199 bra 	$L__BB17_44;
	shr.u32 	%r377, %r2, 1;
	and.b32  	%r378, %r377, 496;
	mov.u32 	%r379, _ZN6thrust24THRUST_300001_SM_1000_NS8cuda_cub4core6detail5shmemE;
	add.s32 	%r380, %r379, %r378;
	st.shared.f32 	[%r380+8], %f242;
	st.shared.u64 	[%r380+16], %rd307;
$L__BB17_44:
	bar.sync 	0;
	setp.ne.s32 	%p200, %r2, 0;
	@%p200 bra 	$L__BB17_198;
	ld.shared.f32 	%f38, [_ZN6thrust24THRUST_300001_SM_1000_NS8cuda_cub4core6detail5shmemE+24];
	ld.shared.u64 	%rd46, [_ZN6thrust24THRUST_300001_SM_1000_NS8cuda_cub4core6detail5shmemE+32];
	setp.lt.f32 	%p201, %f242, %f38;
	mov.u64 	%rd256, %rd307;
	mov.f32 	%f195, %f242;
	@%p201 bra 	$L__BB17_48;
	setp.lt.f32 	%p202, %f38, %f242;
	mov.u64 	%rd256, %rd46;
	mov.f32 	%f195, %f38;
	@%p202 bra 	$L__BB17_48;
	setp.lt.s64 	%p203, %rd307, %rd46;
	min.s64 	%rd256, %rd307, %rd46;
	selp.f32 	%f195, %f242, %f38, %p203;
$L__BB17_48:
	ld.shared.f32 	%f41, [_ZN6thrust24THRUST_300001_SM_1000_NS8cuda_cub4core6detail5shmemE+40];
	ld.shared.u64 	%rd49, [_ZN6thrust24THRUST_300001_SM_1000_NS8cuda_cub4core6detail5shmemE+48];
	setp.lt.f32 	%p204, %f195, %f41;
	mov.u64 	%rd257, %rd256;
	mov.f32 	%f196, %f195;
	@%p204 bra 	$L__BB17_51;
	setp.lt.f32 	%p205, %f41, %f195;
	mov.u64 	%rd257, %rd49;
	mov.f32 	%f196, %f41;
	@%p205 bra 	$L__BB17_51;
	setp.lt.s64 	%p206, %rd256, %rd49;
	min.s64 	%rd257, %rd256, %rd49;
	selp.f32 	%f196, %f195, %f41, %p206;
$L__BB17_51:
	ld.shared.f32 	%f44, [_ZN6thrust24THRUST_300001_SM_1000_NS8cuda_cub4core6detail5shmemE+56];
	ld.shared.u64 	%rd52, [_ZN6thrust24THRUST_300001_SM_1000_NS8cuda_cub4core6detail5shmemE+64];
	setp.lt.f32 	%p207, %f196, %f44;
	mov.u64 	%rd258, %rd257;
	mov.f32 	%f197, %f196;
	@%p207 bra 	$L__BB17_54;
	setp.lt.f32 	%p208, %f44, %f196;
	mov.u64 	%rd258, %rd52;
	mov.f32 	%f197, %f44;
	@%p208 bra 	$L__BB17_54;
	setp.lt.s64 	%p209, %rd257, %rd52;
	min.s64 	%rd258, %rd257, %rd52;
	selp.f32 	%f197, %f196, %f44, %p209;
$L__BB17_54:
	ld.shared.f32 	%f47, [_ZN6thrust24THRUST_300001_SM_1000_NS8cuda_cub4core6detail5shmemE+72];
	ld.shared.u64 	%rd55, [_ZN6thrust24THRUST_300001_SM_1000_NS8cuda_cub4core6detail5shmemE+80];
	setp.lt.f32 	%p210, %f197, %f47;
	mov.u64 	%rd259, %rd258;
	mov.f32 	%f198, %f197;
	@%p210 bra 	$L__BB17_57;
	setp.lt.f32 	%p211, %f47, %f197;
	mov.u64 	%rd259, %rd55;
	mov.f32 	%f198, %f47;
	@%p211 bra 	$L__BB17_57;
	setp.lt.s64 	%p212, %rd258, %rd55;
	min.s64 	%rd259, %rd258, %rd55;
	selp.f32 	%f198, %f197, %f47, %p212;
$L__BB17_57:
	ld.shared.f32 	%f50, [_ZN6thrust24THRUST_300001_SM_1000_NS8cuda_cub4core6detail5shmemE+88];
	ld.shared.u64 	%rd58, [_ZN6thrust24THRUST_300001_SM_1000_NS8cuda_cub4core6detail5shmemE+96];
	setp.lt.f32 	%p213, %f198, %f50;
	mov.u64 	%rd260, %rd259;
	mov.f32 	%f199, %f198;
	@%p213 bra 	$L__BB17_60;
	setp.lt.f32 	%p214, %f50, %f198;
	mov.u64 	%rd260, %rd58;
	mov.f32 	%f199, %f50;
	@%p214 bra 	$L__BB17_60;
	setp.lt.s64 	%p215, %rd259, %rd58;
	min.s64 	%rd260, %rd259, %rd58;
	selp.f32 	%f199, %f198, %f50, %p215;
$L__BB17_60:
	ld.shared.f32 	%f53, [_ZN6thrust24THRUST_300001_SM_1000_NS8cuda_cub4core6detail5shmemE+104];
	ld.shared.u64 	%rd61, [_ZN6thrust24THRUST_300001_SM_1000_NS8cuda_cub4core6detail5shmemE+112];
	setp.lt.f32 	%p216, %f199, %f53;
	mov.u64 	%rd261, %rd260;
	mov.f32 	%f200, %f199;
	@%p216 bra 	$L__BB17_63;
	setp.lt.f32 	%p217, %f53, %f199;
	mov.u64 	%rd261, %rd61;
	mov.f32 	%f200, %f53;
	@%p217 bra 	$L__BB17_63;
	setp.lt.s64 	%p218, %rd260, %rd61;
	min.s64 	%rd261, %rd260, %rd61;
	selp.f32 	%f200, %f199, %f53, %p218;
$L__BB17_63:
	ld.shared.f32 	%f56, [_ZN6thrust24THRUST_300001_SM_1000_NS8cuda_cub4core6detail5shmemE+120];
	ld.shared.u64 	%rd64, [_ZN6thrust24THRUST_300001_SM_1000_NS8cuda_cub4core6detail5shmemE+128];
	setp.lt.f32 	%p219, %f200, %f56;
	mov.f32 	%f242, %f200;
	mov.u64 	%rd307, %rd261;
	@%p219 bra 	$L__BB17_198;
	setp.lt.f32 	%p220, %f56, %f200;
	mov.f32 	%f242, %f56;
	mov.u64 	%rd307, %rd64;
	@%p220 bra 	$L__BB17_198;
	setp.lt.s64 	%p221, %rd261, %rd64;
	min.s64 	%rd307, %rd261, %rd64;
	selp.f32 	%f242, %f200, %f56, %p221;
	bra.uni 	$L__BB17_198;
$L__BB17_66:
	// begin inline asm
	mov.u32 %r163, %laneid;
	// end inline asm
	and.b32  	%r184, %r2, 992;
	add.s32 	%r185, %r184, 32;
	setp.gt.s32 	%p118, %r185, %r1;
	not.b32 	%r186, %r184;
	add.s32 	%r187, %r1, %r186;
	selp.b32 	%r182, %r187, 31, %p118;
	mov.b32 	%r165, %f188;
	mov.b32 	%r181, 1;
	mov.b32 	%r183, -1;
	// begin inline asm
	shfl.sync.down.b32 %r164, %r165, %r181, %r182, %r183;
	// end inline asm
	mov.b32 	%f58, %r164;
	// begin inline asm
	shfl.sync.down.b32 %r169, %r170, %r181, %r182, %r183;
	// end inline asm
	mov.b64 	{%r175, %r180}, %rd249;
	// begin inline asm
	shfl.sync.down.b32 %r174, %r175, %r181, %r182, %r183;
	// end inline asm
	// begin inline asm
	shfl.sync.down.b32 %r179, %r180, %r181, %r182, %r183;
	// end inline asm
	mov.b64 	%rd66, {%r174, %r179};
	setp.ge.s32 	%p119, %r163, %r182;
	setp.lt.f32 	%p120, %f188, %f58;
	or.pred  	%p121, %p119, %p120;
	mov.f32 	%f201, %f188;
	mov.u64 	%rd262, %rd249;
	@%p121 bra 	$L__BB17_69;
	setp.gt.f32 	%p122, %f188, %f58;
	mov.f32 	%f201, %f58;
	mov.u64 	%rd262, %rd66;
	@%p122 bra 	$L__BB17_69;
	setp.lt.s64 	%p123, %rd249, %rd66;
	selp.f32 	%f201, %f188, %f58, %p123;
	min.s64 	%rd262, %rd249, %rd66;
$L__BB17_69:
	mov.b32 	%r189, %f201;
	mov.b32 	%r205, 2;
	mov.b32 	%r207, -1;
	// begin inline asm
	shfl.sync.down.b32 %r188, %r189, %r205, %r182, %r207;
	// end inline asm
	mov.b32 	%f61, %r188;
	// begin inline asm
	shfl.sync.down.b32 %r193, %r194, %r205, %r182, %r207;
	// end inline asm
	mov.b64 	{%r199, %r204}, %rd262;
	// begin inline asm
	shfl.sync.down.b32 %r198, %r199, %r205, %r182, %r207;
	// end inline asm
	// begin inline asm
	shfl.sync.down.b32 %r203, %r204, %r205, %r182, %r207;
	// end inline asm
	mov.b64 	%rd69, {%r198, %r203};
	add.s32 	%r208, %r163, 2;
	setp.gt.s32 	%p124, %r208, %r182;
	setp.lt.f32 	%p125, %f201, %f61;
	or.pred  	%p126, %p124, %p125;
	mov.f32 	%f202, %f201;
	mov.u64 	%rd263, %rd262;
	@%p126 bra 	$L__BB17_72;
	setp.gt.f32 	%p127, %f201, %f61;
	mov.f32 	%f202, %f61;
	mov.u64 	%rd263, %rd69;
	@%p127 bra 	$L__BB17_72;
	setp.lt.s64 	%p128, %rd262, %rd69;
	selp.f32 	%f202, %f201, %f61, %p128;
	min.s64 	%rd263, %rd262, %rd69;
$L__BB17_72:
	mov.b32 	%r210, %f202;
	mov.b32 	%r226, 4;
	mov.b32 	%r228, -1;
	// begin inline asm
	shfl.sync.down.b32 %r209, %r210, %r226, %r182, %r228;
	// end inline asm
	mov.b32 	%f64, %r209;
	// begin inline asm
	shfl.sync.down.b32 %r214, %r215, %r226, %r182, %r228;
	// end inline asm
	mov.b64 	{%r220, %r225}, %rd263;
	// begin inline asm
	shfl.sync.down.b32 %r219, %r220, %r226, %r182, %r228;
	// end inline asm
	// begin inline asm
	shfl.sync.down.b32 %r224, %r225, %r226, %r182, %r228;
	// end inline asm
	mov.b64 	%rd72, {%r219, %r224};
	add.s32 	%r229, %r163, 4;
	setp.gt.s32 	%p129, %r229, %r182;
	setp.lt.f32 	%p130, %f202, %f64;
	or.pred  	%p131, %p129, %p130;
	mov.f32 	%f203, %f202;
	mov.u64 	%rd264, %rd263;
	@%p131 bra 	$L__BB17_75;
	setp.gt.f32 	%p132, %f202, %f64;
	mov.f32 	%f203, %f64;
	mov.u64 	%rd264, %rd72;
	@%p132 bra 	$L__BB17_75;
	setp.lt.s64 	%p133, %rd263, %rd72;
	selp.f32 	%f203, %f202, %f64, %p133;
	min.s64 	%rd264, %rd263, %rd72;
$L__BB17_75:
	mov.b32 	%r231, %f203;
	mov.b32 	%r247, 8;
	mov.b32 	%r249, -1;
	// begin inline asm
	shfl.sync.down.b32 %r230, %r231, %r247, %r182, %r249;
	// end inline asm
	mov.b32 	%f67, %r230;
	// begin inline asm
	shfl.sync.down.b32 %r235, %r236, %r247, %r182, %r249;
	// end inline asm
	mov.b64 	{%r241, %r246}, %rd264;
	// begin inline asm
	shfl.sync.down.b32 %r240, %r241, %r247, %r182, %r249;
	// end inline asm
	// begin inline asm
	shfl.sync.down.b32 %r245, %r246, %r247, %r182, %r249;
	// end inline asm
	mov.b64 	%rd75, {%r240, %r245};
	add.s32 	%r250, %r163, 8;
	setp.gt.s32 	%p134, %r250, %r182;
	setp.lt.f32 	%p135, %f203, %f67;
	or.pred  	%p136, %p134, %p135;
	mov.f32 	%f204, %f203;
	mov.u64 	%rd265, %rd264;
	@%p136 bra 	$L__BB17_78;
	setp.gt.f32 	%p137, %f203, %f67;
	mov.f32 	%f204, %f67;
	mov.u64 	%rd265, %rd75;
	@%p137 bra 	$L__BB17_78;
	setp.lt.s64 	%p138, %rd264, %rd75;
	selp.f32 	%f204, %f203, %f67, %p138;
	min.s64 	%rd265, %rd264, %rd75;
$L__BB17_78:
	mov.b32 	%r252, %f204;
	mov.b32 	%r268, 16;
	mov.b32 	%r270, -1;
	// begin inline asm
	shfl.sync.down.b32 %r251, %r252, %r268, %r182, %r270;
	// end inline asm
	mov.b32 	%f70, %r251;
	// begin inline asm
	shfl.sync.down.b32 %r256, %r257, %r268, %r182, %r270;
	// end inline asm
	mov.b64 	{%r262, %r267}, %rd265;
	// begin inline asm
	shfl.sync.down.b32 %r261, %r262, %r268, %r182, %r270;
	// end inline asm
	// begin inline asm
	shfl.sync.down.b32 %r266, %r267, %r268, %r182, %r270;
	// end inline asm
	mov.b64 	%rd78, {%r261, %r266};
	add.s32 	%r271, %r163, 16;
	setp.gt.s32 	%p139, %r271, %r182;
	setp.lt.f32 	%p140, %f204, %f70;
	or.pred  	%p141, %p139, %p140;
	mov.f32 	%f242, %f204;
	mov.u64 	%rd307, %rd265;
	@%p141 bra 	$L__BB17_81;
	setp.gt.f32 	%p142, %f204, %f70;
	mov.f32 	%f242, %f70;
	mov.u64 	%rd307, %rd78;
	@%p142 bra 	$L__BB17_81;
	setp.lt.s64 	%p143, %rd265, %rd78;
	selp.f32 	%f242, %f204, %f70, %p143;
	min.s64 	%rd307, %rd265, %rd78;
$L__BB17_81:
	setp.ne.s32 	%p144, %r163, 0;
	@%p144 bra 	$L__BB17_83;
	shr.u32 	%r272, %r2, 1;
	and.b32  	%r273, %r272, 496;
	mov.u32 	%r274, _ZN6thrust24THRUST_300001_SM_1000_NS8cuda_cub4core6detail5shmemE;
	add.s32 	%r275, %r274, %r273;
	st.shared.f32 	[%r275+8], %f242;
	st.shared.u64 	[%r275+16], %rd307;
$L__BB17_83:
	bar.sync 	0;
	setp.ne.s32 	%p145, %r2, 0;
	@%p145 bra 	$L__BB17_198;
	setp.lt.s32 	%p146, %r1, 33;
	mov.f32 	%f206, %f242;
	mov.u64 	%rd267, %rd307;
	@%p146 bra 	$L__BB17_88;
	ld.shared.f32 	%f73, [_ZN6thrust24THRUST_300001_SM_1000_NS8cuda_cub4core6detail5shmemE+24];
	ld.shared.u64 	%rd81, [_ZN6thrust24THRUST_300001_SM_1000_NS8cuda_cub4core6detail5shmemE+32];
	setp.lt.f32 	%p147, %f242, %f73;
	mov.f32 	%f206, %f242;
	mov.u64 	%rd267, %rd307;
	@%p147 bra 	$L__BB17_88;
	setp.lt.f32 	%p148, %f73, %f242;
	mov.f32 	%f206, %f73;
	mov.u64 	%rd267, %rd81;
	@%p148 bra 	$L__BB17_88;
	setp.lt.s64 	%p149, %rd307, %rd81;
	selp.f32 	%f206, %f242, %f73, %p149;
	min.s64 	%rd267, %rd307, %rd81;
$L__BB17_88:
	setp.lt.s32 	%p150, %r1, 65;
	mov.f32 	%f207, %f206;
	mov.u64 	%rd268, %rd267;
	@%p150 bra 	$L__BB17_92;
	ld.shared.f32 	%f76, [_ZN6thrust24THRUST_300001_SM_1000_NS8cuda_cub4core6detail5shmemE+40];
	ld.shared.u64 	%rd84, [_ZN6thrust24THRUST_300001_SM_1000_NS8cuda_cub4core6detail5shmemE+48];
	setp.lt.f32 	%p151, %f206, %f76;
	mov.f32 	%f207, %f206;
	mov.u64 	%rd268, %rd267;
	@%p151 bra 	$L__BB17_92;
	setp.lt.f32 	%p152, %f76, %f206;
	mov.f32 	%f207, %f76;
	mov.u64 	%rd268, %rd84;
	@%p152 bra 	$L__BB17_92;
	setp.lt.s64 	%p153, %rd267, %rd84;
	selp.f32 	%f207, %f206, %f76, %p153;
	min.s64 	%rd268, %rd267, %rd84;
$L__BB17_92:
	setp.lt.s32 	%p154, %r1, 97;
	mov.f32 	%f208, %f207;
	mov.u64 	%rd269, %rd268;
	@%p154 bra 	$L__BB17_96;
	ld.shared.f32 	%f79, [_ZN6thrust24THRUST_300001_SM_1000_NS8cuda_cub4core6detail5shmemE+56];
	ld.shared.u64 	%rd87, [_ZN6thrust24THRUST_300001_SM_1000_NS8cuda_cub4core6detail5shmemE+64];
	setp.lt.f32 	%p155, %f207, %f79;
	mov.f32 	%f208, %f207;
	mov.u64 	%rd269, %rd268;
	@%p155 bra 	$L__BB17_96;
	setp.lt.f32 	%p156, %f79, %f207;
	mov.f32 	%f208, %f79;
	mov.u64 	%rd269, %rd87;
	@%p156 bra 	$L__BB17_96;
	setp.lt.s64 	%p157, %rd268, %rd87;
	selp.f32 	%f208, %f207, %f79, %p157;
	min.s64 	%rd269, %rd268, %rd87;
$L__BB17_96:
	setp.lt.s32 	%p158, %r1, 129;
	mov.f32 	%f209, %f208;
	mov.u64 	%rd270, %rd269;
	@%p158 bra 	$L__BB17_100;
	ld.shared.f32 	%f82, [_ZN6thrust24THRUST_300001_SM_1000_NS8cuda_cub4core6detail5shmemE+72];
	ld.shared.u64 	%rd90, [_ZN6thrust24THRUST_300001_SM_1000_NS8cuda_cub4core6detail5shmemE+80];
	setp.lt.f32 	%p159, %f208, %f82;
	mov.f32 	%f209, %f208;
	mov.u64 	%rd270, %rd269;
	@%p159 bra 	$L__BB17_100;
	setp.lt.f32 	%p160, %f82, %f208;
	mov.f32 	%f209, %f82;
	mov.u64 	%rd270, %rd90;
	@%p160 bra 	$L__BB17_100;
	setp.lt.s64 	%p161, %rd269, %rd90;
	selp.f32 	%f209, %f208, %f82, %p161;
	min.s64 	%rd270, %rd269, %rd90;
$L__BB17_100:
	setp.lt.s32 	%p162, %r1, 161;
	mov.f32 	%f210, %f209;
	mov.u64 	%rd271, %rd270;
	@%p162 bra 	$L__BB17_104;
	ld.shared.f32 	%f85, [_ZN6thrust24THRUST_300001_SM_1000_NS8cuda_cub4core6detail5shmemE+88];
	ld.shared.u64 	%rd93, [_ZN6thrust24THRUST_300001_SM_1000_NS8cuda_cub4core6detail5shmemE+96];
	setp.lt.f32 	%p163, %f209, %f85;
	mov.f32 	%f210, %f209;
	mov.u64 	%rd271, %rd270;
	@%p163 bra 	$L__BB17_104;
	setp.lt.f32 	%p164, %f85, %f209;
	mov.f32 	%f210, %f85;
	mov.u64 	%rd271, %rd93;
	@%p164 bra 	$L__BB17_104;
	setp.lt.s64 	%p165, %rd270, %rd93;
	selp.f32 	%f210, %f209, %f85, %p165;
	min.s64 	%rd271, %rd270, %rd93;
$L__BB17_104:
	setp.lt.s32 	%p166, %r1, 193;
	mov.f32 	%f211, %f210;
	mov.u64 	%rd272, %rd271;
	@%p166 bra 	$L__BB17_108;
	ld.shared.f32 	%f88, [_ZN6thrust24THRUST_300001_SM_1000_NS8cuda_cub4core6detail5shmemE+104];
	ld.shared.u64 	%rd96, [_ZN6thrust24THRUST_300001_SM_1000_NS8cuda_cub4core6detail5shmemE+112];
	setp.lt.f32 	%p167, %f210, %f88;
	mov.f32 	%f211, %f210;
	mov.u64 	%rd272, %rd271;
	@%p167 bra 	$L__BB17_108;
	setp.lt.f32 	%p168, %f88, %f210;
	mov.f32 	%f211, %f88;
	mov.u64 	%rd272, %rd96;
	@%p168 bra 	$L__BB17_108;
	setp.lt.s64 	%p169, %rd271, %rd96;
	selp.f32 	%f211, %f210, %f88, %p169;
	min.s64 	%rd272, %rd271, %rd96;
$L__BB17_108:
	setp.lt.s32 	%p170, %r1, 225;
	mov.f32 	%f242, %f211;
	mov.u64 	%rd307, %rd272;
	@%p170 bra 	$L__BB17_198;
	ld.shared.f32 	%f91, [_ZN6thrust24THRUST_300001_SM_1000_NS8cuda_cub4core6detail5shmemE+120];
	ld.shared.u64 	%rd99, [_ZN6thrust24THRUST_300001_SM_1000_NS8cuda_cub4core6detail5shmemE+128];
	setp.lt.f32 	%p171, %f211, %f91;
	mov.f32 	%f242, %f211;
	mov.u64 	%rd307, %rd272;
	@%p171 bra 	$L__BB17_198;
	setp.lt.f32 	%p172, %f91, %f211;
	mov.f32 	%f242, %f91;
	mov.u64 	%rd307, %rd99;
	@%p172 bra 	$L__BB17_198;
	setp.lt.s64 	%p173, %rd272, %rd99;
	selp.f32 	%f242, %f211, %f91, %p173;
	min.s64 	%rd307, %rd272, %rd99;
	bra.uni 	$L__BB17_198;
$L__BB17_112:
	mov.u32 	%r18, %tid.x;
	cvt.u64.u32 	%rd101, %r18;
	mul.wide.u32 	%rd198, %r18, 4;
	add.s64 	%rd102, %rd1, %rd198;
	ld.global.f32 	%f172, [%rd102];
	add.s32 	%r31, %r18, 256;
	cvt.u64.u32 	%rd199, %r31;
	ld.global.f32 	%f173, [%rd102+1024];
	add.s32 	%r32, %r18, 512;
	cvt.u64.u32 	%rd200, %r32;
	ld.global.f32 	%f174, [%rd102+2048];
	ld.global.f32 	%f93, [%rd102+3072];
	or.b32  	%r33, %r18, 1024;
	cvt.u64.u32 	%rd103, %r33;
	add.s64 	%rd104, %rd195, %rd103;
	ld.global.f32 	%f94, [%rd102+4096];
	setp.lt.f32 	%p3, %f173, %f172;
	selp.f32 	%f175, %f173, %f172, %p3;
	selp.b64 	%rd201, %rd199, %rd101, %p3;
	setp.lt.f32 	%p4, %f174, %f175;
	selp.f32 	%f95, %f174, %f175, %p4;
	selp.b64 	%rd105, %rd200, %rd201, %p4;
	setp.lt.f32 	%p5, %f95, %f93;
	mov.f32 	%f212, %f95;
	mov.u64 	%rd273, %rd105;
	@%p5 bra 	$L__BB17_115;
	add.s32 	%r34, %r18, 768;
	cvt.u64.u32 	%rd273, %r34;
	setp.lt.f32 	%p6, %f93, %f95;
	mov.f32 	%f212, %f93;
	@%p6 bra 	$L__BB17_115;
	mov.f32 	%f212, %f95;
	mov.u64 	%rd273, %rd105;
$L__BB17_115:
	add.s64 	%rd108, %rd195, %rd273;
	setp.lt.f32 	%p7, %f212, %f94;
	mov.f32 	%f229, %f212;
	mov.u64 	%rd294, %rd108;
	@%p7 bra 	$L__BB17_118;
	setp.lt.f32 	%p8, %f94, %f212;
	mov.f32 	%f229, %f94;
	mov.u64 	%rd294, %rd104;
	@%p8 bra 	$L__BB17_118;
	setp.lt.s64 	%p9, %rd273, %rd103;
	selp.f32 	%f229, %f212, %f94, %p9;
	selp.b64 	%rd294, %rd108, %rd104, %p9;
$L__BB17_118:
	setp.lt.u64 	%p10, %rd197, 2560;
	mov.b64 	%rd283, 1280;
	@%p10 bra 	$L__BB17_136;
	mov.b64 	%rd283, 1280;
$L__BB17_120:
	mov.u64 	%rd111, %rd283;
	add.s64 	%rd204, %rd111, %rd101;
	shl.b64 	%rd205, %rd111, 2;
	add.s64 	%rd206, %rd102, %rd205;
	add.s64 	%rd113, %rd204, %rd195;
	ld.global.f32 	%f100, [%rd206];
	ld.global.f32 	%f101, [%rd206+1024];
	add.s64 	%rd114, %rd113, 512;
	ld.global.f32 	%f102, [%rd206+2048];
	add.s64 	%rd115, %rd113, 768;
	ld.global.f32 	%f103, [%rd206+3072];
	ld.global.f32 	%f104, [%rd206+4096];
	setp.lt.f32 	%p11, %f229, %f100;
	mov.f32 	%f215, %f229;
	mov.u64 	%rd277, %rd294;
	@%p11 bra 	$L__BB17_123;
	setp.lt.f32 	%p12, %f100, %f229;
	mov.f32 	%f215, %f100;
	mov.u64 	%rd277, %rd113;
	@%p12 bra 	$L__BB17_123;
	setp.lt.s64 	%p13, %rd294, %rd113;
	selp.f32 	%f215, %f229, %f100, %p13;
	min.s64 	%rd277, %rd294, %rd113;
$L__BB17_123:
	setp.lt.f32 	%p14, %f215, %f101;
	mov.f32 	%f216, %f215;
	mov.u64 	%rd278, %rd277;
	@%p14 bra 	$L__BB17_126;
	add.s64 	%rd208, %rd204, %rd195;
	add.s64 	%rd278, %rd208, 256;
	setp.lt.f32 	%p15, %f101, %f215;
	mov.f32 	%f216, %f101;
	@%p15 bra 	$L__BB17_126;
	setp.lt.s64 	%p16, %rd277, %rd278;
	selp.f32 	%f216, %f215, %f101, %p16;
	min.s64 	%rd278, %rd277, %rd278;
$L__BB17_126:
	setp.lt.f32 	%p17, %f216, %f102;
	mov.f32 	%f217, %f216;
	mov.u64 	%rd279, %rd278;
	@%p17 bra 	$L__BB17_129;
	setp.lt.f32 	%p18, %f102, %f216;
	mov.f32 	%f217, %f102;
	mov.u64 	%rd279, %rd114;
	@%p18 bra 	$L__BB17_129;
	setp.lt.s64 	%p19, %rd278, %rd114;
	selp.f32 	%f217, %f216, %f102, %p19;
	min.s64 	%rd279, %rd278, %rd114;
$L__BB17_129:
	setp.lt.f32 	%p20, %f217, %f103;
	mov.f32 	%f218, %f217;
	mov.u64 	%rd280, %rd279;
	@%p20 bra 	$L__BB17_132;
	setp.lt.f32 	%p21, %f103, %f217;
	mov.f32 	%f218, %f103;
	mov.u64 	%rd280, %rd115;
	@%p21 bra 	$L__BB17_132;
	setp.lt.s64 	%p22, %rd279, %rd115;
	selp.f32 	%f218, %f217, %f103, %p22;
	min.s64 	%rd280, %rd279, %rd115;
$L__BB17_132:
	setp.lt.f32 	%p23, %f218, %f104;
	mov.f32 	%f229, %f218;
	mov.u64 	%rd294, %rd280;
	@%p23 bra 	$L__BB17_135;
	add.s64 	%rd210, %rd204, %rd195;
	add.s64 	%rd294, %rd210, 1024;
	setp.lt.f32 	%p24, %f104, %f218;
	mov.f32 	%f229, %f104;
	@%p24 bra 	$L__BB17_135;
	setp.lt.s64 	%p25, %rd280, %rd294;
	selp.f32 	%f229, %f218, %f104, %p25;
	min.s64 	%rd294, %rd280, %rd294;
$L__BB17_135:
	add.s64 	%rd283, %rd111, 1280;
	add.s64 	%rd211, %rd111, 2560;
	setp.le.s64 	%p26, %rd211, %rd197;
	@%p26 bra 	$L__BB17_120;
$L__BB17_136:
	setp.le.s64 	%p27, %rd197, %rd283;
	@%p27 bra 	$L__BB17_159;
	cvt.u32.u64 	%r35, %rd283;
	cvt.u32.u64 	%r36, %rd197;
	sub.s32 	%r19, %r36, %r35;
	setp.ge.s32 	%p28, %r18, %r19;
	@%p28 bra 	$L__BB17_159;
	cvta.to.global.u64 	%rd131, %rd194;
	not.b32 	%r38, %r18;
	add.s32 	%r39, %r38, %r36;
	sub.s32 	%r20, %r39, %r35;
	and.b32  	%r41, %r20, 768;
	setp.eq.s32 	%p29, %r41, 768;
	mov.u32 	%r389, %r18;
	@%p29 bra 	$L__BB17_144;
	add.s64 	%rd213, %rd283, %rd101;
	add.s64 	%rd285, %rd213, %rd195;
	shl.b64 	%rd214, %rd213, 2;
	add.s64 	%rd284, %rd131, %rd214;
	shr.u32 	%r42, %r20, 8;
	add.s32 	%r43, %r42, 1;
	and.b32  	%r44, %r43, 3;
	neg.s32 	%r387, %r44;
	mov.u32 	%r389, %r18;
$L__BB17_140:
	.pragma "nounroll";
	mov.u64 	%rd136, %rd294;
	mov.f32 	%f116, %f229;
	ld.global.f32 	%f117, [%rd284];
	setp.lt.f32 	%p30, %f116, %f117;
	@%p30 bra 	$L__BB17_143;
	setp.lt.f32 	%p31, %f117, %f116;
	mov.f32 	%f229, %f117;
	mov.u64 	%rd294, %rd285;
	@%p31 bra 	$L__BB17_143;
	setp.lt.s64 	%p32, %rd136, %rd285;
	selp.f32 	%f229, %f116, %f117, %p32;
	min.s64 	%rd294, %rd136, %rd285;
$L__BB17_143:
	add.s32 	%r389, %r389, 256;
	add.s64 	%rd285, %rd285, 256;
	add.s64 	%rd284, %rd284, 1024;
	add.s32 	%r387, %r387, 1;
	setp.ne.s32 	%p33, %r387, 0;
	@%p33 bra 	$L__BB17_140;
$L__BB17_144:
	setp.lt.u32 	%p34, %r20, 768;
	@%p34 bra 	$L__BB17_159;
	add.s32 	%r390, %r389, 512;
$L__BB17_146:
	mov.u32 	%r28, %r390;
	add.s32 	%r45, %r28, -512;
	cvt.u64.u32 	%rd215, %r45;
	add.s64 	%rd216, %rd283, %rd215;
	shl.b64 	%rd217, %rd216, 2;
	add.s64 	%rd144, %rd131, %rd217;
	add.s64 	%rd145, %rd216, %rd195;
	ld.global.f32 	%f123, [%rd144];
	setp.lt.f32 	%p35, %f229, %f123;
	mov.f32 	%f226, %f229;
	mov.u64 	%rd291, %rd294;
	@%p35 bra 	$L__BB17_149;
	setp.lt.f32 	%p36, %f123, %f229;
	mov.f32 	%f226, %f123;
	mov.u64 	%rd291, %rd145;
	@%p36 bra 	$L__BB17_149;
	setp.lt.s64 	%p37, %rd294, %rd145;
	selp.f32 	%f226, %f229, %f123, %p37;
	min.s64 	%rd291, %rd294, %rd145;
$L__BB17_149:
	add.s32 	%r46, %r28, -256;
	cvt.u64.u32 	%rd218, %r46;
	add.s64 	%rd219, %rd283, %rd218;
	add.s64 	%rd148, %rd219, %rd195;
	ld.global.f32 	%f126, [%rd144+1024];
	setp.lt.f32 	%p38, %f226, %f126;
	mov.f32 	%f227, %f226;
	mov.u64 	%rd292, %rd291;
	@%p38 bra 	$L__BB17_152;
	setp.lt.f32 	%p39, %f126, %f226;
	mov.f32 	%f227, %f126;
	mov.u64 	%rd292, %rd148;
	@%p39 bra 	$L__BB17_152;
	setp.lt.s64 	%p40, %rd291, %rd148;
	selp.f32 	%f227, %f226, %f126, %p40;
	min.s64 	%rd292, %rd291, %rd148;
$L__BB17_152:
	cvt.u64.u32 	%rd220, %r28;
	add.s64 	%rd221, %rd283, %rd220;
	add.s64 	%rd151, %rd221, %rd195;
	ld.global.f32 	%f129, [%rd144+2048];
	setp.lt.f32 	%p41, %f227, %f129;
	mov.f32 	%f228, %f227;
	mov.u64 	%rd293, %rd292;
	@%p41 bra 	$L__BB17_155;
	setp.lt.f32 	%p42, %f129, %f227;
	mov.f32 	%f228, %f129;
	mov.u64 	%rd293, %rd151;
	@%p42 bra 	$L__BB17_155;
	setp.lt.s64 	%p43, %rd292, %rd151;
	selp.f32 	%f228, %f227, %f129, %p43;
	min.s64 	%rd293, %rd292, %rd151;
$L__BB17_155:
	add.s32 	%r47, %r28, 256;
	cvt.u64.u32 	%rd222, %r47;
	add.s64 	%rd223, %rd283, %rd222;
	add.s64 	%rd154, %rd223, %rd195;
	ld.global.f32 	%f132, [%rd144+3072];
	setp.lt.f32 	%p44, %f228, %f132;
	mov.f32 	%f229, %f228;
	mov.u64 	%rd294, %rd293;
	@%p44 bra 	$L__BB17_158;
	setp.lt.f32 	%p45, %f132, %f228;
	mov.f32 	%f229, %f132;
	mov.u64 	%rd294, %rd154;
	@%p45 bra 	$L__BB17_158;
	setp.lt.s64 	%p46, %rd293, %rd154;
	selp.f32 	%f229, %f228, %f132, %p46;
	min.s64 	%rd294, %rd293, %rd154;
$L__BB17_158:
	add.s32 	%r390, %r28, 1024;
	add.s32 	%r48, %r28, 512;
	setp.lt.s32 	%p47, %r48, %r19;
	@%p47 bra 	$L__BB17_146;
$L__BB17_159:
	// begin inline asm
	mov.u32 %r49, %laneid;
	// end inline asm
	mov.b32 	%r51, %f229;
	mov.b32 	%r67, 1;
	mov.b32 	%r68, 31;
	mov.b32 	%r69, -1;
	// begin inline asm
	shfl.sync.down.b32 %r50, %r51, %r67, %r68, %r69;
	// end inline asm
	mov.b32 	%f136, %r50;
	// begin inline asm
	shfl.sync.down.b32 %r55, %r56, %r67, %r68, %r69;
	// end inline asm
	mov.b64 	{%r61, %r66}, %rd294;
	// begin inline asm
	shfl.sync.down.b32 %r60, %r61, %r67, %r68, %r69;
	// end inline asm
	// begin inline asm
	shfl.sync.down.b32 %r65, %r66, %r67, %r68, %r69;
	// end inline asm
	mov.b64 	%rd158, {%r60, %r65};
	setp.gt.s32 	%p48, %r49, 30;
	setp.lt.f32 	%p49, %f229, %f136;
	or.pred  	%p50, %p48, %p49;
	mov.f32 	%f231, %f229;
	mov.u64 	%rd296, %rd294;
	@%p50 bra 	$L__BB17_162;
	setp.gt.f32 	%p51, %f229, %f136;
	mov.f32 	%f231, %f136;
	mov.u64 	%rd296, %rd158;
	@%p51 bra 	$L__BB17_162;
	setp.lt.s64 	%p52, %rd294, %rd158;
	selp.f32 	%f231, %f229, %f136, %p52;
	min.s64 	%rd296, %rd294, %rd158;
$L__BB17_162:
	mov.b32 	%r71, %f231;
	mov.b32 	%r87, 2;
	mov.b32 	%r88, 31;
	mov.b32 	%r89, -1;
	// begin inline asm
	shfl.sync.down.b32 %r70, %r71, %r87, %r88, %r89;
	// end inline asm
	mov.b32 	%f139, %r70;
	// begin inline asm
	shfl.sync.down.b32 %r75, %r76, %r87, %r88, %r89;
	// end inline asm
	mov.b64 	{%r81, %r86}, %rd296;
	// begin inline asm
	shfl.sync.down.b32 %r80, %r81, %r87, %r88, %r89;
	// end inline asm
	// begin inline asm
	shfl.sync.down.b32 %r85, %r86, %r87, %r88, %r89;
	// end inline asm
	mov.b64 	%rd161, {%r80, %r85};
	setp.gt.s32 	%p53, %r49, 29;
	setp.lt.f32 	%p54, %f231, %f139;
	or.pred  	%p55, %p53, %p54;
	mov.f32 	%f232, %f231;
	mov.u64 	%rd297, %rd296;
	@%p55 bra 	$L__BB17_165;
	setp.gt.f32 	%p56, %f231, %f139;
	mov.f32 	%f232, %f139;
	mov.u64 	%rd297, %rd161;
	@%p56 bra 	$L__BB17_165;
	setp.lt.s64 	%p57, %rd296, %rd161;
	selp.f32 	%f232, %f231, %f139, %p57;
	min.s64 	%rd297, %rd296, %rd161;
$L__BB17_165:
	mov.b32 	%r91, %f232;
	mov.b32 	%r107, 4;
	mov.b32 	%r108, 31;
	mov.b32 	%r109, -1;
	// begin inline asm
	shfl.sync.down.b32 %r90, %r91, %r107, %r108, %r109;
	// end inline asm
	mov.b32 	%f142, %r90;
	// begin inline asm
	shfl.sync.down.b32 %r95, %r96, %r107, %r108, %r109;
	// end inline asm
	mov.b64 	{%r101, %r106}, %rd297;
	// begin inline asm
	shfl.sync.down.b32 %r100, %r101, %r107, %r108, %r109;
	// end inline asm
	// begin inline asm
	shfl.sync.down.b32 %r105, %r106, %r107, %r108, %r109;
	// end inline asm
	mov.b64 	%rd164, {%r100, %r105};
	setp.gt.s32 	%p58, %r49, 27;
	setp.lt.f32 	%p59, %f232, %f142;
	or.pred  	%p60, %p58, %p59;
	mov.f32 	%f233, %f232;
	mov.u64 	%rd298, %rd297;
	@%p60 bra 	$L__BB17_168;
	setp.gt.f32 	%p61, %f232, %f142;
	mov.f32 	%f233, %f142;
	mov.u64 	%rd298, %rd164;
	@%p61 bra 	$L__BB17_168;
	setp.lt.s64 	%p62, %rd297, %rd164;
	selp.f32 	%f233, %f232, %f142, %p62;
	min.s64 	%rd298, %rd297, %rd164;
$L__BB17_168:
	mov.b32 	%r111, %f233;
	mov.b32 	%r127, 8;
	mov.b32 	%r128, 31;
	mov.b32 	%r129, -1;
	// begin inline asm
	shfl.sync.down.b32 %r110, %r111, %r127, %r128, %r129;
	// end inline asm
	mov.b32 	%f145, %r110;
	// begin inline asm
	shfl.sync.down.b32 %r115, %r116, %r127, %r128, %r129;
	// end inline asm
	mov.b64 	{%r121, %r126}, %rd298;
	// begin inline asm
	shfl.sync.down.b32 %r120, %r121, %r127, %r128, %r129;
	// end inline asm
	// begin inline asm
	shfl.sync.down.b32 %r125, %r126, %r127, %r128, %r129;
	// end inline asm
	mov.b64 	%rd167, {%r120, %r125};
	setp.gt.s32 	%p63, %r49, 23;
	setp.lt.f32 	%p64, %f233, %f145;
	or.pred  	%p65, %p63, %p64;
	mov.f32 	%f234, %f233;
	mov.u64 	%rd299, %rd298;
	@%p65 bra 	$L__BB17_171;
	setp.gt.f32 	%p66, %f233, %f145;
	mov.f32 	%f234, %f145;
	mov.u64 	%rd299, %rd167;
	@%p66 bra 	$L__BB17_171;
	setp.lt.s64 	%p67, %rd298, %rd167;
	selp.f32 	%f234, %f233, %f145, %p67;
	min.s64 	%rd299, %rd298, %rd167;
$L__BB17_171:
	mov.b32 	%r131, %f234;
	mov.b32 	%r147, 16;
	mov.b32 	%r148, 31;
	mov.b32 	%r149, -1;
	// begin inline asm
	shfl.sync.down.b32 %r130, %r131, %r147, %r148, %r149;
	// end inline asm
	mov.b32 	%f148, %r130;
	// begin inline asm
	shfl.sync.down.b32 %r135, %r136, %r147, %r148, %r149;
	// end inline asm
	mov.b64 	{%r141, %r146}, %rd299;
	// begin inline asm
	shfl.sync.down.b32 %r140, %r141, %r147, %r148, %r149;
	// end inline asm
	// begin inline asm
	shfl.sync.down.b32 %r145, %r146, %r147, %r148, %r149;
	// end inline asm
	mov.b64 	%rd170, {%r140, %r145};
	setp.gt.s32 	%p68, %r49, 15;
	setp.lt.f32 	%p69, %f234, %f148;
	or.pred  	%p70, %p68, %p69;
	mov.f32 	%f242, %f234;
	mov.u64 	%rd307, %rd299;
	@%p70 bra 	$L__BB17_174;
	setp.gt.f32 	%p71, %f234, %f148;
	mov.f32 	%f242, %f148;
	mov.u64 	%rd307, %rd170;
	@%p71 bra 	$L__BB17_174;
	setp.lt.s64 	%p72, %rd299, %rd170;
	selp.f32 	%f242, %f234, %f148, %p72;
	min.s64 	%rd307, %rd299, %rd170;
$L__BB17_174:
	setp.ne.s32 	%p73, %r49, 0;
	@%p73 bra 	$L__BB17_176;
	shr.u32 	%r150, %r18, 1;
	and.b32  	%r151, %r150, 496;
	mov.u32 	%r152, _ZN6thrust24THRUST_300001_SM_1000_NS8cuda_cub4core6detail5shmemE;
	add.s32 	%r153, %r152, %r151;
	st.shared.f32 	[%r153+8], %f242;
	st.shared.u64 	[%r153+16], %rd307;
$L__BB17_176:
	bar.sync 	0;
	setp.ne.s32 	%p74, %r18, 0;
	@%p74 bra 	$L__BB17_198;
	ld.shared.f32 	%f151, [_ZN6thrust24THRUST_300001_SM_1000_NS8cuda_cub4core6detail5shmemE+24];
	ld.shared.u64 	%rd173, [_ZN6thrust24THRUST_300001_SM_1000_NS8cuda_cub4core6detail5shmemE+32];
	setp.lt.f32 	%p75, %f242, %f151;
	mov.f32 	%f236, %f242;
	mov.u64 	%rd301, %rd307;
	@%p75 bra 	$L__BB17_180;
	setp.lt.f32 	%p76, %f151, %f242;
	mov.f32 	%f236, %f151;
	mov.u64 	%rd301, %rd173;
	@%p76 bra 	$L__BB17_180;
	setp.lt.s64 	%p77, %rd307, %rd173;
	selp.f32 	%f236, %f242, %f151, %p77;
	min.s64 	%rd301, %rd307, %rd173;
$L__BB17_180:
	ld.shared.f32 	%f154, [_ZN6thrust24THRUST_300001_SM_1000_NS8cuda_cub4core6detail5shmemE+40];
	ld.shared.u64 	%rd176, [_ZN6thrust24THRUST_300001_SM_1000_NS8cuda_cub4core6detail5shmemE+48];
	setp.lt.f32 	%p78, %f236, %f154;
	mov.f32 	%f237, %f236;
	mov.u64 	%rd302, %rd301;
	@%p78 bra 	$L__BB17_183;
	setp.lt.f32 	%p79, %f154, %f236;
	mov.f32 	%f237, %f154;
	mov.u64 	%rd302, %rd176;
	@%p79 bra 	$L__BB17_183;
	setp.lt.s64 	%p80, %rd301, %rd176;
	selp.f32 	%f237, %f236, %f154, %p80;
	min.s64 	%rd302, %rd301, %rd176;
$L__BB17_183:
	ld.shared.f32 	%f157, [_ZN6thrust24THRUST_300001_SM_1000_NS8cuda_cub4core6detail5shmemE+56];
	ld.shared.u64 	%rd179, [_ZN6thrust24THRUST_300001_SM_1000_NS8cuda_cub4core6detail5shmemE+64];
	setp.lt.f32 	%p81, %f237, %f157;
	mov.f32 	%f238, %f237;
	mov.u64 	%rd303, %rd302;
	@%p81 bra 	$L__BB17_186;
	setp.lt.f32 	%p82, %f157, %f237;
	mov.f32 	%f238, %f157;
	mov.u64 	%rd303, %rd179;
	@%p82 bra 	$L__BB17_186;
	setp.lt.s64 	%p83, %rd302, %rd179;
	selp.f32 	%f238, %f237, %f157, %p83;
	min.s64 	%rd303, %rd302, %rd179;
$L__BB17_186:
	ld.shared.f32 	%f160, [_ZN6thrust24THRUST_300001_SM_1000_NS8cuda_cub4core6detail5shmemE+72];
	ld.shared.u64 	%rd182, [_ZN6thrust24THRUST_300001_SM_1000_NS8cuda_cub4core6detail5shmemE+80];
	setp.lt.f32 	%p84, %f238, %f160;
	mov.f32 	%f239, %f238;
	mov.u64 	%rd304, %rd303;
	@%p84 bra 	$L__BB17_189;
	setp.lt.f32 	%p85, %f160, %f238;
	mov.f32 	%f239, %f160;
	mov.u64 	%rd304, %rd182;
	@%p85 bra 	$L__BB17_189;
	setp.lt.s64 	%p86, %rd303, %rd182;
	selp.f32 	%f239, %f238, %f160, %p86;
	min.s64 	%rd304, %rd303, %rd182;
$L__BB17_189:
	ld.shared.f32 	%f163, [_ZN6thrust24THRUST_300001_SM_1000_NS8cuda_cub4core6detail5shmemE+88];
	ld.shared.u64 	%rd185, [_ZN6thrust24THRUST_300001_SM_1000_NS8cuda_cub4core6detail5shmemE+96];
	setp.lt.f32 	%p87, %f239, %f163;
	mov.f32 	%f240, %f239;
	mov.u64 	%rd305, %rd304;
	@%p87 bra 	$L__BB17_192;
	setp.lt.f32 	%p88, %f163, %f239;
	mov.f32 	%f240, %f163;
	mov.u64 	%rd305, %rd185;
	@%p88 bra 	$L__BB17_192;
	setp.lt.s64 	%p89, %rd304, %rd185;
	selp.f32 	%f240, %f239, %f163, %p89;
	min.s64 	%rd305, %rd304, %rd185;
$L__BB17_192:
	ld.shared.f32 	%f166, [_ZN6thrust24THRUST_300001_SM_1000_NS8cuda_cub4core6detail5shmemE+104];
	ld.shared.u64 	%rd188, [_ZN6thrust24THRUST_300001_SM_1000_NS8cuda_cub4core6detail5shmemE+112];
	setp.lt.f32 	%p90, %f240, %f166;
	mov.f32 	%f241, %f240;
	mov.u64 	%rd306, %rd305;
	@%p90 bra 	$L__BB17_195;
	setp.lt.f32 	%p91, %f166, %f240;
	mov.f32 	%f241, %f166;
	mov.u64 	%rd306, %rd188;
	@%p91 bra 	$L__BB17_195;
	setp.lt.s64 	%p92, %rd305, %rd188;
	selp.f32 	%f241, %f240, %f166, %p92;
	min.s64 	%rd306, %rd305, %rd188;
$L__BB17_195:
	ld.shared.f32 	%f169, [_ZN6thrust24THRUST_300001_SM_1000_NS8cuda_cub4core6detail5shmemE+120];
	ld.shared.u64 	%rd191, [_ZN6thrust24THRUST_300001_SM_1000_NS8cuda_cub4core6detail5shmemE+128];
	setp.lt.f32 	%p93, %f241, %f169;
	mov.f32 	%f242, %f241;
	mov.u64 	%rd307, %rd306;
	@%p93 bra 	$L__BB17_198;
	setp.lt.f32 	%p94, %f169, %f241;
	mov.f32 	%f242, %f169;
	mov.u64 	%rd307, %rd191;
	@%p94 bra 	$L__BB17_198;
	setp.lt.s64 	%p95, %rd306, %rd191;
	selp.f32 	%f242, %f241, %f169, %p95;
	min.s64 	%rd307, %rd306, %rd191;
$L__BB17_198:
	mov.u32 	%r381, %tid.x;
	setp.ne.s32 	%p222, %r381, 0;
	@%p222 bra 	$L__BB17_200;
	ld.param.u64 	%rd237, [_ZN6thrust24THRUST_300001_SM_1000_NS8cuda_cub4core6detail13_kernel_agentINS1_8__reduce11ReduceAgentINS0_12zip_iteratorIN4cuda3std3__45tupleIJNS0_10device_ptrIfEENS0_17counting_iteratorIlNS0_11use_defaultESF_SF_EEEEEEEPNSB_IJflEEESJ_lNS1_9__extrema9arg_min_fIflNSA_4lessIfEEEEEEJSI_SK_lSP_EEEvDpT0__param_1];
	cvta.to.global.u64 	%rd236, %rd237;
	st.global.f32 	[%rd236], %f242;
	st.global.u64 	[%rd236+8], %rd307;
$L__BB17_200:
	ret;

}
	// .globl	_ZN6thrust24THRUST_300001_SM_1000_NS8cuda_cub4core6detail13_kernel_agentINS1_8__reduce11ReduceAgentINS0_12zip_iteratorIN4cuda3std3__45tupleIJNS0_10device_ptrIfEENS0_17counting_iteratorIlNS0_11use_defaultESF_SF_EEEEEEEPNSB_IJflEEESJ_lNS1_9__extrema9arg_min_fIflNSA_4lessIfEEEEEEJSI_SK_lN3cub18CUB_300001_SM_100013GridEvenShareIlEENSS_9GridQueueIyEESP_EEEvDpT0_
.visible .entry _ZN6thrust24THRUST_300001_SM_1000_NS8cuda_cub4core6detail13_kernel_agentINS1_8__reduce11ReduceAgentINS0_12zip_iteratorIN4cuda3std3__45tupleIJNS0_10device_ptrIfEENS0_17counting_iteratorIlNS0_11use_defaultESF_SF_EEEEEEEPNSB_IJflEEESJ_lNS1_9__extrema9arg_min_fIflNSA_4lessIfEEEEEEJSI_SK_lN3cub18CUB_300001_SM_100013GridEvenShareIlEENSS_9GridQueueIyEESP_EEEvDpT0_(
	.param .align 8 .b8 _ZN6thrust24THRUST_300001_SM_1000_NS8cuda_cub4core6detail13_kernel_agentINS1_8__reduce11ReduceAgentINS0_12zip_iteratorIN4cuda3std3__45tupleIJNS0_10device_ptrIfEENS0_17counting_iteratorIlNS0_11use_defaultESF_SF_EEEEEEEPNSB_IJflEEESJ_lNS1_9__extrema9arg_min_fIflNSA_4lessIfEEEEEEJSI_SK_lN3cub18CUB_300001_SM_100013GridEvenShareIlEENSS_9GridQueueIyEESP_EEEvDpT0__param_0[16],
	.param .u64 .ptr .align 1 _ZN6thrust24THRUST_300001_SM_1000_NS8cuda_cub4core6detail13_kernel_agentINS1_8__reduce11ReduceAgentINS0_12zip_iteratorIN4cuda3std3__45tupleIJNS0_10device_ptrIfEENS0_17counting_iteratorIlNS0_11use_defaultESF_SF_EEEEEEEPNSB_IJflEEESJ_lNS1_9__extrema9arg_min_fIflNSA_4lessIfEEEEEEJSI_SK_lN3cub18CUB_300001_SM_100013GridEvenShareIlEENSS_9GridQueueIyEESP_EEEvDpT0__param_1,
	.param .u64 _ZN6thrust24THRUST_300001_SM_1000_NS8cuda_cub4core6detail13_kernel_agentINS1_8__reduce11ReduceAgentINS0_12zip_iteratorIN4cuda3std3__45tupleIJNS0_10device_ptrIfEENS0_17counting_iteratorIlNS0_11use_defaultESF_SF_EEEEEEEPNSB_IJflEEESJ_lNS1_9__extrema9arg_min_fIflNSA_4lessIfEEEEEEJSI_SK_lN3cub18CUB_300001_SM_100013GridEvenShareIlEENSS_9GridQueueIyEESP_EEEvDpT0__param_2,
	.param .align 8 .b8 _ZN6thrust24THRUST_300001_SM_1000_NS8cuda_cub4core6detail13_kernel_agentINS1_8__reduce11ReduceAgentINS0_12zip_iteratorIN4cuda3std3__45tupleIJNS0_10device_ptrIfEENS0_17counting_iteratorIlNS0_11use_defaultESF_SF_EEEEEEEPNSB_IJflEEESJ_lNS1_9__extrema9arg_min_fIflNSA_4lessIfEEEEEEJSI_SK_lN3cub18CUB_300001_SM_100013GridEvenShareIlEENSS_9GridQueueIyEESP_EEEvDpT0__param_3[72],
	.param .align 8 .b8 _ZN6thrust24THRUST_300001_SM_1000_NS8cuda_cub4core6detail13_kernel_agentINS1_8__reduce11ReduceAgentINS0_12zip_iteratorIN4cuda3std3__45tupleIJNS0_10device_ptrIfEENS0_17counting_iteratorIlNS0_11use_defaultESF_SF_EEEEEEEPNSB_IJflEEESJ_lNS1_9__extrema9arg_min_fIflNSA_4lessIfEEEEEEJSI_SK_lN3cub18CUB_300001_SM_100013GridEvenShareIlEENSS_9GridQueueIyEESP_EEEvDpT0__param_4[8],
	.param .align 1 .b8 _ZN6thrust24THRUST_300001_SM_1000_NS8cuda_cub4core6detail13_kernel_agentINS1_8__reduce11ReduceAgentINS0_12zip_iteratorIN4cuda3std3__45tupleIJNS0_10device_ptrIfEENS0_17counting_iteratorIlNS0_11use_defaultESF_SF_EEEEEEEPNSB_IJflEEESJ_lNS1_9__extrema9arg_min_fIflNSA_4lessIfEEEEEEJSI_SK_lN3cub18CUB_300001_SM_100013GridEvenShareIlEENSS_9GridQueueIyEESP_EEEvDpT0__param_5[1]
)
.maxntid 256
{
	.reg .pred 	%p<225>;
	.reg .b32 	%r<399>;
	.reg .b32 	%f<243>;
	.reg .b64 	%rd<325>;

	ld.param.u64 	%rd199, [_ZN6thrust24THRUST_300001_SM_1000_NS8cuda_cub4core6detail13_kernel_agentINS1_8__reduce11ReduceAgentINS0_12zip_iteratorIN4cuda3std3__45tupleIJNS0_10device_ptrIfEENS0_17counting_iteratorIlNS0_11use_defaultESF_SF_EEEEEEEPNSB_IJflEEESJ_lNS1_9__extrema9arg_min_fIflNSA_4lessIfEEEEEEJSI_SK_lN3cub18CUB_300001_SM_100013GridEvenShareIlEENSS_9GridQueueIyEESP_EEEvDpT0__param_0+8];
	ld.param.u64 	%rd198, [_ZN6thrust24THRUST_300001_SM_1000_NS8cuda_cub4core6detail13_kernel_agentINS1_8__reduce11ReduceAgentINS0_12zip_iteratorIN4cuda3std3__45tupleIJNS0_10device_ptrIfEENS0_17counting_iteratorIlNS0_11use_defaultESF_SF_EEEEEEEPNSB_IJflEEESJ_lNS1_9__extrema9arg_min_fIflNSA_4lessIfEEEEEEJSI_SK_lN3cub18CUB_300001_SM_100013GridEvenShareIlEENSS_9GridQueueIyEESP_EEEvDpT0__param_0];
	ld.param.u64 	%rd202, [_ZN6thrust24THRUST_300001_SM_1000_NS8cuda_cub4core6detail13_kernel_agentINS1_8__reduce11ReduceAgentINS0_12zip_iteratorIN4cuda3std3__45tupleIJNS0_10device_ptrIfEENS0_17counting_iteratorIlNS0_11use_defaultESF_SF_EEEEEEEPNSB_IJflEEESJ_lNS1_9__extrema9arg_min_fIflNSA_4lessIfEEEEEEJSI_SK_lN3cub18CUB_300001_SM_100013GridEvenShareIlEENSS_9GridQueueIyEESP_EEEvDpT0__param_4];
	ld.param.u64 	%rd201, [_ZN6thrust24THRUST_300001_SM_1000_NS8cuda_cub4core6detail13_kernel_agentINS1_8__reduce11ReduceAgentINS0_12zip_iteratorIN4cuda3std3__45tupleIJNS0_10device_ptrIfEENS0_17counting_iteratorIlNS0_11use_defaultESF_SF_EEEEEEEPNSB_IJflEEESJ_lNS1_9__extrema9arg_min_fIflNSA_4lessIfEEEEEEJSI_SK_lN3cub18CUB_300001_SM_100013GridEvenShareIlEENSS_9GridQueueIyEESP_EEEvDpT0__param_2];
	cvta.to.global.u64 	%rd1, %rd202;
	cvta.to.global.u64 	%rd2, %rd198;
	mov.u32 	%r1, %ctaid.x;
	mul.lo.s32 	%r33, %r1, 1280;
	cvt.u64.u32 	%rd4, %r33;
	mov.u32 	%r34, %nctaid.x;
	mul.lo.s32 	%r35, %r34, 1280;
	cvt.u64.u32 	%rd5, %r35;
	add.s64 	%rd203, %rd4, 1280;
	setp.le.s64 	%p1, %rd203, %rd201;
	@%p1 bra 	$L__BB18_111;
	cvt.u32.u64 	%r159, %rd4;
	cvt.u32.u64 	%r2, %rd201;
	sub.s32 	%r3, %r2, %r159;
	mov.u32 	%r4, %tid.x;
	setp.ge.s32 	%p98, %r4, %r3;
	mov.f32 	%f188, 0f00000000;
	mov.b64 	%rd266, 0;
	mov.u32 	%r393, %r4;
	@%p98 bra 	$L__BB18_3;
	cvt.u64.u32 	%rd234, %r4;
	add.s64 	%rd235, %rd4, %rd234;
	shl.b64 	%rd236, %rd235, 2;
	add.s64 	%rd237, %rd2, %rd236;
	add.s64 	%rd266, %rd199, %rd235;
	ld.global.f32 	%f188, [%rd237];
	add.s32 	%r393, %r4, 256;
$L__BB18_3:
	setp.ge.s32 	%p99, %r393, %r3;
	@%p99 bra 	$L__BB18_25;
	not.b32 	%r161, %r393;
	add.s32 	%r162, %r161, %r2;
	sub.s32 	%r7, %r162, %r159;
	and.b32  	%r163, %r7, 768;
	setp.eq.s32 	%p100, %r163, 768;
	@%p100 bra 	$L__BB18_10;
	cvt.u64.u32 	%rd239, %r393;
	add.s64 	%rd240, %rd239, %rd4;
	add.s64 	%rd257, %rd240, %rd199;
	shl.b64 	%rd241, %rd240, 2;
	add.s64 	%rd256, %rd2, %rd241;
	shr.u32 	%r164, %r7, 8;
	add.s32 	%r165, %r164, 1;
	and.b32  	%r166, %r165, 3;
	neg.s32 	%r391, %r166;
$L__BB18_6:
	.pragma "nounroll";
	mov.u64 	%rd12, %rd266;
	mov.f32 	%f3, %f188;
	ld.global.f32 	%f4, [%rd256];
	setp.lt.f32 	%p101, %f3, %f4;
	@%p101 bra 	$L__BB18_9;
	setp.lt.f32 	%p102, %f4, %f3;
	mov.u64 	%rd266, %rd257;
	mov.f32 	%f188, %f4;
	@%p102 bra 	$L__BB18_9;
	setp.lt.s64 	%p103, %rd12, %rd257;
	min.s64 	%rd266, %rd12, %rd257;
	selp.f32 	%f188, %f3, %f4, %p103;
$L__BB18_9:
	add.s32 	%r393, %r393, 256;
	add.s64 	%rd257, %rd257, 256;
	add.s64 	%rd256, %rd256, 1024;
	add.s32 	%r391, %r391, 1;
	setp.ne.s32 	%p104, %r391, 0;
	@%p104 bra 	$L__BB18_6;
$L__BB18_10:
	setp.lt.u32 	%p105, %r7, 768;
	@%p105 bra 	$L__BB18_25;
	add.s32 	%r394, %r393, 512;
$L__BB18_12:
	mov.u32 	%r15, %r394;
	add.s32 	%r167, %r15, -512;
	cvt.s64.s32 	%rd242, %r167;
	add.s64 	%rd243, %rd242, %rd4;
	shl.b64 	%rd244, %rd243, 2;
	add.s64 	%rd20, %rd2, %rd244;
	add.s64 	%rd21, %rd243, %rd199;
	ld.global.f32 	%f10, [%rd20];
	setp.lt.f32 	%p106, %f188, %f10;
	mov.u64 	%rd263, %rd266;
	mov.f32 	%f185, %f188;
	@%p106 bra 	$L__BB18_15;
	setp.lt.f32 	%p107, %f10, %f188;
	mov.u64 	%rd263, %rd21;
	mov.f32 	%f185, %f10;
	@%p107 bra 	$L__BB18_15;
	setp.lt.s64 	%p108, %rd266, %rd21;
	min.s64 	%rd263, %rd266, %rd21;
	selp.f32 	%f185, %f188, %f10, %p108;
$L__BB18_15:
	add.s32 	%r168, %r15, -256;
	cvt.s64.s32 	%rd245, %r168;
	add.s64 	%rd246, %rd245, %rd4;
	add.s64 	%rd24, %rd246, %rd199;
	ld.global.f32 	%f13, [%rd20+1024];
	setp.lt.f32 	%p109, %f185, %f13;
	mov.u64 	%rd264, %rd263;
	mov.f32 	%f186, %f185;
	@%p109 bra 	$L__BB18_18;
	setp.lt.f32 	%p110, %f13, %f185;
	mov.u64 	%rd264, %rd24;
	mov.f32 	%f186, %f13;
	@%p110 bra 	$L__BB18_18;
	setp.lt.s64 	%p111, %rd263, %rd24;
	min.s64 	%rd264, %rd263, %rd24;
	selp.f32 	%f186, %f185, %f13, %p111;
$L__BB18_18:
	cvt.s64.s32 	%rd247, %r15;
	add.s64 	%rd248, %rd247, %rd4;
	add.s64 	%rd27, %rd248, %rd199;
	ld.global.f32 	%f16, [%rd20+2048];
	setp.lt.f32 	%p112, %f186, %f16;
	mov.u64 	%rd265, %rd264;
	mov.f32 	%f187, %f186;
	@%p112 bra 	$L__BB18_21;
	setp.lt.f32 	%p113, %f16, %f186;
	mov.u64 	%rd265, %rd27;
	mov.f32 	%f187, %f16;
	@%p113 bra 	$L__BB18_21;
	setp.lt.s64 	%p114, %rd264, %rd27;
	min.s64 	%rd265, %rd264, %rd27;
	selp.f32 	%f187, %f186, %f16, %p114;
$L__BB18_21:
	add.s32 	%r169, %r15, 256;
	cvt.s64.s32 	%rd249, %r169;
	add.s64 	%rd250, %rd249, %rd4;
	add.s64 	%rd30, %rd250, %rd199;
	ld.global.f32 	%f19, [%rd20+3072];
	setp.lt.f32 	%p115, %f187, %f19;
	mov.u64 	%rd266, %rd265;
	mov.f32 	%f188, %f187;
	@%p115 bra 	$L__BB18_24;
	setp.lt.f32 	%p116, %f19, %f187;
	mov.u64 	%rd266, %rd30;
	mov.f32 	%f188, %f19;
	@%p116 bra 	$L__BB18_24;
	setp.lt.s64 	%p117, %rd265, %rd30;
	min.s64 	%rd266, %rd265, %rd30;
	selp.f32 	%f188, %f187, %f19, %p117;
$L__BB18_24:
	add.s32 	%r394, %r15, 1024;
	add.s32 	%r170, %r15, 512;
	setp.lt.s32 	%p118, %r170, %r3;
	@%p118 bra 	$L__BB18_12;
$L__BB18_25:
	setp.lt.s32 	%p119, %r3, 256;
	@%p119 bra 	$L__BB18_65;
	// begin inline asm
	mov.u32 %r284, %laneid;
	// end inline asm
	mov.b32 	%r286, %f188;
	mov.b32 	%r302, 1;
	mov.b32 	%r303, 31;
	mov.b32 	%r304, -1;
	// begin inline asm
	shfl.sync.down.b32 %r285, %r286, %r302, %r303, %r304;
	// end inline asm
	mov.b32 	%f23, %r285;
	// begin inline asm
	shfl.sync.down.b32 %r290, %r291, %r302, %r303, %r304;
	// end inline asm
	mov.b64 	{%r296, %r301}, %rd266;
	// begin inline asm
	shfl.sync.down.b32 %r295, %r296, %r302, %r303, %r304;
	// end inline asm
	// begin inline asm
	shfl.sync.down.b32 %r300, %r301, %r302, %r303, %r304;
	// end inline asm
	mov.b64 	%rd34, {%r295, %r300};
	setp.gt.s32 	%p176, %r284, 30;
	setp.lt.f32 	%p177, %f188, %f23;
	or.pred  	%p178, %p176, %p177;
	mov.u64 	%rd268, %rd266;
	mov.f32 	%f190, %f188;
	@%p178 bra 	$L__BB18_29;
	setp.gt.f32 	%p179, %f188, %f23;
	mov.u64 	%rd268, %rd34;
	mov.f32 	%f190, %f23;
	@%p179 bra 	$L__BB18_29;
	setp.lt.s64 	%p180, %rd266, %rd34;
	min.s64 	%rd268, %rd266, %rd34;
	selp.f32 	%f190, %f188, %f23, %p180;
$L__BB18_29:
	mov.b32 	%r306, %f190;
	mov.b32 	%r322, 2;
	mov.b32 	%r323, 31;
	mov.b32 	%r324, -1;
	// begin inline asm
	shfl.sync.down.b32 %r305, %r306, %r322, %r323, %r324;
	// end inline asm
	mov.b32 	%f26, %r305;
	// begin inline asm
	shfl.sync.down.b32 %r310, %r311, %r322, %r323, %r324;
	// end inline asm
	mov.b64 	{%r316, %r321}, %rd268;
	// begin inline asm
	shfl.sync.down.b32 %r315, %r316, %r322, %r323, %r324;
	// end inline asm
	// begin inline asm
	shfl.sync.down.b32 %r320, %r321, %r322, %r323, %r324;
	// end inline asm
	mov.b64 	%rd37, {%r315, %r320};
	setp.gt.s32 	%p181, %r284, 29;
	setp.lt.f32 	%p182, %f190, %f26;
	or.pred  	%p183, %p181, %p182;
	mov.u64 	%rd269, %rd268;
	mov.f32 	%f191, %f190;
	@%p183 bra 	$L__BB18_32;
	setp.gt.f32 	%p184, %f190, %f26;
	mov.u64 	%rd269, %rd37;
	mov.f32 	%f191, %f26;
	@%p184 bra 	$L__BB18_32;
	setp.lt.s64 	%p185, %rd268, %rd37;
	min.s64 	%rd269, %rd268, %rd37;
	selp.f32 	%f191, %f190, %f26, %p185;
$L__BB18_32:
	mov.b32 	%r326, %f191;
	mov.b32 	%r342, 4;
	mov.b32 	%r343, 31;
	mov.b32 	%r344, -1;
	// begin inline asm
	shfl.sync.down.b32 %r325, %r326, %r342, %r343, %r344;
	// end inline asm
	mov.b32 	%f29, %r325;
	// begin inline asm
	shfl.sync.down.b32 %r330, %r331, %r342, %r343, %r344;
	// end inline asm
	mov.b64 	{%r336, %r341}, %rd269;
	// begin inline asm
	shfl.sync.down.b32 %r335, %r336, %r342, %r343, %r344;
	// end inline asm
	// begin inline asm
	shfl.sync.down.b32 %r340, %r341, %r342, %r343, %r344;
	// end inline asm
	mov.b64 	%rd40, {%r335, %r340};
	setp.gt.s32 	%p186, %r284, 27;
	setp.lt.f32 	%p187, %f191, %f29;
	or.pred  	%p188, %p186, %p187;
	mov.u64 	%rd270, %rd269;
	mov.f32 	%f192, %f191;
	@%p188 bra 	$L__BB18_35;
	setp.gt.f32 	%p189, %f191, %f29;
	mov.u64 	%rd270, %rd40;
	mov.f32 	%f192, %f29;
	@%p189 bra 	$L__BB18_35;
	setp.lt.s64 	%p190, %rd269, %rd40;
	min.s64 	%rd270, %rd269, %rd40;
	selp.f32 	%f192, %f191, %f29, %p190;
$L__BB18_35:
	mov.b32 	%r346, %f192;
	mov.b32 	%r362, 8;
	mov.b32 	%r363, 31;
	mov.b32 	%r364, -1;
	// begin inline asm
	shfl.sync.down.b32 %r345, %r346, %r362, %r363, %r364;
	// end inline asm
	mov.b32 	%f32, %r345;
	// begin inline asm
	shfl.sync.down.b32 %r350, %r351, %r362, %r363, %r364;
	// end inline asm
	mov.b64 	{%r356, %r361}, %rd270;
	// begin inline asm
	shfl.sync.down.b32 %r355, %r356, %r362, %r363, %r364;
	// end inline asm
	// begin inline asm
	shfl.sync.down.b32 %r360, %r361, %r362, %r363, %r364;
	// end inline asm
	mov.b64 	%rd43, {%r355, %r360};
	setp.gt.s32 	%p191, %r284, 23;
	setp.lt.f32 	%p192, %f192, %f32;
	or.pred  	%p193, %p191, %p192;
	mov.u64 	%rd271, %rd270;
	mov.f32 	%f193, %f192;
	@%p193 bra 	$L__BB18_38;
	setp.gt.f32 	%p194, %f192, %f32;
	mov.u64 	%rd271, %rd43;
	mov.f32 	%f193, %f32;
	@%p194 bra 	$L__BB18_38;
	setp.lt.s64 	%p195, %rd270, %rd43;
	min.s64 	%rd271, %rd270, %rd43;
	selp.f32 	%f193, %f192, %f32, %p195;
$L__BB18_38:
	mov.b32 	%r366, %f193;
	mov.b32 	%r382, 16;
	mov.b32 	%r383, 31;
	mov.b32 	%r384, -1;
	// begin inline asm
	shfl.sync.down.b32 %r365, %r366, %r382, %r383, %r384;
	// end inline asm
	mov.b32 	%f35, %r365;
	// begin inline asm
	shfl.sync.down.b32 %r370, %r371, %r382, %r383, %r384;
	// end inline asm
	mov.b64 	{%r376, %r381}, %rd271;
	// begin inline asm
	shfl.sync.down.b32 %r375, %r376, %r382, %r383, %r384;
	// end inline asm
	// begin inline asm
	shfl.sync.down.b32 %r380, %r381, %r382, %r383, %r384;
	// end inline asm
	mov.b64 	%rd46, {%r375, %r380};
	setp.gt.s32 	%p196, %r284, 15;
	setp.lt.f32 	%p197, %f193, %f35;
	or.pred  	%p198, %p196, %p197;
	mov.u64 	%rd324, %rd271;
	mov.f32 	%f242, %f193;
	@%p198 bra 	$L__BB18_41;
	setp.gt.f32 	%p199, %f193, %f35;
	mov.u64 	%rd324, %rd46;
	mov.f32 	%f242, %f35;
	@%p199 bra 	$L__BB18_41;
	setp.lt.s64 	%p200, %rd271, %rd46;
	min.s64 	%rd324, %rd271, %rd46;
	selp.f32 	%f242, %f193, %f35, %p200;
$L__BB18_41:
	setp.ne.s32 	%p201, %r284, 0;
	@%p201 bra 	$L__BB18_43;
	shr.u32 	%r385, %r4, 1;
	and.b32  	%r386, %r385, 496;
	mov.u32 	%r387, _ZN6thrust24THRUST_300001_SM_1000_NS8cuda_cub4core6detail5shmemE;
	add.s32 	%r388, %r387, %r386;
	st.shared.f32 	[%r388+8], %f242;
	st.shared.u64 	[%r388+16], %rd324;
$L__BB18_43:
	bar.sync 	0;
	setp.ne.s32 	%p202, %r4, 0;
	@%p202 bra 	$L__BB18_201;
	ld.shared.f32 	%f38, [_ZN6thrust24THRUST_300001_SM_1000_NS8cuda_cub4core6detail5shmemE+24];
	ld.shared.u64 	%rd49, [_ZN6thrust24THRUST_300001_SM_1000_NS8cuda_cub4core6detail5shmemE+32];
	setp.lt.f32 	%p203, %f242, %f38;
	mov.u64 	%rd273, %rd324;
	mov.f32 	%f195, %f242;
	@%p203 bra 	$L__BB18_47;
	setp.lt.f32 	%p204, %f38, %f242;
	mov.u64 	%rd273, %rd49;
	mov.f32 	%f195, %f38;
	@%p204 bra 	$L__BB18_47;
	setp.lt.s64 	%p205, %rd324, %rd49;
	min.s64 	%rd273, %rd324, %rd49;
	selp.f32 	%f195, %f242, %f38, %p205;
$L__BB18_47:
	ld.shared.f32 	%f41, [_ZN6thrust24THRUST_300001_SM_1000_NS8cuda_cub4core6detail5shmemE+40];
	ld.shared.u64 	%rd52, [_ZN6thrust24THRUST_300001_SM_1000_NS8cuda_cub4core6detail5shmemE+48];
	setp.lt.f32 	%p206, %f195, %f41;
	mov.u64 	%rd274, %rd273;
	mov.f32 	%f196, %f195;
	@%p206 bra 	$L__BB18_50;
	setp.lt.f32 	%p207, %f41, %f195;
	mov.u64 	%rd274, %rd52;
	mov.f32 	%f196, %f41;
	@%p207 bra 	$L__BB18_50;
	setp.lt.s64 	%p208, %rd273, %rd52;
	min.s64 	%rd274, %rd273, %rd52;
	selp.f32 	%f196, %f195, %f41, %p208;
$L__BB18_50:
	ld.shared.f32 	%f44, [_ZN6thrust24THRUST_300001_SM_1000_NS8cuda_cub4core6detail5shmemE+56];
	ld.shared.u64 	%rd55, [_ZN6thrust24THRUST_300001_SM_1000_NS8cuda_cub4core6detail5shmemE+64];
	setp.lt.f32 	%p209, %f196, %f44;
	mov.u64 	%rd275, %rd274;
	mov.f32 	%f197, %f196;
	@%p209 bra 	$L__BB18_53;
	setp.lt.f32 	%p210, %f44, %f196;
	mov.u64 	%rd275, %rd55;
	mov.f32 	%f197, %f44;
	@%p210 bra 	$L__BB18_53;
	setp.lt.s64 	%p211, %rd274, %rd55;
	min.s64 	%rd275, %rd274, %rd55;
	selp.f32 	%f197, %f196, %f44, %p211;
$L__BB18_53:
	ld.shared.f32 	%f47, [_ZN6thrust24THRUST_300001_SM_1000_NS8cuda_cub4core6detail5shmemE+72];
	ld.shared.u64 	%rd58, [_ZN6thrust24THRUST_300001_SM_1000_NS8cuda_cub4core6detail5shmemE+80];
	setp.lt.f32 	%p212, %f197, %f47;
	mov.u64 	%rd276, %rd275;
	mov.f32 	%f198, %f197;
	@%p212 bra 	$L__BB18_56;
	setp.lt.f32 	%p213, %f47, %f197;
	mov.u64 	%rd276, %rd58;
	mov.f32 	%f198, %f47;
	@%p213 bra 	$L__BB18_56;
	setp.lt.s64 	%p214, %rd275, %rd58;
	min.s64 	%rd276, %rd275, %rd58;
	selp.f32 	%f198, %f197, %f47, %p214;
$L__BB18_56:
	ld.shared.f32 	%f50, [_ZN6thrust24THRUST_300001_SM_1000_NS8cuda_cub4core6detail5shmemE+88];
	ld.shared.u64 	%rd61, [_ZN6thrust24THRUST_300001_SM_1000_NS8cuda_cub4core6detail5shmemE+96];
	setp.lt.f32 	%p215, %f198, %f50;
	mov.f32 	%f199, %f198;
	mov.u64 	%rd277, %rd276;
	@%p215 bra 	$L__BB18_59;
	setp.lt.f32 	%p216, %f50, %f198;
	mov.f32 	%f199, %f50;
	mov.u64 	%rd277, %rd61;
	@%p216 bra 	$L__BB18_59;
	setp.lt.s64 	%p217, %rd276, %rd61;
	selp.f32 	%f199, %f198, %f50, %p217;
	min.s64 	%rd277, %rd276, %rd61;
$L__BB18_59:
	ld.shared.f32 	%f53, [_ZN6thrust24THRUST_300001_SM_1000_NS8cuda_cub4core6detail5shmemE+104];
	ld.shared.u64 	%rd64, [_ZN6thrust24THRUST_300001_SM_1000_NS8cuda_cub4core6detail5shmemE+112];
	setp.lt.f32 	%p218, %f199, %f53;
	mov.f32 	%f200, %f199;
	mov.u64 	%rd278, %rd277;
	@%p218 bra 	$L__BB18_62;
	setp.lt.f32 	%p219, %f53, %f199;
	mov.f32 	%f200, %f53;
	mov.u64 	%rd278, %rd64;
	@%p219 bra 	$L__BB18_62;
	setp.lt.s64 	%p220, %rd277, %rd64;
	selp.f32 	%f200, %f199, %f53, %p220;
	min.s64 	%rd278, %rd277, %rd64;
$L__BB18_62:
	ld.shared.f32 	%f56, [_ZN6thrust24THRUST_300001_SM_1000_NS8cuda_cub4core6detail5shmemE+120];
	ld.shared.u64 	%rd67, [_ZN6thrust24THRUST_300001_SM_1000_NS8cuda_cub4core6detail5shmemE+128];
	setp.lt.f32 	%p221, %f200, %f56;
	mov.f32 	%f242, %f200;
	mov.u64 	%rd324, %rd278;
	@%p221 bra 	$L__BB18_201;
	setp.lt.f32 	%p222, %f56, %f200;
	mov.f32 	%f242, %f56;
	mov.u64 	%rd324, %rd67;
	@%p222 bra 	$L__BB18_201;
	setp.lt.s64 	%p223, %rd278, %rd67;
	selp.f32 	%f242, %f200, %f56, %p223;
	min.s64 	%rd324, %rd278, %rd67;
	bra.uni 	$L__BB18_201;
$L__BB18_65:
	// begin inline asm
	mov.u32 %r171, %laneid;
	// end inline asm
	and.b32  	%r192, %r4, 992;
	add.s32 	%r193, %r192, 32;
	setp.gt.s32 	%p120, %r193, %r3;
	not.b32 	%r194, %r192;
	add.s32 	%r195, %r3, %r194;
	selp.b32 	%r190, %r195, 31, %p120;
	mov.b32 	%r173, %f188;
	mov.b32 	%r189, 1;
	mov.b32 	%r191, -1;
	// begin inline asm
	shfl.sync.down.b32 %r172, %r173, %r189, %r190, %r191;
	// end inline asm
	mov.b32 	%f58, %r172;
	// begin inline asm
	shfl.sync.down.b32 %r177, %r178, %r189, %r190, %r191;
	// end inline asm
	mov.b64 	{%r183, %r188}, %rd266;
	// begin inline asm
	shfl.sync.down.b32 %r182, %r183, %r189, %r190, %r191;
	// end inline asm
	// begin inline asm
	shfl.sync.down.b32 %r187, %r188, %r189, %r190, %r191;
	// end inline asm
	mov.b64 	%rd69, {%r182, %r187};
	setp.ge.s32 	%p121, %r171, %r190;
	setp.lt.f32 	%p122, %f188, %f58;
	or.pred  	%p123, %p121, %p122;
	mov.f32 	%f201, %f188;
	mov.u64 	%rd279, %rd266;
	@%p123 bra 	$L__BB18_68;
	setp.gt.f32 	%p124, %f188, %f58;
	mov.f32 	%f201, %f58;
	mov.u64 	%rd279, %rd69;
	@%p124 bra 	$L__BB18_68;
	setp.lt.s64 	%p125, %rd266, %rd69;
	selp.f32 	%f201, %f188, %f58, %p125;
	min.s64 	%rd279, %rd266, %rd69;
$L__BB18_68:
	mov.b32 	%r197, %f201;
	mov.b32 	%r213, 2;
	mov.b32 	%r215, -1;
	// begin inline asm
	shfl.sync.down.b32 %r196, %r197, %r213, %r190, %r215;
	// end inline asm
	mov.b32 	%f61, %r196;
	// begin inline asm
	shfl.sync.down.b32 %r201, %r202, %r213, %r190, %r215;
	// end inline asm
	mov.b64 	{%r207, %r212}, %rd279;
	// begin inline asm
	shfl.sync.down.b32 %r206, %r207, %r213, %r190, %r215;
	// end inline asm
	// begin inline asm
	shfl.sync.down.b32 %r211, %r212, %r213, %r190, %r215;
	// end inline asm
	mov.b64 	%rd72, {%r206, %r211};
	add.s32 	%r216, %r171, 2;
	setp.gt.s32 	%p126, %r216, %r190;
	setp.lt.f32 	%p127, %f201, %f61;
	or.pred  	%p128, %p126, %p127;
	mov.f32 	%f202, %f201;
	mov.u64 	%rd280, %rd279;
	@%p128 bra 	$L__BB18_71;
	setp.gt.f32 	%p129, %f201, %f61;
	mov.f32 	%f202, %f61;
	mov.u64 	%rd280, %rd72;
	@%p129 bra 	$L__BB18_71;
	setp.lt.s64 	%p130, %rd279, %rd72;
	selp.f32 	%f202, %f201, %f61, %p130;
	min.s64 	%rd280, %rd279, %rd72;
$L__BB18_71:
	mov.b32 	%r218, %f202;
	mov.b32 	%r234, 4;
	mov.b32 	%r236, -1;
	// begin inline asm
	shfl.sync.down.b32 %r217, %r218, %r234, %r190, %r236;
	// end inline asm
	mov.b32 	%f64, %r217;
	// begin inline asm
	shfl.sync.down.b32 %r222, %r223, %r234, %r190, %r236;
	// end inline asm
	mov.b64 	{%r228, %r233}, %rd280;
	// begin inline asm
	shfl.sync.down.b32 %r227, %r228, %r234, %r190, %r236;
	// end inline asm
	// begin inline asm
	shfl.sync.down.b32 %r232, %r233, %r234, %r190, %r236;
	// end inline asm
	mov.b64 	%rd75, {%r227, %r232};
	add.s32 	%r237, %r171, 4;
	setp.gt.s32 	%p131, %r237, %r190;
	setp.lt.f32 	%p132, %f202, %f64;
	or.pred  	%p133, %p131, %p132;
	mov.f32 	%f203, %f202;
	mov.u64 	%rd281, %rd280;
	@%p133 bra 	$L__BB18_74;
	setp.gt.f32 	%p134, %f202, %f64;
	mov.f32 	%f203, %f64;
	mov.u64 	%rd281, %rd75;
	@%p134 bra 	$L__BB18_74;
	setp.lt.s64 	%p135, %rd280, %rd75;
	selp.f32 	%f203, %f202, %f64, %p135;
	min.s64 	%rd281, %rd280, %rd75;
$L__BB18_74:
	mov.b32 	%r239, %f203;
	mov.b32 	%r255, 8;
	mov.b32 	%r257, -1;
	// begin inline asm
	shfl.sync.down.b32 %r238, %r239, %r255, %r190, %r257;
	// end inline asm
	mov.b32 	%f67, %r238;
	// begin inline asm
	shfl.sync.down.b32 %r243, %r244, %r255, %r190, %r257;
	// end inline asm
	mov.b64 	{%r249, %r254}, %rd281;
	// begin inline asm
	shfl.sync.down.b32 %r248, %r249, %r255, %r190, %r257;
	// end inline asm
	// begin inline asm
	shfl.sync.down.b32 %r253, %r254, %r255, %r190, %r257;
	// end inline asm
	mov.b64 	%rd78, {%r248, %r253};
	add.s32 	%r258, %r171, 8;
	setp.gt.s32 	%p136, %r258, %r190;
	setp.lt.f32 	%p137, %f203, %f67;
	or.pred  	%p138, %p136, %p137;
	mov.f32 	%f204, %f203;
	mov.u64 	%rd282, %rd281;
	@%p138 bra 	$L__BB18_77;
	setp.gt.f32 	%p139, %f203, %f67;
	mov.f32 	%f204, %f67;
	mov.u64 	%rd282, %rd78;
	@%p139 bra 	$L__BB18_77;
	setp.lt.s64 	%p140, %rd281, %rd78;
	selp.f32 	%f204, %f203, %f67, %p140;
	min.s64 	%rd282, %rd281, %rd78;
$L__BB18_77:
	mov.b32 	%r260, %f204;
	mov.b32 	%r276, 16;
	mov.b32 	%r278, -1;
	// begin inline asm
	shfl.sync.down.b32 %r259, %r260, %r276, %r190, %r278;
	// end inline asm
	mov.b32 	%f70, %r259;
	// begin inline asm
	shfl.sync.down.b32 %r264, %r265, %r276, %r190, %r278;
	// end inline asm
	mov.b64 	{%r270, %r275}, %rd282;
	// begin inline asm
	shfl.sync.down.b32 %r269, %r270, %r276, %r190, %r278;
	// end inline asm
	// begin inline asm
	shfl.sync.down.b32 %r274, %r275, %r276, %r190, %r278;
	// end inline asm
	mov.b64 	%rd81, {%r269, %r274};
	add.s32 	%r279, %r171, 16;
	setp.gt.s32 	%p141, %r279, %r190;
	setp.lt.f32 	%p142, %f204, %f70;
	or.pred  	%p143, %p141, %p142;
	mov.f32 	%f242, %f204;
	mov.u64 	%rd324, %rd282;
	@%p143 bra 	$L__BB18_80;
	setp.gt.f32 	%p144, %f204, %f70;
	mov.f32 	%f242, %f70;
	mov.u64 	%rd324, %rd81;
	@%p144 bra 	$L__BB18_80;
	setp.lt.s64 	%p145, %rd282, %rd81;
	selp.f32 	%f242, %f204, %f70, %p145;
	min.s64 	%rd324, %rd282, %rd81;
$L__BB18_80:
	setp.ne.s32 	%p146, %r171, 0;
	@%p146 bra 	$L__BB18_82;
	shr.u32 	%r280, %r4, 1;
	and.b32  	%r281, %r280, 496;
	mov.u32 	%r282, _ZN6thrust24THRUST_300001_SM_1000_NS8cuda_cub4core6detail5shmemE;
	add.s32 	%r283, %r282, %r281;
	st.shared.f32 	[%r283+8], %f242;
	st.shared.u64 	[%r283+16], %rd324;
$L__BB18_82:
	bar.sync 	0;
	setp.ne.s32 	%p147, %r4, 0;
	@%p147 bra 	$L__BB18_201;
	setp.lt.s32 	%p148, %r3, 33;
	mov.f32 	%f206, %f242;
	mov.u64 	%rd284, %rd324;
	@%p148 bra 	$L__BB18_87;
	ld.shared.f32 	%f73, [_ZN6thrust24THRUST_300001_SM_1000_NS8cuda_cub4core6detail5shmemE+24];
	ld.shared.u64 	%rd84, [_ZN6thrust24THRUST_300001_SM_1000_NS8cuda_cub4core6detail5shmemE+32];
	setp.lt.f32 	%p149, %f242, %f73;
	mov.f32 	%f206, %f242;
	mov.u64 	%rd284, %rd324;
	@%p149 bra 	$L__BB18_87;
	setp.lt.f32 	%p150, %f73, %f242;
	mov.f32 	%f206, %f73;
	mov.u64 	%rd284, %rd84;
	@%p150 bra 	$L__BB18_87;
	setp.lt.s64 	%p151, %rd324, %rd84;
	selp.f32 	%f206, %f242, %f73, %p151;
	min.s64 	%rd284, %rd324, %rd84;
$L__BB18_87:
	setp.lt.s32 	%p152, %r3, 65;
	mov.f32 	%f207, %f206;
	mov.u64 	%rd285, %rd284;
	@%p152 bra 	$L__BB18_91;
	ld.shared.f32 	%f76, [_ZN6thrust24THRUST_300001_SM_1000_NS8cuda_cub4core6detail5shmemE+40];
	ld.shared.u64 	%rd87, [_ZN6thrust24THRUST_300001_SM_1000_NS8cuda_cub4core6detail5shmemE+48];
	setp.lt.f32 	%p153, %f206, %f76;
	mov.f32 	%f207, %f206;
	mov.u64 	%rd285, %rd284;
	@%p153 bra 	$L__BB18_91;
	setp.lt.f32 	%p154, %f76, %f206;
	mov.f32 	%f207, %f76;
	mov.u64 	%rd285, %rd87;
	@%p154 bra 	$L__BB18_91;
	setp.lt.s64 	%p155, %rd284, %rd87;
	selp.f32 	%f207, %f206, %f76, %p155;
	min.s64 	%rd285, %rd284, %rd87;
$L__BB18_91:
	setp.lt.s32 	%p156, %r3, 97;
	mov.f32 	%f208, %f207;
	mov.u64 	%rd286, %rd285;
	@%p156 bra 	$L__BB18_95;
	ld.shared.f32 	%f79, [_ZN6thrust24THRUST_300001_SM_1000_NS8cuda_cub4core6detail5shmemE+56];
	ld.shared.u64 	%rd90, [_ZN6thrust24THRUST_300001_SM_1000_NS8cuda_cub4core6detail5shmemE+64];
	setp.lt.f32 	%p157, %f207, %f79;
	mov.f32 	%f208, %f207;
	mov.u64 	%rd286, %rd285;
	@%p157 bra 	$L__BB18_95;
	setp.lt.f32 	%p158, %f79, %f207;
	mov.f32 	%f208, %f79;
	mov.u64 	%rd286, %rd90;
	@%p158 bra 	$L__BB18_95;
	setp.lt.s64 	%p159, %rd285, %rd90;
	selp.f32 	%f208, %f207, %f79, %p159;
	min.s64 	%rd286, %rd285, %rd90;
$L__BB18_95:
	setp.lt.s32 	%p160, %r3, 129;
	mov.f32 	%f209, %f208;
	mov.u64 	%rd287, %rd286;
	@%p160 bra 	$L__BB18_99;
	ld.shared.f32 	%f82, [_ZN6thrust24THRUST_300001_SM_1000_NS8cuda_cub4core6detail5shmemE+72];
	ld.shared.u64 	%rd93, [_ZN6thrust24THRUST_300001_SM_1000_NS8cuda_cub4core6detail5shmemE+80];
	setp.lt.f32 	%p161, %f208, %f82;
	mov.f32 	%f209, %f208;
	mov.u64 	%rd287, %rd286;
	@%p161 bra 	$L__BB18_99;
	setp.lt.f32 	%p162, %f82, %f208;
	mov.f32 	%f209, %f82;
	mov.u64 	%rd287, %rd93;
	@%p162 bra 	$L__BB18_99;
	setp.lt.s64 	%p163, %rd286, %rd93;
	selp.f32 	%f209, %f208, %f82, %p163;
	min.s64 	%rd287, %rd286, %rd93;
$L__BB18_99:
	setp.lt.s32 	%p164, %r3, 161;
	mov.f32 	%f210, %f209;
	mov.u64 	%rd288, %rd287;
	@%p164 bra 	$L__BB18_103;
	ld.shared.f32 	%f85, [_ZN6thrust24THRUST_300001_SM_1000_NS8cuda_cub4core6detail5shmemE+88];
	ld.shared.u64 	%rd96, [_ZN6thrust24THRUST_300001_SM_1000_NS8cuda_cub4core6detail5shmemE+96];
	setp.lt.f32 	%p165, %f209, %f85;
	mov.f32 	%f210, %f209;
	mov.u64 	%rd288, %rd287;
	@%p165 bra 	$L__BB18_103;
	setp.lt.f32 	%p166, %f85, %f209;
	mov.f32 	%f210, %f85;
	mov.u64 	%rd288, %rd96;
	@%p166 bra 	$L__BB18_103;
	setp.lt.s64 	%p167, %rd287, %rd96;
	selp.f32 	%f210, %f209, %f85, %p167;
	min.s64 	%rd288, %rd287, %rd96;
$L__BB18_103:
	setp.lt.s32 	%p168, %r3, 193;
	mov.f32 	%f211, %f210;
	mov.u64 	%rd289, %rd288;
	@%p168 bra 	$L__BB18_107;
	ld.shared.f32 	%f88, [_ZN6thrust24THRUST_300001_SM_1000_NS8cuda_cub4core6detail5shmemE+104];
	ld.shared.u64 	%rd99, [_ZN6thrust24THRUST_300001_SM_1000_NS8cuda_cub4core6detail5shmemE+112];
	setp.lt.f32 	%p169, %f210, %f88;
	mov.f32 	%f211, %f210;
	mov.u64 	%rd289, %rd288;
	@%p169 bra 	$L__BB18_107;
	setp.lt.f32 	%p170, %f88, %f210;
	mov.f32 	%f211, %f88;
	mov.u64 	%rd289, %rd99;
	@%p170 bra 	$L__BB18_107;
	setp.lt.s64 	%p171, %rd288, %rd99;
	selp.f32 	%f211, %f210, %f88, %p171;
	min.s64 	%rd289, %rd288, %rd99;
$L__BB18_107:
	setp.lt.s32 	%p172, %r3, 225;
	mov.f32 	%f242, %f211;
	mov.u64 	%rd324, %rd289;
	@%p172 bra 	$L__BB18_201;
	ld.shared.f32 	%f91, [_ZN6thrust24THRUST_300001_SM_1000_NS8cuda_cub4core6detail5shmemE+120];
	ld.shared.u64 	%rd102, [_ZN6thrust24THRUST_300001_SM_1000_NS8cuda_cub4core6detail5shmemE+128];
	setp.lt.f32 	%p173, %f211, %f91;
	mov.f32 	%f242, %f211;
	mov.u64 	%rd324, %rd289;
	@%p173 bra 	$L__BB18_201;
	setp.lt.f32 	%p174, %f91, %f211;
	mov.f32 	%f242, %f91;
	mov.u64 	%rd324, %rd102;
	@%p174 bra 	$L__BB18_201;
	setp.lt.s64 	%p175, %rd289, %rd102;
	selp.f32 	%f242, %f211, %f91, %p175;
	min.s64 	%rd324, %rd289, %rd102;
	bra.uni 	$L__BB18_201;
$L__BB18_111:
	mov.u32 	%r20, %tid.x;
	add.s64 	%rd104, %rd199, %rd4;
	cvt.u64.u32 	%rd105, %r20;
	add.s64 	%rd204, %rd105, %rd4;
	cvta.to.global.u64 	%rd205, %rd198;
	shl.b64 	%rd206, %rd204, 2;
	add.s64 	%rd207, %rd205, %rd206;
	ld.global.f32 	%f172, [%rd207];
	add.s32 	%r36, %r20, 256;
	cvt.u64.u32 	%rd208, %r36;
	ld.global.f32 	%f173, [%rd207+1024];
	add.s32 	%r37, %r20, 512;
	cvt.u64.u32 	%rd209, %r37;
	ld.global.f32 	%f174, [%rd207+2048];
	ld.global.f32 	%f93, [%rd207+3072];
	or.b32  	%r38, %r20, 1024;
	cvt.u64.u32 	%rd106, %r38;
	add.s64 	%rd107, %rd104, %rd106;
	ld.global.f32 	%f94, [%rd207+4096];
	setp.lt.f32 	%p2, %f173, %f172;
	selp.f32 	%f175, %f173, %f172, %p2;
	selp.b64 	%rd210, %rd208, %rd105, %p2;
	setp.lt.f32 	%p3, %f174, %f175;
	selp.f32 	%f95, %f174, %f175, %p3;
	selp.b64 	%rd108, %rd209, %rd210, %p3;
	setp.lt.f32 	%p4, %f95, %f93;
	mov.f32 	%f212, %f95;
	mov.u64 	%rd290, %rd108;
	@%p4 bra 	$L__BB18_114;
	add.s32 	%r39, %r20, 768;
	cvt.u64.u32 	%rd290, %r39;
	setp.lt.f32 	%p5, %f93, %f95;
	mov.f32 	%f212, %f93;
	@%p5 bra 	$L__BB18_114;
	mov.f32 	%f212, %f95;
	mov.u64 	%rd290, %rd108;
$L__BB18_114:
	add.s64 	%rd111, %rd104, %rd290;
	setp.lt.f32 	%p6, %f212, %f94;
	mov.f32 	%f230, %f212;
	mov.u64 	%rd312, %rd111;
	@%p6 bra 	$L__BB18_117;
	setp.lt.f32 	%p7, %f94, %f212;
	mov.f32 	%f230, %f94;
	mov.u64 	%rd312, %rd107;
	@%p7 bra 	$L__BB18_117;
	setp.lt.s64 	%p8, %rd290, %rd106;
	selp.f32 	%f230, %f212, %f94, %p8;
	selp.b64 	%rd312, %rd111, %rd107, %p8;
$L__BB18_117:
	setp.le.u64 	%p9, %rd201, %rd5;
	@%p9 bra 	$L__BB18_162;
	setp.ne.s32 	%p10, %r20, 0;
	@%p10 bra 	$L__BB18_120;
	atom.global.add.u64 	%rd211, [%rd1+8], 1280;
	add.s64 	%rd212, %rd211, %rd5;
	st.shared.u64 	[_ZN6thrust24THRUST_300001_SM_1000_NS8cuda_cub4core6detail5shmemE+152], %rd212;
$L__BB18_120:
	bar.sync 	0;
	ld.shared.u64 	%rd300, [_ZN6thrust24THRUST_300001_SM_1000_NS8cuda_cub4core6detail5shmemE+152];
	add.s64 	%rd213, %rd300, 1280;
	setp.gt.s64 	%p11, %rd213, %rd201;
	@%p11 bra 	$L__BB18_139;
$L__BB18_121:
	add.s64 	%rd214, %rd300, %rd105;
	cvta.to.global.u64 	%rd215, %rd198;
	shl.b64 	%rd216, %rd214, 2;
	add.s64 	%rd217, %rd215, %rd216;
	add.s64 	%rd117, %rd214, %rd199;
	ld.global.f32 	%f100, [%rd217];
	add.s64 	%rd118, %rd117, 256;
	ld.global.f32 	%f101, [%rd217+1024];
	add.s64 	%rd119, %rd117, 512;
	ld.global.f32 	%f102, [%rd217+2048];
	add.s64 	%rd120, %rd117, 768;
	ld.global.f32 	%f103, [%rd217+3072];
	add.s64 	%rd121, %rd117, 1024;
	ld.global.f32 	%f104, [%rd217+4096];
	setp.lt.f32 	%p12, %f230, %f100;
	mov.f32 	%f215, %f230;
	mov.u64 	%rd294, %rd312;
	@%p12 bra 	$L__BB18_124;
	setp.lt.f32 	%p13, %f100, %f230;
	mov.f32 	%f215, %f100;
	mov.u64 	%rd294, %rd117;
	@%p13 bra 	$L__BB18_124;
	setp.lt.s64 	%p14, %rd312, %rd117;
	selp.f32 	%f215, %f230, %f100, %p14;
	min.s64 	%rd294, %rd312, %rd117;
$L__BB18_124:
	setp.lt.f32 	%p15, %f215, %f101;
	mov.f32 	%f216, %f215;
	mov.u64 	%rd295, %rd294;
	@%p15 bra 	$L__BB18_127;
	setp.lt.f32 	%p16, %f101, %f215;
	mov.f32 	%f216, %f101;
	mov.u64 	%rd295, %rd118;
	@%p16 bra 	$L__BB18_127;
	setp.lt.s64 	%p17, %rd294, %rd118;
	selp.f32 	%f216, %f215, %f101, %p17;
	min.s64 	%rd295, %rd294, %rd118;
$L__BB18_127:
	setp.lt.f32 	%p18, %f216, %f102;
	mov.f32 	%f217, %f216;
	mov.u64 	%rd296, %rd295;
	@%p18 bra 	$L__BB18_130;
	setp.lt.f32 	%p19, %f102, %f216;
	mov.f32 	%f217, %f102;
	mov.u64 	%rd296, %rd119;
	@%p19 bra 	$L__BB18_130;
	setp.lt.s64 	%p20, %rd295, %rd119;
	selp.f32 	%f217, %f216, %f102, %p20;
	min.s64 	%rd296, %rd295, %rd119;
$L__BB18_130:
	setp.lt.f32 	%p21, %f217, %f103;
	mov.f32 	%f218, %f217;
	mov.u64 	%rd297, %rd296;
	@%p21 bra 	$L__BB18_133;
	setp.lt.f32 	%p22, %f103, %f217;
	mov.f32 	%f218, %f103;
	mov.u64 	%rd297, %rd120;
	@%p22 bra 	$L__BB18_133;
	setp.lt.s64 	%p23, %rd296, %rd120;
	selp.f32 	%f218, %f217, %f103, %p23;
	min.s64 	%rd297, %rd296, %rd120;
$L__BB18_133:
	setp.lt.f32 	%p24, %f218, %f104;
	mov.f32 	%f230, %f218;
	mov.u64 	%rd312, %rd297;
	@%p24 bra 	$L__BB18_136;
	setp.lt.f32 	%p25, %f104, %f218;
	mov.f32 	%f230, %f104;
	mov.u64 	%rd312, %rd121;
	@%p25 bra 	$L__BB18_136;
	setp.lt.s64 	%p26, %rd297, %rd121;
	selp.f32 	%f230, %f218, %f104, %p26;
	min.s64 	%rd312, %rd297, %rd121;
$L__BB18_136:
	setp.ne.s32 	%p27, %r20, 0;
	bar.sync 	0;
	@%p27 bra 	$L__BB18_138;
	atom.global.add.u64 	%rd218, [%rd1+8], 1280;
	add.s64 	%rd219, %rd218, %rd5;
	st.shared.u64 	[_ZN6thrust24THRUST_300001_SM_1000_NS8cuda_cub4core6detail5shmemE+152], %rd219;
$L__BB18_138:
	bar.sync 	0;
	ld.shared.u64 	%rd300, [_ZN6thrust24THRUST_300001_SM_1000_NS8cuda_cub4core6detail5shmemE+152];
	add.s64 	%rd220, %rd300, 1280;
	setp.le.s64 	%p28, %rd220, %rd201;
	@%p28 bra 	$L__BB18_121;
$L__BB18_139:
	setp.le.s64 	%p29, %rd201, %rd300;
	@%p29 bra 	$L__BB18_162;
	cvt.u32.u64 	%r40, %rd300;
	cvt.u32.u64 	%r41, %rd201;
	sub.s32 	%r21, %r41, %r40;
	setp.ge.s32 	%p30, %r20, %r21;
	@%p30 bra 	$L__BB18_162;
	cvta.to.global.u64 	%rd135, %rd198;
	not.b32 	%r43, %r20;
	add.s32 	%r44, %r43, %r41;
	sub.s32 	%r22, %r44, %r40;
	and.b32  	%r46, %r22, 768;
	setp.eq.s32 	%p31, %r46, 768;
	mov.u32 	%r397, %r20;
	@%p31 bra 	$L__BB18_147;
	add.s64 	%rd222, %rd300, %rd105;
	add.s64 	%rd302, %rd222, %rd199;
	shl.b64 	%rd223, %rd222, 2;
	add.s64 	%rd301, %rd135, %rd223;
	shr.u32 	%r47, %r22, 8;
	add.s32 	%r48, %r47, 1;
	and.b32  	%r49, %r48, 3;
	neg.s32 	%r395, %r49;
	mov.u32 	%r397, %r20;
$L__BB18_143:
	.pragma "nounroll";
	mov.u64 	%rd140, %rd312;
	mov.f32 	%f116, %f230;
	ld.global.f32 	%f117, [%rd301];
	setp.lt.f32 	%p32, %f116, %f117;
	@%p32 bra 	$L__BB18_146;
	setp.lt.f32 	%p33, %f117, %f116;
	mov.f32 	%f230, %f117;
	mov.u64 	%rd312, %rd302;
	@%p33 bra 	$L__BB18_146;
	setp.lt.s64 	%p34, %rd140, %rd302;
	selp.f32 	%f230, %f116, %f117, %p34;
	min.s64 	%rd312, %rd140, %rd302;
$L__BB18_146:
	add.s32 	%r397, %r397, 256;
	add.s64 	%rd302, %rd302, 256;
	add.s64 	%rd301, %rd301, 1024;
	add.s32 	%r395, %r395, 1;
	setp.ne.s32 	%p35, %r395, 0;
	@%p35 bra 	$L__BB18_143;
$L__BB18_147:
	setp.lt.u32 	%p36, %r22, 768;
	@%p36 bra 	$L__BB18_162;
	add.s32 	%r398, %r397, 512;
$L__BB18_149:
	mov.u32 	%r30, %r398;
	add.s32 	%r50, %r30, -512;
	cvt.u64.u32 	%rd224, %r50;
	add.s64 	%rd225, %rd300, %rd224;
	shl.b64 	%rd226, %rd225, 2;
	add.s64 	%rd148, %rd135, %rd226;
	add.s64 	%rd149, %rd225, %rd199;
	ld.global.f32 	%f123, [%rd148];
	setp.lt.f32 	%p37, %f230, %f123;
	mov.f32 	%f226, %f230;
	mov.u64 	%rd308, %rd312;
	@%p37 bra 	$L__BB18_152;
	setp.lt.f32 	%p38, %f123, %f230;
	mov.f32 	%f226, %f123;
	mov.u64 	%rd308, %rd149;
	@%p38 bra 	$L__BB18_152;
	setp.lt.s64 	%p39, %rd312, %rd149;
	selp.f32 	%f226, %f230, %f123, %p39;
	min.s64 	%rd308, %rd312, %rd149;
$L__BB18_152:
	add.s32 	%r51, %r30, -256;
	cvt.u64.u32 	%rd227, %r51;
	add.s64 	%rd228, %rd300, %rd227;
	add.s64 	%rd152, %rd228, %rd199;
	ld.global.f32 	%f126, [%rd148+1024];
	setp.lt.f32 	%p40, %f226, %f126;
	mov.f32 	%f227, %f226;
	mov.u64 	%rd309, %rd308;
	@%p40 bra 	$L__BB18_155;
	setp.lt.f32 	%p41, %f126, %f226;
	mov.f32 	%f227, %f126;
	mov.u64 	%rd309, %rd152;
	@%p41 bra 	$L__BB18_155;
	setp.lt.s64 	%p42, %rd308, %rd152;
	selp.f32 	%f227, %f226, %f126, %p42;
	min.s64 	%rd309, %rd308, %rd152;
$L__BB18_155:
	cvt.u64.u32 	%rd229, %r30;
	add.s64 	%rd230, %rd300, %rd229;
	add.s64 	%rd155, %rd230, %rd199;
	ld.global.f32 	%f129, [%rd148+2048];
	setp.lt.f32 	%p43, %f227, %f129;
	mov.f32 	%f228, %f227;
	mov.u64 	%rd310, %rd309;
	@%p43 bra 	$L__BB18_158;
	setp.lt.f32 	%p44, %f129, %f227;
	mov.f32 	%f228, %f129;
	mov.u64 	%rd310, %rd155;
	@%p44 bra 	$L__BB18_158;
	setp.lt.s64 	%p45, %rd309, %rd155;
	selp.f32 	%f228, %f227, %f129, %p45;
	min.s64 	%rd310, %rd309, %rd155;
$L__BB18_158:
	add.s32 	%r52, %r30, 256;
	cvt.u64.u32 	%rd231, %r52;
	add.s64 	%rd232, %rd300, %rd231;
	add.s64 	%rd158, %rd232, %rd199;
	ld.global.f32 	%f132, [%rd148+3072];
	setp.lt.f32 	%p46, %f228, %f132;
	mov.f32 	%f230, %f228;
	mov.u64 	%rd312, %rd310;
	@%p46 bra 	$L__BB18_161;
	setp.lt.f32 	%p47, %f132, %f228;
	mov.f32 	%f230, %f132;
	mov.u64 	%rd312, %rd158;
	@%p47 bra 	$L__BB18_161;
	setp.lt.s64 	%p48, %rd310, %rd158;
	selp.f32 	%f230, %f228, %f132, %p48;
	min.s64 	%rd312, %rd310, %rd158;
$L__BB18_161:
	add.s32 	%r398, %r30, 1024;
	add.s32 	%r53, %r30, 512;
	setp.lt.s32 	%p49, %r53, %r21;
	@%p49 bra 	$L__BB18_149;
$L__BB18_162:
	// begin inline asm
	mov.u32 %r54, %laneid;
	// end inline asm
	mov.b32 	%r56, %f230;
	mov.b32 	%r72, 1;
	mov.b32 	%r73, 31;
	mov.b32 	%r74, -1;
	// begin inline asm
	shfl.sync.down.b32 %r55, %r56, %r72, %r73, %r74;
	// end inline asm
	mov.b32 	%f136, %r55;
	// begin inline asm
	shfl.sync.down.b32 %r60, %r61, %r72, %r73, %r74;
	// end inline asm
	mov.b64 	{%r66, %r71}, %rd312;
	// begin inline asm
	shfl.sync.down.b32 %r65, %r66, %r72, %r73, %r74;
	// end inline asm
	// begin inline asm
	shfl.sync.down.b32 %r70, %r71, %r72, %r73, %r74;
	// end inline asm
	mov.b64 	%rd162, {%r65, %r70};
	setp.gt.s32 	%p50, %r54, 30;
	setp.lt.f32 	%p51, %f230, %f136;
	or.pred  	%p52, %p50, %p51;
	mov.f32 	%f231, %f230;
	mov.u64 	%rd313, %rd312;
	@%p52 bra 	$L__BB18_165;
	setp.gt.f32 	%p53, %f230, %f136;
	mov.f32 	%f231, %f136;
	mov.u64 	%rd313, %rd162;
	@%p53 bra 	$L__BB18_165;
	setp.lt.s64 	%p54, %rd312, %rd162;
	selp.f32 	%f231, %f230, %f136, %p54;
	min.s64 	%rd313, %rd312, %rd162;
$L__BB18_165:
	mov.b32 	%r76, %f231;
	mov.b32 	%r92, 2;
	mov.b32 	%r93, 31;
	mov.b32 	%r94, -1;
	// begin inline asm
	shfl.sync.down.b32 %r75, %r76, %r92, %r93, %r94;
	// end inline asm
	mov.b32 	%f139, %r75;
	// begin inline asm
	shfl.sync.down.b32 %r80, %r81, %r92, %r93, %r94;
	// end inline asm
	mov.b64 	{%r86, %r91}, %rd313;
	// begin inline asm
	shfl.sync.down.b32 %r85, %r86, %r92, %r93, %r94;
	// end inline asm
	// begin inline asm
	shfl.sync.down.b32 %r90, %r91, %r92, %r93, %r94;
	// end inline asm
	mov.b64 	%rd165, {%r85, %r90};
	setp.gt.s32 	%p55, %r54, 29;
	setp.lt.f32 	%p56, %f231, %f139;
	or.pred  	%p57, %p55, %p56;
	mov.f32 	%f232, %f231;
	mov.u64 	%rd314, %rd313;
	@%p57 bra 	$L__BB18_168;
	setp.gt.f32 	%p58, %f231, %f139;
	mov.f32 	%f232, %f139;
	mov.u64 	%rd314, %rd165;
	@%p58 bra 	$L__BB18_168;
	setp.lt.s64 	%p59, %rd313, %rd165;
	selp.f32 	%f232, %f231, %f139, %p59;
	min.s64 	%rd314, %rd313, %rd165;
$L__BB18_168:
	mov.b32 	%r96, %f232;
	mov.b32 	%r112, 4;
	mov.b32 	%r113, 31;
	mov.b32 	%r114, -1;
	// begin inline asm
	shfl.sync.down.b32 %r95, %r96, %r112, %r113, %r114;
	// end inline asm
	mov.b32 	%f142, %r95;
	// begin inline asm
	shfl.sync.down.b32 %r100, %r101, %r112, %r113, %r114;
	// end inline asm
	mov.b64 	{%r106, %r111}, %rd314;
	// begin inline asm
	shfl.sync.down.b32 %r105, %r106, %r112, %r113, %r114;
	// end inline asm
	// begin inline asm
	shfl.sync.down.b32 %r110, %r111, %r112, %r113, %r114;
	// end inline asm
	mov.b64 	%rd168, {%r105, %r110};
	setp.gt.s32 	%p60, %r54, 27;
	setp.lt.f32 	%p61, %f232, %f142;
	or.pred  	%p62, %p60, %p61;
	mov.f32 	%f233, %f232;
	mov.u64 	%rd315, %rd314;
	@%p62 bra 	$L__BB18_171;
	setp.gt.f32 	%p63, %f232, %f142;
	mov.f32 	%f233, %f142;
	mov.u64 	%rd315, %rd168;
	@%p63 bra 	$L__BB18_171;
	setp.lt.s64 	%p64, %rd314, %rd168;
	selp.f32 	%f233, %f232, %f142, %p64;
	min.s64 	%rd315, %rd314, %rd168;
$L__BB18_171:
	mov.b32 	%r116, %f233;
	mov.b32 	%r132, 8;
	mov.b32 	%r133, 31;
	mov.b32 	%r134, -1;
	// begin inline asm
	shfl.sync.down.b32 %r115, %r116, %r132, %r133, %r134;
	// end inline asm
	mov.b32 	%f145, %r115;
	// begin inline asm
	shfl.sync.down.b32 %r120, %r121, %r132, %r133, %r134;
	// end inline asm
	mov.b64 	{%r126, %r131}, %rd315;
	// begin inline asm
	shfl.sync.down.b32 %r125, %r126, %r132, %r133, %r134;
	// end inline asm
	// begin inline asm
	shfl.sync.down.b32 %r130, %r131, %r132, %r133, %r134;
	// end inline asm
	mov.b64 	%rd171, {%r125, %r130};
	setp.gt.s32 	%p65, %r54, 23;
	setp.lt.f32 	%p66, %f233, %f145;
	or.pred  	%p67, %p65, %p66;
	mov.f32 	%f234, %f233;
	mov.u64 	%rd316, %rd315;
	@%p67 bra 	$L__BB18_174;
	setp.gt.f32 	%p68, %f233, %f145;
	mov.f32 	%f234, %f145;
	mov.u64 	%rd316, %rd171;
	@%p68 bra 	$L__BB18_174;
	setp.lt.s64 	%p69, %rd315, %rd171;
	selp.f32 	%f234, %f233, %f145, %p69;
	min.s64 	%rd316, %rd315, %rd171;
$L__BB18_174:
	mov.b32 	%r136, %f234;
	mov.b32 	%r152, 16;
	mov.b32 	%r153, 31;
	mov.b32 	%r154, -1;
	// begin inline asm
	shfl.sync.down.b32 %r135, %r136, %r152, %r153, %r154;
	// end inline asm
	mov.b32 	%f148, %r135;
	// begin inline asm
	shfl.sync.down.b32 %r140, %r141, %r152, %r153, %r154;
	// end inline asm
	mov.b64 	{%r146, %r151}, %rd316;
	// begin inline asm
	shfl.sync.down.b32 %r145, %r146, %r152, %r153, %r154;
	// end inline asm
	// begin inline asm
	shfl.sync.down.b32 %r150, %r151, %r152, %r153, %r154;
	// end inline asm
	mov.b64 	%rd174, {%r145, %r150};
	setp.gt.s32 	%p70, %r54, 15;
	setp.lt.f32 	%p71, %f234, %f148;
	or.pred  	%p72, %p70, %p71;
	mov.f32 	%f242, %f234;
	mov.u64 	%rd324, %rd316;
	@%p72 bra 	$L__BB18_177;
	setp.gt.f32 	%p73, %f234, %f148;
	mov.f32 	%f242, %f148;
	mov.u64 	%rd324, %rd174;
	@%p73 bra 	$L__BB18_177;
	setp.lt.s64 	%p74, %rd316, %rd174;
	selp.f32 	%f242, %f234, %f148, %p74;
	min.s64 	%rd324, %rd316, %rd174;
$L__BB18_177:
	setp.ne.s32 	%p75, %r54, 0;
	@%p75 bra 	$L__BB18_179;
	shr.u32 	%r155, %r20, 1;
	and.b32  	%r156, %r155, 496;
	mov.u32 	%r157, _ZN6thrust24THRUST_300001_SM_1000_NS8cuda_cub4core6detail5shmemE;
	add.s32 	%r158, %r157, %r156;
	st.shared.f32 	[%r158+8], %f242;
	st.shared.u64 	[%r158+16], %rd324;
$L__BB18_179:
	bar.sync 	0;
	setp.ne.s32 	%p76, %r20, 0;
	@%p76 bra 	$L__BB18_201;
	ld.shared.f32 	%f151, [_ZN6thrust24THRUST_300001_SM_1000_NS8cuda_cub4core6detail5shmemE+24];
	ld.shared.u64 	%rd177, [_ZN6thrust24THRUST_300001_SM_1000_NS8cuda_cub4core6detail5shmemE+32];
	setp.lt.f32 	%p77, %f242, %f151;
	mov.f32 	%f236, %f242;
	mov.u64 	%rd318, %rd324;
	@%p77 bra 	$L__BB18_183;
	setp.lt.f32 	%p78, %f151, %f242;
	mov.f32 	%f236, %f151;
	mov.u64 	%rd318, %rd177;
	@%p78 bra 	$L__BB18_183;
	setp.lt.s64 	%p79, %rd324, %rd177;
	selp.f32 	%f236, %f242, %f151, %p79;
	min.s64 	%rd318, %rd324, %rd177;
$L__BB18_183:
	ld.shared.f32 	%f154, [_ZN6thrust24THRUST_300001_SM_1000_NS8cuda_cub4core6detail5shmemE+40];
	ld.shared.u64 	%rd180, [_ZN6thrust24THRUST_300001_SM_1000_NS8cuda_cub4core6detail5shmemE+48];
	setp.lt.f32 	%p80, %f236, %f154;
	mov.f32 	%f237, %f236;
	mov.u64 	%rd319, %rd318;
	@%p80 bra 	$L__BB18_186;
	setp.lt.f32 	%p81, %f154, %f236;
	mov.f32 	%f237, %f154;
	mov.u64 	%rd319, %rd180;
	@%p81 bra 	$L__BB18_186;
	setp.lt.s64 	%p82, %rd318, %rd180;
	selp.f32 	%f237, %f236, %f154, %p82;
	min.s64 	%rd319, %rd318, %rd180;
$L__BB18_186:
	ld.shared.f32 	%f157, [_ZN6thrust24THRUST_300001_SM_1000_NS8cuda_cub4core6detail5shmemE+56];
	ld.shared.u64 	%rd183, [_ZN6thrust24THRUST_300001_SM_1000_NS8cuda_cub4core6detail5shmemE+64];
	setp.lt.f32 	%p83, %f237, %f157;
	mov.f32 	%f238, %f237;
	mov.u64 	%rd320, %rd319;
	@%p83 bra 	$L__BB18_189;
	setp.lt.f32 	%p84, %f157, %f237;
	mov.f32 	%f238, %f157;
	mov.u64 	%rd320, %rd183;
	@%p84 bra 	$L__BB18_189;
	setp.lt.s64 	%p85, %rd319, %rd183;
	selp.f32 	%f238, %f237, %f157, %p85;
	min.s64 	%rd320, %rd319, %rd183;
$L__BB18_189:
	ld.shared.f32 	%f160, [_ZN6thrust24THRUST_300001_SM_1000_NS8cuda_cub4core6detail5shmemE+72];
	ld.shared.u64 	%rd186, [_ZN6thrust24THRUST_300001_SM_1000_NS8cuda_cub4core6detail5shmemE+80];
	setp.lt.f32 	%p86, %f238, %f160;
	mov.f32 	%f239, %f238;
	mov.u64 	%rd321, %rd320;
	@%p86 bra 	$L__BB18_192;
	setp.lt.f32 	%p87, %f160, %f238;
	mov.f32 	%f239, %f160;
	mov.u64 	%rd321, %rd186;
	@%p87 bra 	$L__BB18_192;
	setp.lt.s64 	%p88, %rd320, %rd186;
	selp.f32 	%f239, %f238, %f160, %p88;
	min.s64 	%rd321, %rd320, %rd186;
$L__BB18_192:
	ld.shared.f32 	%f163, [_ZN6thrust24THRUST_300001_SM_1000_NS8cuda_cub4core6detail5shmemE+88];
	ld.shared.u64 	%rd189, [_ZN6thrust24THRUST_300001_SM_1000_NS8cuda_cub4core6detail5shmemE+96];
	setp.lt.f32 	%p89, %f239, %f163;
	mov.f32 	%f240, %f239;
	mov.u64 	%rd322, %rd321;
	@%p89 bra 	$L__BB18_195;
	setp.lt.f32 	%p90, %f163, %f239;
	mov.f32 	%f240, %f163;
	mov.u64 	%rd322, %rd189;
	@%p90 bra 	$L__BB18_195;
	setp.lt.s64 	%p91, %rd321, %rd189;
	selp.f32 	%f240, %f239, %f163, %p91;
	min.s64 	%rd322, %rd321, %rd189;
$L__BB18_195:
	ld.shared.f32 	%f166, [_ZN6thrust24THRUST_300001_SM_1000_NS8cuda_cub4core6detail5shmemE+104];
	ld.shared.u64 	%rd192, [_ZN6thrust24THRUST_300001_SM_1000_NS8cuda_cub4core6detail5shmemE+112];
	setp.lt.f32 	%p92, %f240, %f166;
	mov.f32 	%f241, %f240;
	mov.u64 	%rd323, %rd322;
	@%p92 bra 	$L__BB18_198;
	setp.lt.f32 	%p93, %f166, %f240;
	mov.f32 	%f241, %f166;
	mov.u64 	%rd323, %rd192;
	@%p93 bra 	$L__BB18_198;
	setp.lt.s64 	%p94, %rd322, %rd192;
	selp.f32 	%f241, %f240, %f166, %p94;
	min.s64 	%rd323, %rd322, %rd192;
$L__BB18_198:
	ld.shared.f32 	%f169, [_ZN6thrust24THRUST_300001_SM_1000_NS8cuda_cub4core6detail5shmemE+120];
	ld.shared.u64 	%rd195, [_ZN6thrust24THRUST_300001_SM_1000_NS8cuda_cub4core6detail5shmemE+128];
	setp.lt.f32 	%p95, %f241, %f169;
	mov.f32 	%f242, %f241;
	mov.u64 	%rd324, %rd323;
	@%p95 bra 	$L__BB18_201;
	setp.lt.f32 	%p96, %f169, %f241;
	mov.f32 	%f242, %f169;
	mov.u64 	%rd324, %rd195;
	@%p96 bra 	$L__BB18_201;
	setp.lt.s64 	%p97, %rd323, %rd195;
	selp.f32 	%f242, %f241, %f169, %p97;
	min.s64 	%rd324, %rd323, %rd195;
$L__BB18_201:
	mov.u32 	%r389, %tid.x;
	setp.ne.s32 	%p224, %r389, 0;
	@%p224 bra 	$L__BB18_203;
	ld.param.u64 	%rd254, [_ZN6thrust24THRUST_300001_SM_1000_NS8cuda_cub4core6detail13_kernel_agentINS1_8__reduce11ReduceAgentINS0_12zip_iteratorIN4cuda3std3__45tupleIJNS0_10device_ptrIfEENS0_17counting_iteratorIlNS0_11use_defaultESF_SF_EEEEEEEPNSB_IJflEEESJ_lNS1_9__extrema9arg_min_fIflNSA_4lessIfEEEEEEJSI_SK_lN3cub18CUB_300001_SM_100013GridEvenShareIlEENSS_9GridQueueIyEESP_EEEvDpT0__param_1];
	cvta.to.global.u64 	%rd251, %rd254;
	mul.wide.u32 	%rd252, %r1, 16;
	add.s64 	%rd253, %rd251, %rd252;
	st.global.f32 	[%rd253], %f242;
	st.global.u64 	[%rd253+8], %rd324;
$L__BB18_203:
	ret;

}
	// .globl	_ZN6thrust24THRUST_300001_SM_1000_NS8cuda_cub4core6detail13_kernel_agentINS1_8__reduce11ReduceAgentIPN4cuda3std3__45tupleIJflEEESC_SB_lNS1_9__extrema9arg_min_fIflNS9_4lessIfEEEEEEJSC_SC_iSH_EEEvDpT0_
.visible .entry _ZN6thrust24THRUST_300001_SM_1000_NS8cuda_cub4core6detail13_kernel_agentINS1_8__reduce11ReduceAgentIPN4cuda3std3__45tupleIJflEEESC_SB_lNS1_9__extrema9arg_min_fIflNS9_4lessIfEEEEEEJSC_SC_iSH_EEEvDpT0_(
	.param .u64 .ptr .align 1 _ZN6thrust24THRUST_300001_SM_1000_NS8cuda_cub4core6detail13_kernel_agentINS1_8__reduce11ReduceAgentIPN4cuda3std3__45tupleIJflEEESC_SB_lNS1_9__extrema9arg_min_fIflNS9_4lessIfEEEEEEJSC_SC_iSH_EEEvDpT0__param_0,
	.param .u64 .ptr .align 1 _ZN6thrust24THRUST_300001_SM_1000_NS8cuda_cub4core6detail13_kernel_agentINS1_8__reduce11ReduceAgentIPN4cuda3std3__45tupleIJflEEESC_SB_lNS1_9__extrema9arg_min_fIflNS9_4lessIfEEEEEEJSC_SC_iSH_EEEvDpT0__param_1,
	.param .u32 _ZN6thrust24THRUST_300001_SM_1000_NS8cuda_cub4core6detail13_kernel_agentINS1_8__reduce11ReduceAgentIPN4cuda3std3__45tupleIJflEEESC_SB_lNS1_9__extrema9arg_min_fIflNS9_4lessIfEEEEEEJSC_SC_iSH_EEEvDpT0__param_2,
	.param .align 1 .b8 _ZN6thrust24THRUST_300001_SM_1000_NS8cuda_cub4core6detail13_kernel_agentINS1_8__reduce11ReduceAgentIPN4cuda3std3__45tupleIJflEEESC_SB_lNS1_9__extrema9arg_min_fIflNS9_4lessIfEEEEEEJSC_SC_iSH_EEEvDpT0__param_3[1]
)
.maxntid 256
{
	.reg .pred 	%p<260>;
	.reg .b32 	%r<436>;
	.reg .b32 	%f<293>;
	.reg .b64 	%rd<479>;

	ld.param.u64 	%rd236, [_ZN6thrust24THRUST_300001_SM_1000_NS8cuda_cub4core6detail13_kernel_agentINS1_8__reduce11ReduceAgentIPN4cuda3std3__45tupleIJflEEESC_SB_lNS1_9__extrema9arg_min_fIflNS9_4lessIfEEEEEEJSC_SC_iSH_EEEvDpT0__param_0];
	ld.param.u32 	%r29, [_ZN6thrust24THRUST_300001_SM_1000_NS8cuda_cub4core6detail13_kernel_agentINS1_8__reduce11ReduceAgentIPN4cuda3std3__45tupleIJflEEESC_SB_lNS1_9__extrema9arg_min_fIflNS9_4lessIfEEEEEEJSC_SC_iSH_EEEvDpT0__param_2];
	cvt.s64.s32 	%rd1, %r29;
	setp.eq.s32 	%p1, %r29, 0;
	@%p1 bra 	$L__BB19_238;
	setp.gt.s32 	%p2, %r29, 1279;
	@%p2 bra 	$L__BB19_111;
	mov.u32 	%r1, %tid.x;
	setp.ge.s32 	%p133, %r1, %r29;
	mov.f32 	%f224, 0f00000000;
	mov.b64 	%rd402, 0;
	mov.u32 	%r430, %r1;
	@%p133 bra 	$L__BB19_4;
	mul.wide.u32 	%rd366, %r1, 16;
	add.s64 	%rd363, %rd236, %rd366;
	// begin inline asm
	ld.global.nc.u64 %rd362, [%rd363];
	// end inline asm
	mov.b64 	{%r191, %r192}, %rd362;
	mov.b32 	%f224, %r191;
	add.s64 	%rd365, %rd363, 8;
	// begin inline asm
	ld.global.nc.u64 %rd402, [%rd365];
	// end inline asm
	add.s32 	%r430, %r1, 256;
$L__BB19_4:
	setp.ge.s32 	%p134, %r430, %r29;
	@%p134 bra 	$L__BB19_25;
	not.b32 	%r193, %r430;
	add.s32 	%r4, %r29, %r193;
	and.b32  	%r194, %r4, 768;
	setp.eq.s32 	%p135, %r194, 768;
	@%p135 bra 	$L__BB19_11;
	mul.wide.u32 	%rd368, %r430, 16;
	add.s64 	%rd393, %rd236, %rd368;
	shr.u32 	%r195, %r4, 8;
	add.s32 	%r196, %r195, 1;
	and.b32  	%r197, %r196, 3;
	neg.s32 	%r428, %r197;
$L__BB19_7:
	.pragma "nounroll";
	mov.u64 	%rd6, %rd402;
	mov.f32 	%f3, %f224;
	// begin inline asm
	ld.global.nc.u64 %rd369, [%rd393];
	// end inline asm
	mov.b64 	{%r198, %r199}, %rd369;
	mov.b32 	%f4, %r198;
	add.s64 	%rd372, %rd393, 8;
	// begin inline asm
	ld.global.nc.u64 %rd371, [%rd372];
	// end inline asm
	setp.lt.f32 	%p136, %f3, %f4;
	@%p136 bra 	$L__BB19_10;
	setp.lt.f32 	%p137, %f4, %f3;
	mov.u64 	%rd402, %rd371;
	mov.f32 	%f224, %f4;
	@%p137 bra 	$L__BB19_10;
	setp.lt.s64 	%p138, %rd6, %rd371;
	min.s64 	%rd402, %rd6, %rd371;
	selp.f32 	%f224, %f3, %f4, %p138;
$L__BB19_10:
	add.s32 	%r430, %r430, 256;
	add.s64 	%rd393, %rd393, 4096;
	add.s32 	%r428, %r428, 1;
	setp.ne.s32 	%p139, %r428, 0;
	@%p139 bra 	$L__BB19_7;
$L__BB19_11:
	setp.lt.u32 	%p140, %r4, 768;
	@%p140 bra 	$L__BB19_25;
$L__BB19_12:
	mul.wide.s32 	%rd377, %r430, 16;
	add.s64 	%rd374, %rd236, %rd377;
	// begin inline asm
	ld.global.nc.u64 %rd373, [%rd374];
	// end inline asm
	mov.b64 	{%r200, %r201}, %rd373;
	mov.b32 	%f10, %r200;
	add.s64 	%rd376, %rd374, 8;
	// begin inline asm
	ld.global.nc.u64 %rd375, [%rd376];
	// end inline asm
	setp.lt.f32 	%p141, %f224, %f10;
	mov.u64 	%rd399, %rd402;
	mov.f32 	%f221, %f224;
	@%p141 bra 	$L__BB19_15;
	setp.lt.f32 	%p142, %f10, %f224;
	mov.u64 	%rd399, %rd375;
	mov.f32 	%f221, %f10;
	@%p142 bra 	$L__BB19_15;
	setp.lt.s64 	%p143, %rd402, %rd375;
	min.s64 	%rd399, %rd402, %rd375;
	selp.f32 	%f221, %f224, %f10, %p143;
$L__BB19_15:
	add.s64 	%rd379, %rd374, 4096;
	// begin inline asm
	ld.global.nc.u64 %rd378, [%rd379];
	// end inline asm
	mov.b64 	{%r202, %r203}, %rd378;
	mov.b32 	%f13, %r202;
	add.s64 	%rd381, %rd374, 4104;
	// begin inline asm
	ld.global.nc.u64 %rd380, [%rd381];
	// end inline asm
	setp.lt.f32 	%p144, %f221, %f13;
	mov.u64 	%rd400, %rd399;
	mov.f32 	%f222, %f221;
	@%p144 bra 	$L__BB19_18;
	setp.lt.f32 	%p145, %f13, %f221;
	mov.u64 	%rd400, %rd380;
	mov.f32 	%f222, %f13;
	@%p145 bra 	$L__BB19_18;
	setp.lt.s64 	%p146, %rd399, %rd380;
	min.s64 	%rd400, %rd399, %rd380;
	selp.f32 	%f222, %f221, %f13, %p146;
$L__BB19_18:
	add.s64 	%rd383, %rd374, 8192;
	// begin inline asm
	ld.global.nc.u64 %rd382, [%rd383];
	// end inline asm
	mov.b64 	{%r204, %r205}, %rd382;
	mov.b32 	%f16, %r204;
	add.s64 	%rd385, %rd374, 8200;
	// begin inline asm
	ld.global.nc.u64 %rd384, [%rd385];
	// end inline asm
	setp.lt.f32 	%p147, %f222, %f16;
	mov.u64 	%rd401, %rd400;
	mov.f32 	%f223, %f222;
	@%p147 bra 	$L__BB19_21;
	setp.lt.f32 	%p148, %f16, %f222;
	mov.u64 	%rd401, %rd384;
	mov.f32 	%f223, %f16;
	@%p148 bra 	$L__BB19_21;
	setp.lt.s64 	%p149, %rd400, %rd384;
	min.s64 	%rd401, %rd400, %rd384;
	selp.f32 	%f223, %f222, %f16, %p149;
$L__BB19_21:
	add.s64 	%rd387, %rd374, 12288;
	// begin inline asm
	ld.global.nc.u64 %rd386, [%rd387];
	// end inline asm
	mov.b64 	{%r206, %r207}, %rd386;
	mov.b32 	%f19, %r206;
	add.s64 	%rd389, %rd374, 12296;
	// begin inline asm
	ld.global.nc.u64 %rd388, [%rd389];
	// end inline asm
	setp.lt.f32 	%p150, %f223, %f19;
	mov.u64 	%rd402, %rd401;
	mov.f32 	%f224, %f223;
	@%p150 bra 	$L__BB19_24;
	setp.lt.f32 	%p151, %f19, %f223;
	mov.u64 	%rd402, %rd388;
	mov.f32 	%f224, %f19;
	@%p151 bra 	$L__BB19_24;
	setp.lt.s64 	%p152, %rd401, %rd388;
	min.s64 	%rd402, %rd401, %rd388;
	selp.f32 	%f224, %f223, %f19, %p152;
$L__BB19_24:
	add.s32 	%r430, %r430, 1024;
	setp.lt.s32 	%p153, %r430, %r29;
	@%p153 bra 	$L__BB19_12;
$L__BB19_25:
	setp.lt.s32 	%p154, %r29, 256;
	@%p154 bra 	$L__BB19_65;
	// begin inline asm
	mov.u32 %r321, %laneid;
	// end inline asm
	mov.b32 	%r323, %f224;
	mov.b32 	%r339, 1;
	mov.b32 	%r340, 31;
	mov.b32 	%r341, -1;
	// begin inline asm
	shfl.sync.down.b32 %r322, %r323, %r339, %r340, %r341;
	// end inline asm
	mov.b32 	%f23, %r322;
	// begin inline asm
	shfl.sync.down.b32 %r327, %r328, %r339, %r340, %r341;
	// end inline asm
	mov.b64 	{%r333, %r338}, %rd402;
	// begin inline asm
	shfl.sync.down.b32 %r332, %r333, %r339, %r340, %r341;
	// end inline asm
	// begin inline asm
	shfl.sync.down.b32 %r337, %r338, %r339, %r340, %r341;
	// end inline asm
	mov.b64 	%rd28, {%r332, %r337};
	setp.gt.s32 	%p211, %r321, 30;
	setp.lt.f32 	%p212, %f224, %f23;
	or.pred  	%p213, %p211, %p212;
	mov.u64 	%rd404, %rd402;
	mov.f32 	%f226, %f224;
	@%p213 bra 	$L__BB19_29;
	setp.gt.f32 	%p214, %f224, %f23;
	mov.u64 	%rd404, %rd28;
	mov.f32 	%f226, %f23;
	@%p214 bra 	$L__BB19_29;
	setp.lt.s64 	%p215, %rd402, %rd28;
	min.s64 	%rd404, %rd402, %rd28;
	selp.f32 	%f226, %f224, %f23, %p215;
$L__BB19_29:
	mov.b32 	%r343, %f226;
	mov.b32 	%r359, 2;
	mov.b32 	%r360, 31;
	mov.b32 	%r361, -1;
	// begin inline asm
	shfl.sync.down.b32 %r342, %r343, %r359, %r360, %r361;
	// end inline asm
	mov.b32 	%f26, %r342;
	// begin inline asm
	shfl.sync.down.b32 %r347, %r348, %r359, %r360, %r361;
	// end inline asm
	mov.b64 	{%r353, %r358}, %rd404;
	// begin inline asm
	shfl.sync.down.b32 %r352, %r353, %r359, %r360, %r361;
	// end inline asm
	// begin inline asm
	shfl.sync.down.b32 %r357, %r358, %r359, %r360, %r361;
	// end inline asm
	mov.b64 	%rd31, {%r352, %r357};
	setp.gt.s32 	%p216, %r321, 29;
	setp.lt.f32 	%p217, %f226, %f26;
	or.pred  	%p218, %p216, %p217;
	mov.u64 	%rd405, %rd404;
	mov.f32 	%f227, %f226;
	@%p218 bra 	$L__BB19_32;
	setp.gt.f32 	%p219, %f226, %f26;
	mov.u64 	%rd405, %rd31;
	mov.f32 	%f227, %f26;
	@%p219 bra 	$L__BB19_32;
	setp.lt.s64 	%p220, %rd404, %rd31;
	min.s64 	%rd405, %rd404, %rd31;
	selp.f32 	%f227, %f226, %f26, %p220;
$L__BB19_32:
	mov.b32 	%r363, %f227;
	mov.b32 	%r379, 4;
	mov.b32 	%r380, 31;
	mov.b32 	%r381, -1;
	// begin inline asm
	shfl.sync.down.b32 %r362, %r363, %r379, %r380, %r381;
	// end inline asm
	mov.b32 	%f29, %r362;
	// begin inline asm
	shfl.sync.down.b32 %r367, %r368, %r379, %r380, %r381;
	// end inline asm
	mov.b64 	{%r373, %r378}, %rd405;
	// begin inline asm
	shfl.sync.down.b32 %r372, %r373, %r379, %r380, %r381;
	// end inline asm
	// begin inline asm
	shfl.sync.down.b32 %r377, %r378, %r379, %r380, %r381;
	// end inline asm
	mov.b64 	%rd34, {%r372, %r377};
	setp.gt.s32 	%p221, %r321, 27;
	setp.lt.f32 	%p222, %f227, %f29;
	or.pred  	%p223, %p221, %p222;
	mov.u64 	%rd406, %rd405;
	mov.f32 	%f228, %f227;
	@%p223 bra 	$L__BB19_35;
	setp.gt.f32 	%p224, %f227, %f29;
	mov.u64 	%rd406, %rd34;
	mov.f32 	%f228, %f29;
	@%p224 bra 	$L__BB19_35;
	setp.lt.s64 	%p225, %rd405, %rd34;
	min.s64 	%rd406, %rd405, %rd34;
	selp.f32 	%f228, %f227, %f29, %p225;
$L__BB19_35:
	mov.b32 	%r383, %f228;
	mov.b32 	%r399, 8;
	mov.b32 	%r400, 31;
	mov.b32 	%r401, -1;
	// begin inline asm
	shfl.sync.down.b32 %r382, %r383, %r399, %r400, %r401;
	// end inline asm
	mov.b32 	%f32, %r382;
	// begin inline asm
	shfl.sync.down.b32 %r387, %r388, %r399, %r400, %r401;
	// end inline asm
	mov.b64 	{%r393, %r398}, %rd406;
	// begin inline asm
	shfl.sync.down.b32 %r392, %r393, %r399, %r400, %r401;
	// end inline asm
	// begin inline asm
	shfl.sync.down.b32 %r397, %r398, %r399, %r400, %r401;
	// end inline asm
	mov.b64 	%rd37, {%r392, %r397};
	setp.gt.s32 	%p226, %r321, 23;
	setp.lt.f32 	%p227, %f228, %f32;
	or.pred  	%p228, %p226, %p227;
	mov.u64 	%rd407, %rd406;
	mov.f32 	%f229, %f228;
	@%p228 bra 	$L__BB19_38;
	setp.gt.f32 	%p229, %f228, %f32;
	mov.u64 	%rd407, %rd37;
	mov.f32 	%f229, %f32;
	@%p229 bra 	$L__BB19_38;
	setp.lt.s64 	%p230, %rd406, %rd37;
	min.s64 	%rd407, %rd406, %rd37;
	selp.f32 	%f229, %f228, %f32, %p230;
$L__BB19_38:
	mov.b32 	%r403, %f229;
	mov.b32 	%r419, 16;
	mov.b32 	%r420, 31;
	mov.b32 	%r421, -1;
	// begin inline asm
	shfl.sync.down.b32 %r402, %r403, %r419, %r420, %r421;
	// end inline asm
	mov.b32 	%f35, %r402;
	// begin inline asm
	shfl.sync.down.b32 %r407, %r408, %r419, %r420, %r421;
	// end inline asm
	mov.b64 	{%r413, %r418}, %rd407;
	// begin inline asm
	shfl.sync.down.b32 %r412, %r413, %r419, %r420, %r421;
	// end inline asm
	// begin inline asm
	shfl.sync.down.b32 %r417, %r418, %r419, %r420, %r421;
	// end inline asm
	mov.b64 	%rd40, {%r412, %r417};
	setp.gt.s32 	%p231, %r321, 15;
	setp.lt.f32 	%p232, %f229, %f35;
	or.pred  	%p233, %p231, %p232;
	mov.u64 	%rd478, %rd407;
	mov.f32 	%f292, %f229;
	@%p233 bra 	$L__BB19_41;
	setp.gt.f32 	%p234, %f229, %f35;
	mov.u64 	%rd478, %rd40;
	mov.f32 	%f292, %f35;
	@%p234 bra 	$L__BB19_41;
	setp.lt.s64 	%p235, %rd407, %rd40;
	min.s64 	%rd478, %rd407, %rd40;
	selp.f32 	%f292, %f229, %f35, %p235;
$L__BB19_41:
	setp.ne.s32 	%p236, %r321, 0;
	@%p236 bra 	$L__BB19_43;
	shr.u32 	%r422, %r1, 1;
	and.b32  	%r423, %r422, 496;
	mov.u32 	%r424, _ZN6thrust24THRUST_300001_SM_1000_NS8cuda_cub4core6detail5shmemE;
	add.s32 	%r425, %r424, %r423;
	st.shared.f32 	[%r425+8], %f292;
	st.shared.u64 	[%r425+16], %rd478;
$L__BB19_43:
	bar.sync 	0;
	setp.ne.s32 	%p237, %r1, 0;
	@%p237 bra 	$L__BB19_236;
	ld.shared.f32 	%f38, [_ZN6thrust24THRUST_300001_SM_1000_NS8cuda_cub4core6detail5shmemE+24];
	ld.shared.u64 	%rd43, [_ZN6thrust24THRUST_300001_SM_1000_NS8cuda_cub4core6detail5shmemE+32];
	setp.lt.f32 	%p238, %f292, %f38;
	mov.u64 	%rd409, %rd478;
	mov.f32 	%f231, %f292;
	@%p238 bra 	$L__BB19_47;
	setp.lt.f32 	%p239, %f38, %f292;
	mov.u64 	%rd409, %rd43;
	mov.f32 	%f231, %f38;
	@%p239 bra 	$L__BB19_47;
	setp.lt.s64 	%p240, %rd478, %rd43;
	min.s64 	%rd409, %rd478, %rd43;
	selp.f32 	%f231, %f292, %f38, %p240;
$L__BB19_47:
	ld.shared.f32 	%f41, [_ZN6thrust24THRUST_300001_SM_1000_NS8cuda_cub4core6detail5shmemE+40];
	ld.shared.u64 	%rd46, [_ZN6thrust24THRUST_300001_SM_1000_NS8cuda_cub4core6detail5shmemE+48];
	setp.lt.f32 	%p241, %f231, %f41;
	mov.u64 	%rd410, %rd409;
	mov.f32 	%f232, %f231;
	@%p241 bra 	$L__BB19_50;
	setp.lt.f32 	%p242, %f41, %f231;
	mov.u64 	%rd410, %rd46;
	mov.f32 	%f232, %f41;
	@%p242 bra 	$L__BB19_50;
	setp.lt.s64 	%p243, %rd409, %rd46;
	min.s64 	%rd410, %rd409, %rd46;
	selp.f32 	%f232, %f231, %f41, %p243;
$L__BB19_50:
	ld.shared.f32 	%f44, [_ZN6thrust24THRUST_300001_SM_1000_NS8cuda_cub4core6detail5shmemE+56];
	ld.shared.u64 	%rd49, [_ZN6thrust24THRUST_300001_SM_1000_NS8cuda_cub4core6detail5shmemE+64];
	setp.lt.f32 	%p244, %f232, %f44;
	mov.u64 	%rd411, %rd410;
	mov.f32 	%f233, %f232;
	@%p244 bra 	$L__BB19_53;
	setp.lt.f32 	%p245, %f44, %f232;
	mov.u64 	%rd411, %rd49;
	mov.f32 	%f233, %f44;
	@%p245 bra 	$L__BB19_53;
	setp.lt.s64 	%p246, %rd410, %rd49;
	min.s64 	%rd411, %rd410, %rd49;
	selp.f32 	%f233, %f232, %f44, %p246;
$L__BB19_53:
	ld.shared.f32 	%f47, [_ZN6thrust24THRUST_300001_SM_1000_NS8cuda_cub4core6detail5shmemE+72];
	ld.shared.u64 	%rd52, [_ZN6thrust24THRUST_300001_SM_1000_NS8cuda_cub4core6detail5shmemE+80];
	setp.lt.f32 	%p247, %f233, %f47;
	mov.u64 	%rd412, %rd411;
	mov.f32 	%f234, %f233;
	@%p247 bra 	$L__BB19_56;
	setp.lt.f32 	%p248, %f47, %f233;
	mov.u64 	%rd412, %rd52;
	mov.f32 	%f234, %f47;
	@%p248 bra 	$L__BB19_56;
	setp.lt.s64 	%p249, %rd411, %rd52;
	min.s64 	%rd412, %rd411, %rd52;
	selp.f32 	%f234, %f233, %f47, %p249;
$L__BB19_56:
	ld.shared.f32 	%f50, [_ZN6thrust24THRUST_300001_SM_1000_NS8cuda_cub4core6detail5shmemE+88];
	ld.shared.u64 	%rd55, [_ZN6thrust24THRUST_300001_SM_1000_NS8cuda_cub4core6detail5shmemE+96];
	setp.lt.f32 	%p250, %f234, %f50;
	mov.u64 	%rd413, %rd412;
	mov.f32 	%f235, %f234;
	@%p250 bra 	$L__BB19_59;
	setp.lt.f32 	%p251, %f50, %f234;
	mov.u64 	%rd413, %rd55;
	mov.f32 	%f235, %f50;
	@%p251 bra 	$L__BB19_59;
	setp.lt.s64 	%p252, %rd412, %rd55;
	min.s64 	%rd413, %rd412, %rd55;
	selp.f32 	%f235, %f234, %f50, %p252;
$L__BB19_59:
	ld.shared.f32 	%f53, [_ZN6thrust24THRUST_300001_SM_1000_NS8cuda_cub4core6detail5shmemE+104];
	ld.shared.u64 	%rd58, [_ZN6thrust24THRUST_300001_SM_1000_NS8cuda_cub4core6detail5shmemE+112];
	setp.lt.f32 	%p253, %f235, %f53;
	mov.u64 	%rd414, %rd413;
	mov.f32 	%f236, %f235;
	@%p253 bra 	$L__BB19_62;
	setp.lt.f32 	%p254, %f53, %f235;
	mov.u64 	%rd414, %rd58;
	mov.f32 	%f236, %f53;
	@%p254 bra 	$L__BB19_62;
	setp.lt.s64 	%p255, %rd413, %rd58;
	min.s64 	%rd414, %rd413, %rd58;
	selp.f32 	%f236, %f235, %f53, %p255;
$L__BB19_62:
	ld.shared.f32 	%f56, [_ZN6thrust24THRUST_300001_SM_1000_NS8cuda_cub4core6detail5shmemE+120];
	ld.shared.u64 	%rd61, [_ZN6thrust24THRUST_300001_SM_1000_NS8cuda_cub4core6detail5shmemE+128];
	setp.lt.f32 	%p256, %f236, %f56;
	mov.f32 	%f292, %f236;
	mov.u64 	%rd478, %rd414;
	@%p256 bra 	$L__BB19_236;
	setp.lt.f32 	%p257, %f56, %f236;
	mov.f32 	%f292, %f56;
	mov.u64 	%rd478, %rd61;
	@%p257 bra 	$L__BB19_236;
	setp.lt.s64 	%p258, %rd414, %rd61;
	min.s64 	%rd478, %rd414, %rd61;
	selp.f32 	%f292, %f236, %f56, %p258;
	bra.uni 	$L__BB19_236;
$L__BB19_65:
	// begin inline asm
	mov.u32 %r208, %laneid;
	// end inline asm
	and.b32  	%r229, %r1, 992;
	add.s32 	%r230, %r229, 32;
	setp.gt.s32 	%p155, %r230, %r29;
	not.b32 	%r231, %r229;
	add.s32 	%r232, %r29, %r231;
	selp.b32 	%r227, %r232, 31, %p155;
	mov.b32 	%r210, %f224;
	mov.b32 	%r226, 1;
	mov.b32 	%r228, -1;
	// begin inline asm
	shfl.sync.down.b32 %r209, %r210, %r226, %r227, %r228;
	// end inline asm
	mov.b32 	%f58, %r209;
	// begin inline asm
	shfl.sync.down.b32 %r214, %r215, %r226, %r227, %r228;
	// end inline asm
	mov.b64 	{%r220, %r225}, %rd402;
	// begin inline asm
	shfl.sync.down.b32 %r219, %r220, %r226, %r227, %r228;
	// end inline asm
	// begin inline asm
	shfl.sync.down.b32 %r224, %r225, %r226, %r227, %r228;
	// end inline asm
	mov.b64 	%rd63, {%r219, %r224};
	setp.ge.s32 	%p156, %r208, %r227;
	setp.lt.f32 	%p157, %f224, %f58;
	or.pred  	%p158, %p156, %p157;
	mov.u64 	%rd415, %rd402;
	mov.f32 	%f237, %f224;
	@%p158 bra 	$L__BB19_68;
	setp.gt.f32 	%p159, %f224, %f58;
	mov.u64 	%rd415, %rd63;
	mov.f32 	%f237, %f58;
	@%p159 bra 	$L__BB19_68;
	setp.lt.s64 	%p160, %rd402, %rd63;
	min.s64 	%rd415, %rd402, %rd63;
	selp.f32 	%f237, %f224, %f58, %p160;
$L__BB19_68:
	mov.b32 	%r234, %f237;
	mov.b32 	%r250, 2;
	mov.b32 	%r252, -1;
	// begin inline asm
	shfl.sync.down.b32 %r233, %r234, %r250, %r227, %r252;
	// end inline asm
	mov.b32 	%f61, %r233;
	// begin inline asm
	shfl.sync.down.b32 %r238, %r239, %r250, %r227, %r252;
	// end inline asm
	mov.b64 	{%r244, %r249}, %rd415;
	// begin inline asm
	shfl.sync.down.b32 %r243, %r244, %r250, %r227, %r252;
	// end inline asm
	// begin inline asm
	shfl.sync.down.b32 %r248, %r249, %r250, %r227, %r252;
	// end inline asm
	mov.b64 	%rd66, {%r243, %r248};
	add.s32 	%r253, %r208, 2;
	setp.gt.s32 	%p161, %r253, %r227;
	setp.lt.f32 	%p162, %f237, %f61;
	or.pred  	%p163, %p161, %p162;
	mov.u64 	%rd416, %rd415;
	mov.f32 	%f238, %f237;
	@%p163 bra 	$L__BB19_71;
	setp.gt.f32 	%p164, %f237, %f61;
	mov.u64 	%rd416, %rd66;
	mov.f32 	%f238, %f61;
	@%p164 bra 	$L__BB19_71;
	setp.lt.s64 	%p165, %rd415, %rd66;
	min.s64 	%rd416, %rd415, %rd66;
	selp.f32 	%f238, %f237, %f61, %p165;
$L__BB19_71:
	mov.b32 	%r255, %f238;
	mov.b32 	%r271, 4;
	mov.b32 	%r273, -1;
	// begin inline asm
	shfl.sync.down.b32 %r254, %r255, %r271, %r227, %r273;
	// end inline asm
	mov.b32 	%f64, %r254;
	// begin inline asm
	shfl.sync.down.b32 %r259, %r260, %r271, %r227, %r273;
	// end inline asm
	mov.b64 	{%r265, %r270}, %rd416;
	// begin inline asm
	shfl.sync.down.b32 %r264, %r265, %r271, %r227, %r273;
	// end inline asm
	// begin inline asm
	shfl.sync.down.b32 %r269, %r270, %r271, %r227, %r273;
	// end inline asm
	mov.b64 	%rd69, {%r264, %r269};
	add.s32 	%r274, %r208, 4;
	setp.gt.s32 	%p166, %r274, %r227;
	setp.lt.f32 	%p167, %f238, %f64;
	or.pred  	%p168, %p166, %p167;
	mov.f32 	%f239, %f238;
	mov.u64 	%rd417, %rd416;
	@%p168 bra 	$L__BB19_74;
	setp.gt.f32 	%p169, %f238, %f64;
	mov.f32 	%f239, %f64;
	mov.u64 	%rd417, %rd69;
	@%p169 bra 	$L__BB19_74;
	setp.lt.s64 	%p170, %rd416, %rd69;
	selp.f32 	%f239, %f238, %f64, %p170;
	min.s64 	%rd417, %rd416, %rd69;
$L__BB19_74:
	mov.b32 	%r276, %f239;
	mov.b32 	%r292, 8;
	mov.b32 	%r294, -1;
	// begin inline asm
	shfl.sync.down.b32 %r275, %r276, %r292, %r227, %r294;
	// end inline asm
	mov.b32 	%f67, %r275;
	// begin inline asm
	shfl.sync.down.b32 %r280, %r281, %r292, %r227, %r294;
	// end inline asm
	mov.b64 	{%r286, %r291}, %rd417;
	// begin inline asm
	shfl.sync.down.b32 %r285, %r286, %r292, %r227, %r294;
	// end inline asm
	// begin inline asm
	shfl.sync.down.b32 %r290, %r291, %r292, %r227, %r294;
	// end inline asm
	mov.b64 	%rd72, {%r285, %r290};
	add.s32 	%r295, %r208, 8;
	setp.gt.s32 	%p171, %r295, %r227;
	setp.lt.f32 	%p172, %f239, %f67;
	or.pred  	%p173, %p171, %p172;
	mov.f32 	%f240, %f239;
	mov.u64 	%rd418, %rd417;
	@%p173 bra 	$L__BB19_77;
	setp.gt.f32 	%p174, %f239, %f67;
	mov.f32 	%f240, %f67;
	mov.u64 	%rd418, %rd72;
	@%p174 bra 	$L__BB19_77;
	setp.lt.s64 	%p175, %rd417, %rd72;
	selp.f32 	%f240, %f239, %f67, %p175;
	min.s64 	%rd418, %rd417, %rd72;
$L__BB19_77:
	mov.b32 	%r297, %f240;
	mov.b32 	%r313, 16;
	mov.b32 	%r315, -1;
	// begin inline asm
	shfl.sync.down.b32 %r296, %r297, %r313, %r227, %r315;
	// end inline asm
	mov.b32 	%f70, %r296;
	// begin inline asm
	shfl.sync.down.b32 %r301, %r302, %r313, %r227, %r315;
	// end inline asm
	mov.b64 	{%r307, %r312}, %rd418;
	// begin inline asm
	shfl.sync.down.b32 %r306, %r307, %r313, %r227, %r315;
	// end inline asm
	// begin inline asm
	shfl.sync.down.b32 %r311, %r312, %r313, %r227, %r315;
	// end inline asm
	mov.b64 	%rd75, {%r306, %r311};
	add.s32 	%r316, %r208, 16;
	setp.gt.s32 	%p176, %r316, %r227;
	setp.lt.f32 	%p177, %f240, %f70;
	or.pred  	%p178, %p176, %p177;
	mov.f32 	%f292, %f240;
	mov.u64 	%rd478, %rd418;
	@%p178 bra 	$L__BB19_80;
	setp.gt.f32 	%p179, %f240, %f70;
	mov.f32 	%f292, %f70;
	mov.u64 	%rd478, %rd75;
	@%p179 bra 	$L__BB19_80;
	setp.lt.s64 	%p180, %rd418, %rd75;
	selp.f32 	%f292, %f240, %f70, %p180;
	min.s64 	%rd478, %rd418, %rd75;
$L__BB19_80:
	setp.ne.s32 	%p181, %r208, 0;
	@%p181 bra 	$L__BB19_82;
	shr.u32 	%r317, %r1, 1;
	and.b32  	%r318, %r317, 496;
	mov.u32 	%r319, _ZN6thrust24THRUST_300001_SM_1000_NS8cuda_cub4core6detail5shmemE;
	add.s32 	%r320, %r319, %r318;
	st.shared.f32 	[%r320+8], %f292;
	st.shared.u64 	[%r320+16], %rd478;
$L__BB19_82:
	bar.sync 	0;
	setp.ne.s32 	%p182, %r1, 0;
	@%p182 bra 	$L__BB19_236;
	setp.lt.s32 	%p183, %r29, 33;
	mov.f32 	%f242, %f292;
	mov.u64 	%rd420, %rd478;
	@%p183 bra 	$L__BB19_87;
	ld.shared.f32 	%f73, [_ZN6thrust24THRUST_300001_SM_1000_NS8cuda_cub4core6detail5shmemE+24];
	ld.shared.u64 	%rd78, [_ZN6thrust24THRUST_300001_SM_1000_NS8cuda_cub4core6detail5shmemE+32];
	setp.lt.f32 	%p184, %f292, %f73;
	mov.f32 	%f242, %f292;
	mov.u64 	%rd420, %rd478;
	@%p184 bra 	$L__BB19_87;
	setp.lt.f32 	%p185, %f73, %f292;
	mov.f32 	%f242, %f73;
	mov.u64 	%rd420, %rd78;
	@%p185 bra 	$L__BB19_87;
	setp.lt.s64 	%p186, %rd478, %rd78;
	selp.f32 	%f242, %f292, %f73, %p186;
	min.s64 	%rd420, %rd478, %rd78;
$L__BB19_87:
	setp.lt.s32 	%p187, %r29, 65;
	mov.f32 	%f243, %f242;
	mov.u64 	%rd421, %rd420;
	@%p187 bra 	$L__BB19_91;
	ld.shared.f32 	%f76, [_ZN6thrust24THRUST_300001_SM_1000_NS8cuda_cub4core6detail5shmemE+40];
	ld.shared.u64 	%rd81, [_ZN6thrust24THRUST_300001_SM_1000_NS8cuda_cub4core6detail5shmemE+48];
	setp.lt.f32 	%p188, %f242, %f76;
	mov.f32 	%f243, %f242;
	mov.u64 	%rd421, %rd420;
	@%p188 bra 	$L__BB19_91;
	setp.lt.f32 	%p189, %f76, %f242;
	mov.f32 	%f243, %f76;
	mov.u64 	%rd421, %rd81;
	@%p189 bra 	$L__BB19_91;
	setp.lt.s64 	%p190, %rd420, %rd81;
	selp.f32 	%f243, %f242, %f76, %p190;
	min.s64 	%rd421, %rd420, %rd81;
$L__BB19_91:
	setp.lt.s32 	%p191, %r29, 97;
	mov.f32 	%f244, %f243;
	mov.u64 	%rd422, %rd421;
	@%p191 bra 	$L__BB19_95;
	ld.shared.f32 	%f79, [_ZN6thrust24THRUST_300001_SM_1000_NS8cuda_cub4core6detail5shmemE+56];
	ld.shared.u64 	%rd84, [_ZN6thrust24THRUST_300001_SM_1000_NS8cuda_cub4core6detail5shmemE+64];
	setp.lt.f32 	%p192, %f243, %f79;
	mov.f32 	%f244, %f243;
	mov.u64 	%rd422, %rd421;
	@%p192 bra 	$L__BB19_95;
	setp.lt.f32 	%p193, %f79, %f243;
	mov.f32 	%f244, %f79;
	mov.u64 	%rd422, %rd84;
	@%p193 bra 	$L__BB19_95;
	setp.lt.s64 	%p194, %rd421, %rd84;
	selp.f32 	%f244, %f243, %f79, %p194;
	min.s64 	%rd422, %rd421, %rd84;
$L__BB19_95:
	setp.lt.s32 	%p195, %r29, 129;
	mov.f32 	%f245, %f244;
	mov.u64 	%rd423, %rd422;
	@%p195 bra 	$L__BB19_99;
	ld.shared.f32 	%f82, [_ZN6thrust24THRUST_300001_SM_1000_NS8cuda_cub4core6detail5shmemE+72];
	ld.shared.u64 	%rd87, [_ZN6thrust24THRUST_300001_SM_1000_NS8cuda_cub4core6detail5shmemE+80];
	setp.lt.f32 	%p196, %f244, %f82;
	mov.f32 	%f245, %f244;
	mov.u64 	%rd423, %rd422;
	@%p196 bra 	$L__BB19_99;
	setp.lt.f32 	%p197, %f82, %f244;
	mov.f32 	%f245, %f82;
	mov.u64 	%rd423, %rd87;
	@%p197 bra 	$L__BB19_99;
	setp.lt.s64 	%p198, %rd422, %rd87;
	selp.f32 	%f245, %f244, %f82, %p198;
	min.s64 	%rd423, %rd422, %rd87;
$L__BB19_99:
	setp.lt.s32 	%p199, %r29, 161;
	mov.f32 	%f246, %f245;
	mov.u64 	%rd424, %rd423;
	@%p199 bra 	$L__BB19_103;
	ld.shared.f32 	%f85, [_ZN6thrust24THRUST_300001_SM_1000_NS8cuda_cub4core6detail5shmemE+88];
	ld.shared.u64 	%rd90, [_ZN6thrust24THRUST_300001_SM_1000_NS8cuda_cub4core6detail5shmemE+96];
	setp.lt.f32 	%p200, %f245, %f85;
	mov.f32 	%f246, %f245;
	mov.u64 	%rd424, %rd423;
	@%p200 bra 	$L__BB19_103;
	setp.lt.f32 	%p201, %f85, %f245;
	mov.f32 	%f246, %f85;
	mov.u64 	%rd424, %rd90;
	@%p201 bra 	$L__BB19_103;
	setp.lt.s64 	%p202, %rd423, %rd90;
	selp.f32 	%f246, %f245, %f85, %p202;
	min.s64 	%rd424, %rd423, %rd90;
$L__BB19_103:
	setp.lt.s32 	%p203, %r29, 193;
	mov.f32 	%f247, %f246;
	mov.u64 	%rd425, %rd424;
	@%p203 bra 	$L__BB19_107;
	ld.shared.f32 	%f88, [_ZN6thrust24THRUST_300001_SM_1000_NS8cuda_cub4core6detail5shmemE+104];
	ld.shared.u64 	%rd93, [_ZN6thrust24THRUST_300001_SM_1000_NS8cuda_cub4core6detail5shmemE+112];
	setp.lt.f32 	%p204, %f246, %f88;
	mov.f32 	%f247, %f246;
	mov.u64 	%rd425, %rd424;
	@%p204 bra 	$L__BB19_107;
	setp.lt.f32 	%p205, %f88, %f246;
	mov.f32 	%f247, %f88;
	mov.u64 	%rd425, %rd93;
	@%p205 bra 	$L__BB19_107;
	setp.lt.s64 	%p206, %rd424, %rd93;
	selp.f32 	%f247, %f246, %f88, %p206;
	min.s64 	%rd425, %rd424, %rd93;
$L__BB19_107:
	setp.lt.s32 	%p207, %r29, 225;
	mov.f32 	%f292, %f247;
	mov.u64 	%rd478, %rd425;
	@%p207 bra 	$L__BB19_236;
	ld.shared.f32 	%f91, [_ZN6thrust24THRUST_300001_SM_1000_NS8cuda_cub4core6detail5shmemE+120];
	ld.shared.u64 	%rd96, [_ZN6thrust24THRUST_300001_SM_1000_NS8cuda_cub4core6detail5shmemE+128];
	setp.lt.f32 	%p208, %f247, %f91;
	mov.f32 	%f292, %f247;
	mov.u64 	%rd478, %rd425;
	@%p208 bra 	$L__BB19_236;
	setp.lt.f32 	%p209, %f91, %f247;
	mov.f32 	%f292, %f91;
	mov.u64 	%rd478, %rd96;
	@%p209 bra 	$L__BB19_236;
	setp.lt.s64 	%p210, %rd425, %rd96;
	selp.f32 	%f292, %f247, %f91, %p210;
	min.s64 	%rd478, %rd425, %rd96;
	bra.uni 	$L__BB19_236;
$L__BB19_111:
	mov.u32 	%r16, %tid.x;
	cvt.u64.u32 	%rd98, %r16;
	mul.wide.u32 	%rd258, %r16, 16;
	add.s64 	%rd239, %rd236, %rd258;
	// begin inline asm
	ld.global.nc.u64 %rd238, [%rd239];
	// end inline asm
	mov.b64 	{%r30, %r31}, %rd238;
	mov.b32 	%f93, %r30;
	add.s64 	%rd241, %rd239, 8;
	// begin inline asm
	ld.global.nc.u64 %rd240, [%rd241];
	// end inline asm
	add.s64 	%rd243, %rd239, 4096;
	// begin inline asm
	ld.global.nc.u64 %rd242, [%rd243];
	// end inline asm
	mov.b64 	{%r32, %r33}, %rd242;
	mov.b32 	%f94, %r32;
	add.s64 	%rd245, %rd239, 4104;
	// begin inline asm
	ld.global.nc.u64 %rd244, [%rd245];
	// end inline asm
	add.s64 	%rd247, %rd239, 8192;
	// begin inline asm
	ld.global.nc.u64 %rd246, [%rd247];
	// end inline asm
	mov.b64 	{%r34, %r35}, %rd246;
	mov.b32 	%f95, %r34;
	add.s64 	%rd249, %rd239, 8200;
	// begin inline asm
	ld.global.nc.u64 %rd248, [%rd249];
	// end inline asm
	add.s64 	%rd251, %rd239, 12288;
	// begin inline asm
	ld.global.nc.u64 %rd250, [%rd251];
	// end inline asm
	mov.b64 	{%r36, %r37}, %rd250;
	mov.b32 	%f96, %r36;
	add.s64 	%rd253, %rd239, 12296;
	// begin inline asm
	ld.global.nc.u64 %rd252, [%rd253];
	// end inline asm
	add.s64 	%rd255, %rd239, 16384;
	// begin inline asm
	ld.global.nc.u64 %rd254, [%rd255];
	// end inline asm
	mov.b64 	{%r38, %r39}, %rd254;
	mov.b32 	%f97, %r38;
	add.s64 	%rd257, %rd239, 16392;
	// begin inline asm
	ld.global.nc.u64 %rd256, [%rd257];
	// end inline asm
	setp.lt.f32 	%p3, %f93, %f94;
	mov.f32 	%f248, %f93;
	mov.u64 	%rd426, %rd240;
	@%p3 bra 	$L__BB19_114;
	setp.lt.f32 	%p4, %f94, %f93;
	mov.f32 	%f248, %f94;
	mov.u64 	%rd426, %rd244;
	@%p4 bra 	$L__BB19_114;
	setp.lt.s64 	%p5, %rd240, %rd244;
	selp.f32 	%f248, %f93, %f94, %p5;
	min.s64 	%rd426, %rd240, %rd244;
$L__BB19_114:
	setp.lt.f32 	%p6, %f248, %f95;
	mov.f32 	%f249, %f248;
	mov.u64 	%rd427, %rd426;
	@%p6 bra 	$L__BB19_117;
	setp.lt.f32 	%p7, %f95, %f248;
	mov.f32 	%f249, %f95;
	mov.u64 	%rd427, %rd248;
	@%p7 bra 	$L__BB19_117;
	setp.lt.s64 	%p8, %rd426, %rd248;
	selp.f32 	%f249, %f248, %f95, %p8;
	min.s64 	%rd427, %rd426, %rd248;
$L__BB19_117:
	setp.lt.f32 	%p9, %f249, %f96;
	mov.f32 	%f250, %f249;
	mov.u64 	%rd428, %rd427;
	@%p9 bra 	$L__BB19_120;
	setp.lt.f32 	%p10, %f96, %f249;
	mov.f32 	%f250, %f96;
	mov.u64 	%rd428, %rd252;
	@%p10 bra 	$L__BB19_120;
	setp.lt.s64 	%p11, %rd427, %rd252;
	selp.f32 	%f250, %f249, %f96, %p11;
	min.s64 	%rd428, %rd427, %rd252;
$L__BB19_120:
	setp.lt.f32 	%p12, %f250, %f97;
	mov.f32 	%f279, %f250;
	mov.u64 	%rd465, %rd428;
	@%p12 bra 	$L__BB19_123;
	setp.lt.f32 	%p13, %f97, %f250;
	mov.f32 	%f279, %f97;
	mov.u64 	%rd465, %rd256;
	@%p13 bra 	$L__BB19_123;
	setp.lt.s64 	%p14, %rd428, %rd256;
	selp.f32 	%f279, %f250, %f97, %p14;
	min.s64 	%rd465, %rd428, %rd256;
$L__BB19_123:
	setp.lt.u32 	%p15, %r29, 2560;
	mov.b64 	%rd444, 1280;
	@%p15 bra 	$L__BB19_174;
	add.s64 	%rd262, %rd1, -2560;
	mul.hi.u64 	%rd263, %rd262, -3689348814741910323;
	shr.u64 	%rd112, %rd263, 10;
	setp.lt.u64 	%p16, %rd262, 1280;
	mov.b64 	%rd444, 1280;
	@%p16 bra 	$L__BB19_157;
	add.s64 	%rd265, %rd112, 1;
	and.b64  	%rd430, %rd265, 36028797018963966;
	shl.b64 	%rd266, %rd98, 4;
	add.s64 	%rd267, %rd266, %rd236;
	add.s64 	%rd431, %rd267, 57352;
	mov.b64 	%rd444, 1280;
$L__BB19_126:
	add.s64 	%rd269, %rd431, -36872;
	// begin inline asm
	ld.global.nc.u64 %rd268, [%rd269];
	// end inline asm
	mov.b64 	{%r40, %r41}, %rd268;
	mov.b32 	%f107, %r40;
	add.s64 	%rd271, %rd431, -36864;
	// begin inline asm
	ld.global.nc.u64 %rd270, [%rd271];
	// end inline asm
	add.s64 	%rd273, %rd431, -32776;
	// begin inline asm
	ld.global.nc.u64 %rd272, [%rd273];
	// end inline asm
	mov.b64 	{%r42, %r43}, %rd272;
	mov.b32 	%f108, %r42;
	add.s64 	%rd275, %rd431, -32768;
	// begin inline asm
	ld.global.nc.u64 %rd274, [%rd275];
	// end inline asm
	add.s64 	%rd277, %rd431, -28680;
	// begin inline asm
	ld.global.nc.u64 %rd276, [%rd277];
	// end inline asm
	mov.b64 	{%r44, %r45}, %rd276;
	mov.b32 	%f109, %r44;
	add.s64 	%rd279, %rd431, -28672;
	// begin inline asm
	ld.global.nc.u64 %rd278, [%rd279];
	// end inline asm
	add.s64 	%rd281, %rd431, -24584;
	// begin inline asm
	ld.global.nc.u64 %rd280, [%rd281];
	// end inline asm
	mov.b64 	{%r46, %r47}, %rd280;
	mov.b32 	%f110, %r46;
	add.s64 	%rd283, %rd431, -24576;
	// begin inline asm
	ld.global.nc.u64 %rd282, [%rd283];
	// end inline asm
	add.s64 	%rd285, %rd431, -20488;
	// begin inline asm
	ld.global.nc.u64 %rd284, [%rd285];
	// end inline asm
	mov.b64 	{%r48, %r49}, %rd284;
	mov.b32 	%f111, %r48;
	add.s64 	%rd287, %rd431, -20480;
	// begin inline asm
	ld.global.nc.u64 %rd286, [%rd287];
	// end inline asm
	setp.lt.f32 	%p17, %f279, %f107;
	mov.f32 	%f253, %f279;
	mov.u64 	%rd434, %rd465;
	@%p17 bra 	$L__BB19_129;
	setp.lt.f32 	%p18, %f107, %f279;
	mov.f32 	%f253, %f107;
	mov.u64 	%rd434, %rd270;
	@%p18 bra 	$L__BB19_129;
	setp.lt.s64 	%p19, %rd465, %rd270;
	selp.f32 	%f253, %f279, %f107, %p19;
	min.s64 	%rd434, %rd465, %rd270;
$L__BB19_129:
	setp.lt.f32 	%p20, %f253, %f108;
	mov.f32 	%f254, %f253;
	mov.u64 	%rd435, %rd434;
	@%p20 bra 	$L__BB19_132;
	setp.lt.f32 	%p21, %f108, %f253;
	mov.f32 	%f254, %f108;
	mov.u64 	%rd435, %rd274;
	@%p21 bra 	$L__BB19_132;
	setp.lt.s64 	%p22, %rd434, %rd274;
	selp.f32 	%f254, %f253, %f108, %p22;
	min.s64 	%rd435, %rd434, %rd274;
$L__BB19_132:
	setp.lt.f32 	%p23, %f254, %f109;
	mov.f32 	%f255, %f254;
	mov.u64 	%rd436, %rd435;
	@%p23 bra 	$L__BB19_135;
	setp.lt.f32 	%p24, %f109, %f254;
	mov.f32 	%f255, %f109;
	mov.u64 	%rd436, %rd278;
	@%p24 bra 	$L__BB19_135;
	setp.lt.s64 	%p25, %rd435, %rd278;
	selp.f32 	%f255, %f254, %f109, %p25;
	min.s64 	%rd436, %rd435, %rd278;
$L__BB19_135:
	setp.lt.f32 	%p26, %f255, %f110;
	mov.f32 	%f256, %f255;
	mov.u64 	%rd437, %rd436;
	@%p26 bra 	$L__BB19_138;
	setp.lt.f32 	%p27, %f110, %f255;
	mov.f32 	%f256, %f110;
	mov.u64 	%rd437, %rd282;
	@%p27 bra 	$L__BB19_138;
	setp.lt.s64 	%p28, %rd436, %rd282;
	selp.f32 	%f256, %f255, %f110, %p28;
	min.s64 	%rd437, %rd436, %rd282;
$L__BB19_138:
	setp.lt.f32 	%p29, %f256, %f111;
	mov.f32 	%f257, %f256;
	mov.u64 	%rd438, %rd437;
	@%p29 bra 	$L__BB19_141;
	setp.lt.f32 	%p30, %f111, %f256;
	mov.f32 	%f257, %f111;
	mov.u64 	%rd438, %rd286;
	@%p30 bra 	$L__BB19_141;
	setp.lt.s64 	%p31, %rd437, %rd286;
	selp.f32 	%f257, %f256, %f111, %p31;
	min.s64 	%rd438, %rd437, %rd286;
$L__BB19_141:
	add.s64 	%rd289, %rd431, -16392;
	// begin inline asm
	ld.global.nc.u64 %rd288, [%rd289];
	// end inline asm
	mov.b64 	{%r50, %r51}, %rd288;
	mov.b32 	%f122, %r50;
	add.s64 	%rd291, %rd431, -16384;
	// begin inline asm
	ld.global.nc.u64 %rd290, [%rd291];
	// end inline asm
	add.s64 	%rd293, %rd431, -12296;
	// begin inline asm
	ld.global.nc.u64 %rd292, [%rd293];
	// end inline asm
	mov.b64 	{%r52, %r53}, %rd292;
	mov.b32 	%f123, %r52;
	add.s64 	%rd295, %rd431, -12288;
	// begin inline asm
	ld.global.nc.u64 %rd294, [%rd295];
	// end inline asm
	add.s64 	%rd297, %rd431, -8200;
	// begin inline asm
	ld.global.nc.u64 %rd296, [%rd297];
	// end inline asm
	mov.b64 	{%r54, %r55}, %rd296;
	mov.b32 	%f124, %r54;
	add.s64 	%rd299, %rd431, -8192;
	// begin inline asm
	ld.global.nc.u64 %rd298, [%rd299];
	// end inline asm
	add.s64 	%rd301, %rd431, -4104;
	// begin inline asm
	ld.global.nc.u64 %rd300, [%rd301];
	// end inline asm
	mov.b64 	{%r56, %r57}, %rd300;
	mov.b32 	%f125, %r56;
	add.s64 	%rd303, %rd431, -4096;
	// begin inline asm
	ld.global.nc.u64 %rd302, [%rd303];
	// end inline asm
	add.s64 	%rd305, %rd431, -8;
	// begin inline asm
	ld.global.nc.u64 %rd304, [%rd305];
	// end inline asm
	mov.b64 	{%r58, %r59}, %rd304;
	mov.b32 	%f126, %r58;
	// begin inline asm
	ld.global.nc.u64 %rd306, [%rd431];
	// end inline asm
	setp.lt.f32 	%p32, %f257, %f122;
	mov.f32 	%f258, %f257;
	mov.u64 	%rd439, %rd438;
	@%p32 bra 	$L__BB19_144;
	setp.lt.f32 	%p33, %f122, %f257;
	mov.f32 	%f258, %f122;
	mov.u64 	%rd439, %rd290;
	@%p33 bra 	$L__BB19_144;
	setp.lt.s64 	%p34, %rd438, %rd290;
	selp.f32 	%f258, %f257, %f122, %p34;
	min.s64 	%rd439, %rd438, %rd290;
$L__BB19_144:
	setp.lt.f32 	%p35, %f258, %f123;
	mov.f32 	%f259, %f258;
	mov.u64 	%rd440, %rd439;
	@%p35 bra 	$L__BB19_147;
	setp.lt.f32 	%p36, %f123, %f258;
	mov.f32 	%f259, %f123;
	mov.u64 	%rd440, %rd294;
	@%p36 bra 	$L__BB19_147;
	setp.lt.s64 	%p37, %rd439, %rd294;
	selp.f32 	%f259, %f258, %f123, %p37;
	min.s64 	%rd440, %rd439, %rd294;
$L__BB19_147:
	setp.lt.f32 	%p38, %f259, %f124;
	mov.f32 	%f260, %f259;
	mov.u64 	%rd441, %rd440;
	@%p38 bra 	$L__BB19_150;
	setp.lt.f32 	%p39, %f124, %f259;
	mov.f32 	%f260, %f124;
	mov.u64 	%rd441, %rd298;
	@%p39 bra 	$L__BB19_150;
	setp.lt.s64 	%p40, %rd440, %rd298;
	selp.f32 	%f260, %f259, %f124, %p40;
	min.s64 	%rd441, %rd440, %rd298;
$L__BB19_150:
	setp.lt.f32 	%p41, %f260, %f125;
	mov.f32 	%f261, %f260;
	mov.u64 	%rd442, %rd441;
	@%p41 bra 	$L__BB19_153;
	setp.lt.f32 	%p42, %f125, %f260;
	mov.f32 	%f261, %f125;
	mov.u64 	%rd442, %rd302;
	@%p42 bra 	$L__BB19_153;
	setp.lt.s64 	%p43, %rd441, %rd302;
	selp.f32 	%f261, %f260, %f125, %p43;
	min.s64 	%rd442, %rd441, %rd302;
$L__BB19_153:
	setp.lt.f32 	%p44, %f261, %f126;
	mov.f32 	%f279, %f261;
	mov.u64 	%rd465, %rd442;
	@%p44 bra 	$L__BB19_156;
	setp.lt.f32 	%p45, %f126, %f261;
	mov.f32 	%f279, %f126;
	mov.u64 	%rd465, %rd306;
	@%p45 bra 	$L__BB19_156;
	setp.lt.s64 	%p46, %rd442, %rd306;
	selp.f32 	%f279, %f261, %f126, %p46;
	min.s64 	%rd465, %rd442, %rd306;
$L__BB19_156:
	add.s64 	%rd444, %rd444, 2560;
	add.s64 	%rd431, %rd431, 40960;
	add.s64 	%rd430, %rd430, -2;
	setp.ne.s64 	%p47, %rd430, 0;
	@%p47 bra 	$L__BB19_126;
$L__BB19_157:
	and.b64  	%rd308, %rd112, 1;
	setp.eq.b64 	%p48, %rd308, 1;
	@%p48 bra 	$L__BB19_174;
	shl.b64 	%rd329, %rd444, 4;
	mul.wide.u32 	%rd330, %r16, 16;
	add.s64 	%rd331, %rd236, %rd330;
	add.s64 	%rd310, %rd331, %rd329;
	// begin inline asm
	ld.global.nc.u64 %rd309, [%rd310];
	// end inline asm
	mov.b64 	{%r60, %r61}, %rd309;
	mov.b32 	%f139, %r60;
	add.s64 	%rd312, %rd310, 8;
	// begin inline asm
	ld.global.nc.u64 %rd311, [%rd312];
	// end inline asm
	add.s64 	%rd314, %rd310, 4096;
	// begin inline asm
	ld.global.nc.u64 %rd313, [%rd314];
	// end inline asm
	mov.b64 	{%r62, %r63}, %rd313;
	mov.b32 	%f140, %r62;
	add.s64 	%rd316, %rd310, 4104;
	// begin inline asm
	ld.global.nc.u64 %rd315, [%rd316];
	// end inline asm
	add.s64 	%rd318, %rd310, 8192;
	// begin inline asm
	ld.global.nc.u64 %rd317, [%rd318];
	// end inline asm
	mov.b64 	{%r64, %r65}, %rd317;
	mov.b32 	%f141, %r64;
	add.s64 	%rd320, %rd310, 8200;
	// begin inline asm
	ld.global.nc.u64 %rd319, [%rd320];
	// end inline asm
	add.s64 	%rd322, %rd310, 12288;
	// begin inline asm
	ld.global.nc.u64 %rd321, [%rd322];
	// end inline asm
	mov.b64 	{%r66, %r67}, %rd321;
	mov.b32 	%f142, %r66;
	add.s64 	%rd324, %rd310, 12296;
	// begin inline asm
	ld.global.nc.u64 %rd323, [%rd324];
	// end inline asm
	add.s64 	%rd326, %rd310, 16384;
	// begin inline asm
	ld.global.nc.u64 %rd325, [%rd326];
	// end inline asm
	mov.b64 	{%r68, %r69}, %rd325;
	mov.b32 	%f143, %r68;
	add.s64 	%rd328, %rd310, 16392;
	// begin inline asm
	ld.global.nc.u64 %rd327, [%rd328];
	// end inline asm
	setp.lt.f32 	%p49, %f279, %f139;
	mov.f32 	%f265, %f279;
	mov.u64 	%rd448, %rd465;
	@%p49 bra 	$L__BB19_161;
	setp.lt.f32 	%p50, %f139, %f279;
	mov.f32 	%f265, %f139;
	mov.u64 	%rd448, %rd311;
	@%p50 bra 	$L__BB19_161;
	setp.lt.s64 	%p51, %rd465, %rd311;
	selp.f32 	%f265, %f279, %f139, %p51;
	min.s64 	%rd448, %rd465, %rd311;
$L__BB19_161:
	setp.lt.f32 	%p52, %f265, %f140;
	mov.f32 	%f266, %f265;
	mov.u64 	%rd449, %rd448;
	@%p52 bra 	$L__BB19_164;
	setp.lt.f32 	%p53, %f140, %f265;
	mov.f32 	%f266, %f140;
	mov.u64 	%rd449, %rd315;
	@%p53 bra 	$L__BB19_164;
	setp.lt.s64 	%p54, %rd448, %rd315;
	selp.f32 	%f266, %f265, %f140, %p54;
	min.s64 	%rd449, %rd448, %rd315;
$L__BB19_164:
	setp.lt.f32 	%p55, %f266, %f141;
	mov.f32 	%f267, %f266;
	mov.u64 	%rd450, %rd449;
	@%p55 bra 	$L__BB19_167;
	setp.lt.f32 	%p56, %f141, %f266;
	mov.f32 	%f267, %f141;
	mov.u64 	%rd450, %rd319;
	@%p56 bra 	$L__BB19_167;
	setp.lt.s64 	%p57, %rd449, %rd319;
	selp.f32 	%f267, %f266, %f141, %p57;
	min.s64 	%rd450, %rd449, %rd319;
$L__BB19_167:
	setp.lt.f32 	%p58, %f267, %f142;
	mov.f32 	%f268, %f267;
	mov.u64 	%rd451, %rd450;
	@%p58 bra 	$L__BB19_170;
	setp.lt.f32 	%p59, %f142, %f267;
	mov.f32 	%f268, %f142;
	mov.u64 	%rd451, %rd323;
	@%p59 bra 	$L__BB19_170;
	setp.lt.s64 	%p60, %rd450, %rd323;
	selp.f32 	%f268, %f267, %f142, %p60;
	min.s64 	%rd451, %rd450, %rd323;
$L__BB19_170:
	setp.lt.f32 	%p61, %f268, %f143;
	mov.f32 	%f279, %f268;
	mov.u64 	%rd465, %rd451;
	@%p61 bra 	$L__BB19_173;
	setp.lt.f32 	%p62, %f143, %f268;
	mov.f32 	%f279, %f143;
	mov.u64 	%rd465, %rd327;
	@%p62 bra 	$L__BB19_173;
	setp.lt.s64 	%p63, %rd451, %rd327;
	selp.f32 	%f279, %f268, %f143, %p63;
	min.s64 	%rd465, %rd451, %rd327;
$L__BB19_173:
	add.s64 	%rd444, %rd444, 1280;
$L__BB19_174:
	cvt.s64.s32 	%rd332, %r29;
	setp.ge.s64 	%p64, %rd444, %rd332;
	@%p64 bra 	$L__BB19_197;
	cvt.u32.u64 	%r17, %rd444;
	sub.s32 	%r18, %r29, %r17;
	setp.ge.s32 	%p65, %r16, %r18;
	@%p65 bra 	$L__BB19_197;
	not.b32 	%r70, %r16;
	add.s32 	%r71, %r29, %r70;
	sub.s32 	%r19, %r71, %r17;
	and.b32  	%r72, %r19, 768;
	setp.eq.s32 	%p66, %r72, 768;
	mov.u32 	%r434, %r16;
	@%p66 bra 	$L__BB19_182;
	cvt.u64.u32 	%rd334, %r16;
	add.s64 	%rd335, %rd444, %rd334;
	shl.b64 	%rd336, %rd335, 4;
	add.s64 	%rd455, %rd236, %rd336;
	shr.u32 	%r73, %r19, 8;
	add.s32 	%r74, %r73, 1;
	and.b32  	%r75, %r74, 3;
	neg.s32 	%r432, %r75;
	mov.u32 	%r434, %r16;
$L__BB19_178:
	.pragma "nounroll";
	mov.u64 	%rd176, %rd465;
	mov.f32 	%f155, %f279;
	// begin inline asm
	ld.global.nc.u64 %rd337, [%rd455];
	// end inline asm
	mov.b64 	{%r76, %r77}, %rd337;
	mov.b32 	%f156, %r76;
	add.s64 	%rd340, %rd455, 8;
	// begin inline asm
	ld.global.nc.u64 %rd339, [%rd340];
	// end inline asm
	setp.lt.f32 	%p67, %f155, %f156;
	@%p67 bra 	$L__BB19_181;
	setp.lt.f32 	%p68, %f156, %f155;
	mov.f32 	%f279, %f156;
	mov.u64 	%rd465, %rd339;
	@%p68 bra 	$L__BB19_181;
	setp.lt.s64 	%p69, %rd176, %rd339;
	selp.f32 	%f279, %f155, %f156, %p69;
	min.s64 	%rd465, %rd176, %rd339;
$L__BB19_181:
	add.s32 	%r434, %r434, 256;
	add.s64 	%rd455, %rd455, 4096;
	add.s32 	%r432, %r432, 1;
	setp.ne.s32 	%p70, %r432, 0;
	@%p70 bra 	$L__BB19_178;
$L__BB19_182:
	setp.lt.u32 	%p71, %r19, 768;
	@%p71 bra 	$L__BB19_197;
	cvt.u64.u32 	%rd341, %r434;
	add.s64 	%rd342, %rd444, %rd341;
	shl.b64 	%rd343, %rd342, 4;
	add.s64 	%rd344, %rd343, %rd236;
	add.s64 	%rd460, %rd344, 12296;
$L__BB19_184:
	add.s64 	%rd346, %rd460, -12296;
	// begin inline asm
	ld.global.nc.u64 %rd345, [%rd346];
	// end inline asm
	mov.b64 	{%r78, %r79}, %rd345;
	mov.b32 	%f162, %r78;
	add.s64 	%rd348, %rd460, -12288;
	// begin inline asm
	ld.global.nc.u64 %rd347, [%rd348];
	// end inline asm
	setp.lt.f32 	%p72, %f279, %f162;
	mov.f32 	%f276, %f279;
	mov.u64 	%rd462, %rd465;
	@%p72 bra 	$L__BB19_187;
	setp.lt.f32 	%p73, %f162, %f279;
	mov.f32 	%f276, %f162;
	mov.u64 	%rd462, %rd347;
	@%p73 bra 	$L__BB19_187;
	setp.lt.s64 	%p74, %rd465, %rd347;
	selp.f32 	%f276, %f279, %f162, %p74;
	min.s64 	%rd462, %rd465, %rd347;
$L__BB19_187:
	add.s64 	%rd350, %rd460, -8200;
	// begin inline asm
	ld.global.nc.u64 %rd349, [%rd350];
	// end inline asm
	mov.b64 	{%r80, %r81}, %rd349;
	mov.b32 	%f165, %r80;
	add.s64 	%rd352, %rd460, -8192;
	// begin inline asm
	ld.global.nc.u64 %rd351, [%rd352];
	// end inline asm
	setp.lt.f32 	%p75, %f276, %f165;
	mov.f32 	%f277, %f276;
	mov.u64 	%rd463, %rd462;
	@%p75 bra 	$L__BB19_190;
	setp.lt.f32 	%p76, %f165, %f276;
	mov.f32 	%f277, %f165;
	mov.u64 	%rd463, %rd351;
	@%p76 bra 	$L__BB19_190;
	setp.lt.s64 	%p77, %rd462, %rd351;
	selp.f32 	%f277, %f276, %f165, %p77;
	min.s64 	%rd463, %rd462, %rd351;
$L__BB19_190:
	add.s64 	%rd354, %rd460, -4104;
	// begin inline asm
	ld.global.nc.u64 %rd353, [%rd354];
	// end inline asm
	mov.b64 	{%r82, %r83}, %rd353;
	mov.b32 	%f168, %r82;
	add.s64 	%rd356, %rd460, -4096;
	// begin inline asm
	ld.global.nc.u64 %rd355, [%rd356];
	// end inline asm
	setp.lt.f32 	%p78, %f277, %f168;
	mov.f32 	%f278, %f277;
	mov.u64 	%rd464, %rd463;
	@%p78 bra 	$L__BB19_193;
	setp.lt.f32 	%p79, %f168, %f277;
	mov.f32 	%f278, %f168;
	mov.u64 	%rd464, %rd355;
	@%p79 bra 	$L__BB19_193;
	setp.lt.s64 	%p80, %rd463, %rd355;
	selp.f32 	%f278, %f277, %f168, %p80;
	min.s64 	%rd464, %rd463, %rd355;
$L__BB19_193:
	add.s64 	%rd358, %rd460, -8;
	// begin inline asm
	ld.global.nc.u64 %rd357, [%rd358];
	// end inline asm
	mov.b64 	{%r84, %r85}, %rd357;
	mov.b32 	%f171, %r84;
	// begin inline asm
	ld.global.nc.u64 %rd359, [%rd460];
	// end inline asm
	setp.lt.f32 	%p81, %f278, %f171;
	mov.f32 	%f279, %f278;
	mov.u64 	%rd465, %rd464;
	@%p81 bra 	$L__BB19_196;
	setp.lt.f32 	%p82, %f171, %f278;
	mov.f32 	%f279, %f171;
	mov.u64 	%rd465, %rd359;
	@%p82 bra 	$L__BB19_196;
	setp.lt.s64 	%p83, %rd464, %rd359;
	selp.f32 	%f279, %f278, %f171, %p83;
	min.s64 	%rd465, %rd464, %rd359;
$L__BB19_196:
	add.s32 	%r434, %r434, 1024;
	add.s64 	%rd460, %rd460, 16384;
	setp.lt.s32 	%p84, %r434, %r18;
	@%p84 bra 	$L__BB19_184;
$L__BB19_197:
	// begin inline asm
	mov.u32 %r86, %laneid;
	// end inline asm
	mov.b32 	%r88, %f279;
	mov.b32 	%r104, 1;
	mov.b32 	%r105, 31;
	mov.b32 	%r106, -1;
	// begin inline asm
	shfl.sync.down.b32 %r87, %r88, %r104, %r105, %r106;
	// end inline asm
	mov.b32 	%f175, %r87;
	// begin inline asm
	shfl.sync.down.b32 %r92, %r93, %r104, %r105, %r106;
	// end inline asm
	mov.b64 	{%r98, %r103}, %rd465;
	// begin inline asm
	shfl.sync.down.b32 %r97, %r98, %r104, %r105, %r106;
	// end inline asm
	// begin inline asm
	shfl.sync.down.b32 %r102, %r103, %r104, %r105, %r106;
	// end inline asm
	mov.b64 	%rd200, {%r97, %r102};
	setp.gt.s32 	%p85, %r86, 30;
	setp.lt.f32 	%p86, %f279, %f175;
	or.pred  	%p87, %p85, %p86;
	mov.f32 	%f281, %f279;
	mov.u64 	%rd467, %rd465;
	@%p87 bra 	$L__BB19_200;
	setp.gt.f32 	%p88, %f279, %f175;
	mov.f32 	%f281, %f175;
	mov.u64 	%rd467, %rd200;
	@%p88 bra 	$L__BB19_200;
	setp.lt.s64 	%p89, %rd465, %rd200;
	selp.f32 	%f281, %f279, %f175, %p89;
	min.s64 	%rd467, %rd465, %rd200;
$L__BB19_200:
	mov.b32 	%r108, %f281;
	mov.b32 	%r124, 2;
	mov.b32 	%r125, 31;
	mov.b32 	%r126, -1;
	// begin inline asm
	shfl.sync.down.b32 %r107, %r108, %r124, %r125, %r126;
	// end inline asm
	mov.b32 	%f178, %r107;
	// begin inline asm
	shfl.sync.down.b32 %r112, %r113, %r124, %r125, %r126;
	// end inline asm
	mov.b64 	{%r118, %r123}, %rd467;
	// begin inline asm
	shfl.sync.down.b32 %r117, %r118, %r124, %r125, %r126;
	// end inline asm
	// begin inline asm
	shfl.sync.down.b32 %r122, %r123, %r124, %r125, %r126;
	// end inline asm
	mov.b64 	%rd203, {%r117, %r122};
	setp.gt.s32 	%p90, %r86, 29;
	setp.lt.f32 	%p91, %f281, %f178;
	or.pred  	%p92, %p90, %p91;
	mov.f32 	%f282, %f281;
	mov.u64 	%rd468, %rd467;
	@%p92 bra 	$L__BB19_203;
	setp.gt.f32 	%p93, %f281, %f178;
	mov.f32 	%f282, %f178;
	mov.u64 	%rd468, %rd203;
	@%p93 bra 	$L__BB19_203;
	setp.lt.s64 	%p94, %rd467, %rd203;
	selp.f32 	%f282, %f281, %f178, %p94;
	min.s64 	%rd468, %rd467, %rd203;
$L__BB19_203:
	mov.b32 	%r128, %f282;
	mov.b32 	%r144, 4;
	mov.b32 	%r145, 31;
	mov.b32 	%r146, -1;
	// begin inline asm
	shfl.sync.down.b32 %r127, %r128, %r144, %r145, %r146;
	// end inline asm
	mov.b32 	%f181, %r127;
	// begin inline asm
	shfl.sync.down.b32 %r132, %r133, %r144, %r145, %r146;
	// end inline asm
	mov.b64 	{%r138, %r143}, %rd468;
	// begin inline asm
	shfl.sync.down.b32 %r137, %r138, %r144, %r145, %r146;
	// end inline asm
	// begin inline asm
	shfl.sync.down.b32 %r142, %r143, %r144, %r145, %r146;
	// end inline asm
	mov.b64 	%rd206, {%r137, %r142};
	setp.gt.s32 	%p95, %r86, 27;
	setp.lt.f32 	%p96, %f282, %f181;
	or.pred  	%p97, %p95, %p96;
	mov.f32 	%f283, %f282;
	mov.u64 	%rd469, %rd468;
	@%p97 bra 	$L__BB19_206;
	setp.gt.f32 	%p98, %f282, %f181;
	mov.f32 	%f283, %f181;
	mov.u64 	%rd469, %rd206;
	@%p98 bra 	$L__BB19_206;
	setp.lt.s64 	%p99, %rd468, %rd206;
	selp.f32 	%f283, %f282, %f181, %p99;
	min.s64 	%rd469, %rd468, %rd206;
$L__BB19_206:
	mov.b32 	%r148, %f283;
	mov.b32 	%r164, 8;
	mov.b32 	%r165, 31;
	mov.b32 	%r166, -1;
	// begin inline asm
	shfl.sync.down.b32 %r147, %r148, %r164, %r165, %r166;
	// end inline asm
	mov.b32 	%f184, %r147;
	// begin inline asm
	shfl.sync.down.b32 %r152, %r153, %r164, %r165, %r166;
	// end inline asm
	mov.b64 	{%r158, %r163}, %rd469;
	// begin inline asm
	shfl.sync.down.b32 %r157, %r158, %r164, %r165, %r166;
	// end inline asm
	// begin inline asm
	shfl.sync.down.b32 %r162, %r163, %r164, %r165, %r166;
	// end inline asm
	mov.b64 	%rd209, {%r157, %r162};
	setp.gt.s32 	%p100, %r86, 23;
	setp.lt.f32 	%p101, %f283, %f184;
	or.pred  	%p102, %p100, %p101;
	mov.f32 	%f284, %f283;
	mov.u64 	%rd470, %rd469;
	@%p102 bra 	$L__BB19_209;
	setp.gt.f32 	%p103, %f283, %f184;
	mov.f32 	%f284, %f184;
	mov.u64 	%rd470, %rd209;
	@%p103 bra 	$L__BB19_209;
	setp.lt.s64 	%p104, %rd469, %rd209;
	selp.f32 	%f284, %f283, %f184, %p104;
	min.s64 	%rd470, %rd469, %rd209;
$L__BB19_209:
	mov.b32 	%r168, %f284;
	mov.b32 	%r184, 16;
	mov.b32 	%r185, 31;
	mov.b32 	%r186, -1;
	// begin inline asm
	shfl.sync.down.b32 %r167, %r168, %r184, %r185, %r186;
	// end inline asm
	mov.b32 	%f187, %r167;
	// begin inline asm
	shfl.sync.down.b32 %r172, %r173, %r184, %r185, %r186;
	// end inline asm
	mov.b64 	{%r178, %r183}, %rd470;
	// begin inline asm
	shfl.sync.down.b32 %r177, %r178, %r184, %r185, %r186;
	// end inline asm
	// begin inline asm
	shfl.sync.down.b32 %r182, %r183, %r184, %r185, %r186;
	// end inline asm
	mov.b64 	%rd212, {%r177, %r182};
	setp.gt.s32 	%p105, %r86, 15;
	setp.lt.f32 	%p106, %f284, %f187;
	or.pred  	%p107, %p105, %p106;
	mov.f32 	%f292, %f284;
	mov.u64 	%rd478, %rd470;
	@%p107 bra 	$L__BB19_212;
	setp.gt.f32 	%p108, %f284, %f187;
	mov.f32 	%f292, %f187;
	mov.u64 	%rd478, %rd212;
	@%p108 bra 	$L__BB19_212;
	setp.lt.s64 	%p109, %rd470, %rd212;
	selp.f32 	%f292, %f284, %f187, %p109;
	min.s64 	%rd478, %rd470, %rd212;
$L__BB19_212:
	setp.ne.s32 	%p110, %r86, 0;
	@%p110 bra 	$L__BB19_214;
	shr.u32 	%r187, %r16, 1;
	and.b32  	%r188, %r187, 496;
	mov.u32 	%r189, _ZN6thrust24THRUST_300001_SM_1000_NS8cuda_cub4core6detail5shmemE;
	add.s32 	%r190, %r189, %r188;
	st.shared.f32 	[%r190+8], %f292;
	st.shared.u64 	[%r190+16], %rd478;
$L__BB19_214:
	bar.sync 	0;
	setp.ne.s32 	%p111, %r16, 0;
	@%p111 bra 	$L__BB19_236;
	ld.shared.f32 	%f190, [_ZN6thrust24THRUST_300001_SM_1000_NS8cuda_cub4core6detail5shmemE+24];
	ld.shared.u64 	%rd215, [_ZN6thrust24THRUST_300001_SM_1000_NS8cuda_cub4core6detail5shmemE+32];
	setp.lt.f32 	%p112, %f292, %f190;
	mov.f32 	%f286, %f292;
	mov.u64 	%rd472, %rd478;
	@%p112 bra 	$L__BB19_218;
	setp.lt.f32 	%p113, %f190, %f292;
	mov.f32 	%f286, %f190;
	mov.u64 	%rd472, %rd215;
	@%p113 bra 	$L__BB19_218;
	setp.lt.s64 	%p114, %rd478, %rd215;
	selp.f32 	%f286, %f292, %f190, %p114;
	min.s64 	%rd472, %rd478, %rd215;
$L__BB19_218:
	ld.shared.f32 	%f193, [_ZN6thrust24THRUST_300001_SM_1000_NS8cuda_cub4core6detail5shmemE+40];
	ld.shared.u64 	%rd218, [_ZN6thrust24THRUST_300001_SM_1000_NS8cuda_cub4core6detail5shmemE+48];
	setp.lt.f32 	%p115, %f286, %f193;
	mov.f32 	%f287, %f286;
	mov.u64 	%rd473, %rd472;
	@%p115 bra 	$L__BB19_221;
	setp.lt.f32 	%p116, %f193, %f286;
	mov.f32 	%f287, %f193;
	mov.u64 	%rd473, %rd218;
	@%p116 bra 	$L__BB19_221;
	setp.lt.s64 	%p117, %rd472, %rd218;
	selp.f32 	%f287, %f286, %f193, %p117;
	min.s64 	%rd473, %rd472, %rd218;
$L__BB19_221:
	ld.shared.f32 	%f196, [_ZN6thrust24THRUST_300001_SM_1000_NS8cuda_cub4core6detail5shmemE+56];
	ld.shared.u64 	%rd221, [_ZN6thrust24THRUST_300001_SM_1000_NS8cuda_cub4core6detail5shmemE+64];
	setp.lt.f32 	%p118, %f287, %f196;
	mov.f32 	%f288, %f287;
	mov.u64 	%rd474, %rd473;
	@%p118 bra 	$L__BB19_224;
	setp.lt.f32 	%p119, %f196, %f287;
	mov.f32 	%f288, %f196;
	mov.u64 	%rd474, %rd221;
	@%p119 bra 	$L__BB19_224;
	setp.lt.s64 	%p120, %rd473, %rd221;
	selp.f32 	%f288, %f287, %f196, %p120;
	min.s64 	%rd474, %rd473, %rd221;
$L__BB19_224:
	ld.shared.f32 	%f199, [_ZN6thrust24THRUST_300001_SM_1000_NS8cuda_cub4core6detail5shmemE+72];
	ld.shared.u64 	%rd224, [_ZN6thrust24THRUST_300001_SM_1000_NS8cuda_cub4core6detail5shmemE+80];
	setp.lt.f32 	%p121, %f288, %f199;
	mov.f32 	%f289, %f288;
	mov.u64 	%rd475, %rd474;
	@%p121 bra 	$L__BB19_227;
	setp.lt.f32 	%p122, %f199, %f288;
	mov.f32 	%f289, %f199;
	mov.u64 	%rd475, %rd224;
	@%p122 bra 	$L__BB19_227;
	setp.lt.s64 	%p123, %rd474, %rd224;
	selp.f32 	%f289, %f288, %f199, %p123;
	min.s64 	%rd475, %rd474, %rd224;
$L__BB19_227:
	ld.shared.f32 	%f202, [_ZN6thrust24THRUST_300001_SM_1000_NS8cuda_cub4core6detail5shmemE+88];
	ld.shared.u64 	%rd227, [_ZN6thrust24THRUST_300001_SM_1000_NS8cuda_cub4core6detail5shmemE+96];
	setp.lt.f32 	%p124, %f289, %f202;
	mov.f32 	%f290, %f289;
	mov.u64 	%rd476, %rd475;
	@%p124 bra 	$L__BB19_230;
	setp.lt.f32 	%p125, %f202, %f289;
	mov.f32 	%f290, %f202;
	mov.u64 	%rd476, %rd227;
	@%p125 bra 	$L__BB19_230;
	setp.lt.s64 	%p126, %rd475, %rd227;
	selp.f32 	%f290, %f289, %f202, %p126;
	min.s64 	%rd476, %rd475, %rd227;
$L__BB19_230:
	ld.shared.f32 	%f205, [_ZN6thrust24THRUST_300001_SM_1000_NS8cuda_cub4core6detail5shmemE+104];
	ld.shared.u64 	%rd230, [_ZN6thrust24THRUST_300001_SM_1000_NS8cuda_cub4core6detail5shmemE+112];
	setp.lt.f32 	%p127, %f290, %f205;
	mov.f32 	%f291, %f290;
	mov.u64 	%rd477, %rd476;
	@%p127 bra 	$L__BB19_233;
	setp.lt.f32 	%p128, %f205, %f290;
	mov.f32 	%f291, %f205;
	mov.u64 	%rd477, %rd230;
	@%p128 bra 	$L__BB19_233;
	setp.lt.s64 	%p129, %rd476, %rd230;
	selp.f32 	%f291, %f290, %f205, %p129;
	min.s64 	%rd477, %rd476, %rd230;
$L__BB19_233:
	ld.shared.f32 	%f208, [_ZN6thrust24THRUST_300001_SM_1000_NS8cuda_cub4core6detail5shmemE+120];
	ld.shared.u64 	%rd233, [_ZN6thrust24THRUST_300001_SM_1000_NS8cuda_cub4core6detail5shmemE+128];
	setp.lt.f32 	%p130, %f291, %f208;
	mov.f32 	%f292, %f291;
	mov.u64 	%rd478, %rd477;
	@%p130 bra 	$L__BB19_236;
	setp.lt.f32 	%p131, %f208, %f291;
	mov.f32 	%f292, %f208;
	mov.u64 	%rd478, %rd233;
	@%p131 bra 	$L__BB19_236;
	setp.lt.s64 	%p132, %rd477, %rd233;
	selp.f32 	%f292, %f291, %f208, %p132;
	min.s64 	%rd478, %rd477, %rd233;
$L__BB19_236:
	mov.u32 	%r426, %tid.x;
	setp.ne.s32 	%p259, %r426, 0;
	@%p259 bra 	$L__BB19_238;
	ld.param.u64 	%rd391, [_ZN6thrust24THRUST_300001_SM_1000_NS8cuda_cub4core6detail13_kernel_agentINS1_8__reduce11ReduceAgentIPN4cuda3std3__45tupleIJflEEESC_SB_lNS1_9__extrema9arg_min_fIflNS9_4lessIfEEEEEEJSC_SC_iSH_EEEvDpT0__param_1];
	cvta.to.global.u64 	%rd390, %rd391;
	st.global.f32 	[%rd390], %f292;
	st.global.u64 	[%rd390+8], %rd478;
$L__BB19_238:
	ret;

}
	// .globl	_ZN3cub18CUB_300001_SM_10006detail11EmptyKernelIvEEvv
.visible .entry _ZN3cub18CUB_300001_SM_10006detail11EmptyKernelIvEEvv()
{


	ret;

}


// ===== COMPILED SASS (sm_100) =====

	.target	sm_100

	.elftype	@"ET_EXEC"


//--------------------- .note.nv.tkinfo           --------------------------
	.section	.note.nv.tkinfo,"",@"SHT_NOTE"
	.sectionflags	@"SHF_NOTE_NV_TKINFO"
	.tkinfo
        /*0018*/ 	.word	0x00000002
        /*0030*/ 	.string	""
        /*0030*/ 	.string	"ptxas"
        /*0030*/ 	.string	"Cuda compilation tools, release 13.0, V13.0.88"
        /*0030*/ 	.string	"Build cuda_13.0.r13.0/compiler.36424714_0"
        /*0030*/ 	.string	"-arch sm_100 -m 64 "



//--------------------- .note.nv.cuinfo           --------------------------
	.section	.note.nv.cuinfo,"",@"SHT_NOTE"
	.sectionflags	@"SHF_NOTE_NV_CUINFO"
        /*0018*/ 	.short	0x0002
        /*001a*/ 	.short	0x0064
        /*001c*/ 	.short	0x0082
	.zero		2


//--------------------- .nv.info                  --------------------------
	.section	.nv.info,"",@"SHT_CUDA_INFO"
	.align	4


	//----- nvinfo : EIATTR_REGCOUNT
	.align		4
        /*0000*/ 	.byte	0x04, 0x2f
        /*0002*/ 	.short	(.L_46 - .L_45)
	.align		4
.L_45:
        /*0004*/ 	.word	index@(_Z10prevKernelPKfjjjjPjS1_j)
        /*0008*/ 	.word	0x0000001b


	//----- nvinfo : EIATTR_FRAME_SIZE
	.align		4
.L_46:
        /*000c*/ 	.byte	0x04, 0x11
        /*000e*/ 	.short	(.L_48 - .L_47)
	.align		4
.L_47:
        /*0010*/ 	.word	index@($__internal_0_$__cuda_sm20_div_rn_f64_full)
        /*0014*/ 	.word	0x00000000


	//----- nvinfo : EIATTR_FRAME_SIZE
	.align		4
.L_48:
        /*0018*/ 	.byte	0x04, 0x11
        /*001a*/ 	.short	(.L_50 - .L_49)
	.align		4
.L_49:
        /*001c*/ 	.word	index@(_Z10prevKernelPKfjjjjPjS1_j)
        /*0020*/ 	.word	0x00000000


	//----- nvinfo : EIATTR_REGCOUNT
	.align		4
.L_50:
        /*0024*/ 	.byte	0x04, 0x2f
        /*0026*/ 	.short	(.L_52 - .L_51)
	.align		4
.L_51:
        /*0028*/ 	.word	index@(_Z11groupKernelPKjPjjS1_PKfPfj)
        /*002c*/ 	.word	0x0000001c


	//----- nvinfo : EIATTR_FRAME_SIZE
	.align		4
.L_52:
        /*0030*/ 	.byte	0x04, 0x11
        /*0032*/ 	.short	(.L_54 - .L_53)
	.align		4
.L_53:
        /*0034*/ 	.word	index@(_Z11groupKernelPKjPjjS1_PKfPfj)
        /*0038*/ 	.word	0x00000000


	//----- nvinfo : EIATTR_REGCOUNT
	.align		4
.L_54:
        /*003c*/ 	.byte	0x04, 0x2f
        /*003e*/ 	.short	(.L_56 - .L_55)
	.align		4
.L_55:
        /*0040*/ 	.word	index@(_Z10scanKernelPjj)
        /*0044*/ 	.word	0x00000020


	//----- nvinfo : EIATTR_FRAME_SIZE
	.align		4
.L_56:
        /*0048*/ 	.byte	0x04, 0x11
        /*004a*/ 	.short	(.L_58 - .L_57)
	.align		4
.L_57:
        /*004c*/ 	.word	index@(_Z10scanKernelPjj)
        /*0050*/ 	.word	0x00000000


	//----- nvinfo : EIATTR_REGCOUNT
	.align		4
.L_58:
        /*0054*/ 	.byte	0x04, 0x2f
        /*0056*/ 	.short	(.L_60 - .L_59)
	.align		4
.L_59:
        /*0058*/ 	.word	index@(_Z10fillKernelPKjPjj)
        /*005c*/ 	.word	0x0000000c


	//----- nvinfo : EIATTR_FRAME_SIZE
	.align		4
.L_60:
        /*0060*/ 	.byte	0x04, 0x11
        /*0062*/ 	.short	(.L_62 - .L_61)
	.align		4
.L_61:
        /*0064*/ 	.word	index@(_Z10fillKernelPKjPjj)
        /*0068*/ 	.word	0x00000000


	//----- nvinfo : EIATTR_REGCOUNT
	.align		4
.L_62:
        /*006c*/ 	.byte	0x04, 0x2f
        /*006e*/ 	.short	(.L_64 - .L_63)
	.align		4
.L_63:
        /*0070*/ 	.word	index@(_Z9addKernelPjPKjj)
        /*0074*/ 	.word	0x00000010


	//----- nvinfo : EIATTR_FRAME_SIZE
	.align		4
.L_64:
        /*0078*/ 	.byte	0x04, 0x11
        /*007a*/ 	.short	(.L_66 - .L_65)
	.align		4
.L_65:
        /*007c*/ 	.word	index@(_Z9addKernelPjPKjj)
        /*0080*/ 	.word	0x00000000


	//----- nvinfo : EIATTR_REGCOUNT
	.align		4
.L_66:
        /*0084*/ 	.byte	0x04, 0x2f
        /*0086*/ 	.short	(.L_68 - .L_67)
	.align		4
.L_67:
        /*0088*/ 	.word	index@(_Z12sort23KernelPfPjS0_j)
        /*008c*/ 	.word	0x00000016


	//----- nvinfo : EIATTR_FRAME_SIZE
	.align		4
.L_68:
        /*0090*/ 	.byte	0x04, 0x11
        /*0092*/ 	.short	(.L_70 - .L_69)
	.align		4
.L_69:
        /*0094*/ 	.word	index@(_Z12sort23KernelPfPjS0_j)
        /*0098*/ 	.word	0x00000000


	//----- nvinfo : EIATTR_REGCOUNT
	.align		4
.L_70:
        /*009c*/ 	.byte	0x04, 0x2f
        /*009e*/ 	.short	(.L_72 - .L_71)
	.align		4
.L_71:
        /*00a0*/ 	.word	index@(_ZN6thrust24THRUST_300001_SM_1000_NS8cuda_cub4core6detail13_kernel_agentINS1_8__reduce11ReduceAgentINS0_12zip_iteratorIN4cuda3std3__45tupleIJNS0_10device_ptrIfEENS0_17counting_iteratorIlNS0_11use_defaultESF_SF_EEEEEEEPNSB_IJflEEESJ_iNS1_9__extrema9arg_max_fIflNSA_4lessIfEEEEEEJSI_SK_iSP_EEEvDpT0_)
        /*00a4*/ 	.word	0x0000001c


	//----- nvinfo : EIATTR_FRAME_SIZE
	.align		4
.L_72:
        /*00a8*/ 	.byte	0x04, 0x11
        /*00aa*/ 	.short	(.L_74 - .L_73)
	.align		4
.L_73:
        /*00ac*/ 	.word	index@(_ZN6thrust24THRUST_300001_SM_1000_NS8cuda_cub4core6detail13_kernel_agentINS1_8__reduce11ReduceAgentINS0_12zip_iteratorIN4cuda3std3__45tupleIJNS0_10device_ptrIfEENS0_17counting_iteratorIlNS0_11use_defaultESF_SF_EEEEEEEPNSB_IJflEEESJ_iNS1_9__extrema9arg_max_fIflNSA_4lessIfEEEEEEJSI_SK_iSP_EEEvDpT0_)
        /*00b0*/ 	.word	0x00000000


	//----- nvinfo : EIATTR_REGCOUNT
	.align		4
.L_74:
        /*00b4*/ 	.byte	0x04, 0x2f
        /*00b6*/ 	.short	(.L_76 - .L_75)
	.align		4
.L_75:
        /*00b8*/ 	.word	index@(_ZN6thrust24THRUST_300001_SM_1000_NS8cuda_cub4core6detail13_kernel_agentINS1_8__reduce11ReduceAgentINS0_12zip_iteratorIN4cuda3std3__45tupleIJNS0_10device_ptrIfEENS0_17counting_iteratorIlNS0_11use_defaultESF_SF_EEEEEEEPNSB_IJflEEESJ_iNS1_9__extrema9arg_max_fIflNSA_4lessIfEEEEEEJSI_SK_iN3cub18CUB_300001_SM_100013GridEvenShareIiEENSS_9GridQueueIjEESP_EEEvDpT0_)
        /*00bc*/ 	.word	0x0000001d


	//----- nvinfo : EIATTR_FRAME_SIZE
	.align		4
.L_76:
        /*00c0*/ 	.byte	0x04, 0x11
        /*00c2*/ 	.short	(.L_78 - .L_77)
	.align		4
.L_77:
        /*00c4*/ 	.word	index@(_ZN6thrust24THRUST_300001_SM_1000_NS8cuda_cub4core6detail13_kernel_agentINS1_8__reduce11ReduceAgentINS0_12zip_iteratorIN4cuda3std3__45tupleIJNS0_10device_ptrIfEENS0_17counting_iteratorIlNS0_11use_defaultESF_SF_EEEEEEEPNSB_IJflEEESJ_iNS1_9__extrema9arg_max_fIflNSA_4lessIfEEEEEEJSI_SK_iN3cub18CUB_300001_SM_100013GridEvenShareIiEENSS_9GridQueueIjEESP_EEEvDpT0_)
        /*00c8*/ 	.word	0x00000000


	//----- nvinfo : EIATTR_REGCOUNT
	.align		4
.L_78:
        /*00cc*/ 	.byte	0x04, 0x2f
        /*00ce*/ 	.short	(.L_80 - .L_79)
	.align		4
.L_79:
        /*00d0*/ 	.word	index@(_ZN6thrust24THRUST_300001_SM_1000_NS8cuda_cub4core6detail13_kernel_agentINS1_8__reduce10DrainAgentIiEEJN3cub18CUB_300001_SM_10009GridQueueIjEEiEEEvDpT0_)
        /*00d4*/ 	.word	0x00000008


	//----- nvinfo : EIATTR_FRAME_SIZE
	.align		4
.L_80:
        /*00d8*/ 	.byte	0x04, 0x11
        /*00da*/ 	.short	(.L_82 - .L_81)
	.align		4
.L_81:
        /*00dc*/ 	.word	index@(_ZN6thrust24THRUST_300001_SM_1000_NS8cuda_cub4core6detail13_kernel_agentINS1_8__reduce10DrainAgentIiEEJN3cub18CUB_300001_SM_10009GridQueueIjEEiEEEvDpT0_)
        /*00e0*/ 	.word	0x00000000


	//----- nvinfo : EIATTR_REGCOUNT
	.align		4
.L_82:
        /*00e4*/ 	.byte	0x04, 0x2f
        /*00e6*/ 	.short	(.L_84 - .L_83)
	.align		4
.L_83:
        /*00e8*/ 	.word	index@(_ZN6thrust24THRUST_300001_SM_1000_NS8cuda_cub4core6detail13_kernel_agentINS1_8__reduce11ReduceAgentIPN4cuda3std3__45tupleIJflEEESC_SB_iNS1_9__extrema9arg_max_fIflNS9_4lessIfEEEEEEJSC_SC_iSH_EEEvDpT0_)
        /*00ec*/ 	.word	0x00000020


	//----- nvinfo : EIATTR_FRAME_SIZE
	.align		4
.L_84:
        /*00f0*/ 	.byte	0x04, 0x11
        /*00f2*/ 	.short	(.L_86 - .L_85)
	.align		4
.L_85:
        /*00f4*/ 	.word	index@(_ZN6thrust24THRUST_300001_SM_1000_NS8cuda_cub4core6detail13_kernel_agentINS1_8__reduce11ReduceAgentIPN4cuda3std3__45tupleIJflEEESC_SB_iNS1_9__extrema9arg_max_fIflNS9_4lessIfEEEEEEJSC_SC_iSH_EEEvDpT0_)
        /*00f8*/ 	.word	0x00000000


	//----- nvinfo : EIATTR_REGCOUNT
	.align		4
.L_86:
        /*00fc*/ 	.byte	0x04, 0x2f
        /*00fe*/ 	.short	(.L_88 - .L_87)
	.align		4
.L_87:
        /*0100*/ 	.word	index@(_ZN6thrust24THRUST_300001_SM_1000_NS8cuda_cub4core6detail13_kernel_agentINS1_8__reduce11ReduceAgentINS0_12zip_iteratorIN4cuda3std3__45tupleIJNS0_10device_ptrIfEENS0_17counting_iteratorIlNS0_11use_defaultESF_SF_EEEEEEEPNSB_IJflEEESJ_lNS1_9__extrema9arg_max_fIflNSA_4lessIfEEEEEEJSI_SK_lSP_EEEvDpT0_)
        /*0104*/ 	.word	0x0000001c


	//----- nvinfo : EIATTR_FRAME_SIZE
	.align		4
.L_88:
        /*0108*/ 	.byte	0x04, 0x11
        /*010a*/ 	.short	(.L_90 - .L_89)
	.align		4
.L_89:
        /*010c*/ 	.word	index@(_ZN6thrust24THRUST_300001_SM_1000_NS8cuda_cub4core6detail13_kernel_agentINS1_8__reduce11ReduceAgentINS0_12zip_iteratorIN4cuda3std3__45tupleIJNS0_10device_ptrIfEENS0_17counting_iteratorIlNS0_11use_defaultESF_SF_EEEEEEEPNSB_IJflEEESJ_lNS1_9__extrema9arg_max_fIflNSA_4lessIfEEEEEEJSI_SK_lSP_EEEvDpT0_)
        /*0110*/ 	.word	0x00000000


	//----- nvinfo : EIATTR_REGCOUNT
	.align		4
.L_90:
        /*0114*/ 	.byte	0x04, 0x2f
        /*0116*/ 	.short	(.L_92 - .L_91)
	.align		4
.L_91:
        /*0118*/ 	.word	index@(_ZN6thrust24THRUST_300001_SM_1000_NS8cuda_cub4core6detail13_kernel_agentINS1_8__reduce11ReduceAgentINS0_12zip_iteratorIN4cuda3std3__45tupleIJNS0_10device_ptrIfEENS0_17counting_iteratorIlNS0_11use_defaultESF_SF_EEEEEEEPNSB_IJflEEESJ_lNS1_9__extrema9arg_max_fIflNSA_4lessIfEEEEEEJSI_SK_lN3cub18CUB_300001_SM_100013GridEvenShareIlEENSS_9GridQueueIyEESP_EEEvDpT0_)
        /*011c*/ 	.word	0x0000001e


	//----- nvinfo : EIATTR_FRAME_SIZE
	.align		4
.L_92:
        /*0120*/ 	.byte	0x04, 0x11
        /*0122*/ 	.short	(.L_94 - .L_93)
	.align		4
.L_93:
        /*0124*/ 	.word	index@(_ZN6thrust24THRUST_300001_SM_1000_NS8cuda_cub4core6detail13_kernel_agentINS1_8__reduce11ReduceAgentINS0_12zip_iteratorIN4cuda3std3__45tupleIJNS0_10device_ptrIfEENS0_17counting_iteratorIlNS0_11use_defaultESF_SF_EEEEEEEPNSB_IJflEEESJ_lNS1_9__extrema9arg_max_fIflNSA_4lessIfEEEEEEJSI_SK_lN3cub18CUB_300001_SM_100013GridEvenShareIlEENSS_9GridQueueIyEESP_EEEvDpT0_)
        /*0128*/ 	.word	0x00000000


	//----- nvinfo : EIATTR_REGCOUNT
	.align		4
.L_94:
        /*012c*/ 	.byte	0x04, 0x2f
        /*012e*/ 	.short	(.L_96 - .L_95)
	.align		4
.L_95:
        /*0130*/ 	.word	index@(_ZN6thrust24THRUST_300001_SM_1000_NS8cuda_cub4core6detail13_kernel_agentINS1_8__reduce10DrainAgentIlEEJN3cub18CUB_300001_SM_10009GridQueueIyEElEEEvDpT0_)
        /*0134*/ 	.word	0x00000008


	//----- nvinfo : EIATTR_FRAME_SIZE
	.align		4
.L_96:
        /*0138*/ 	.byte	0x04, 0x11
        /*013a*/ 	.short	(.L_98 - .L_97)
	.align		4
.L_97:
        /*013c*/ 	.word	index@(_ZN6thrust24THRUST_300001_SM_1000_NS8cuda_cub4core6detail13_kernel_agentINS1_8__reduce10DrainAgentIlEEJN3cub18CUB_300001_SM_10009GridQueueIyEElEEEvDpT0_)
        /*0140*/ 	.word	0x00000000


	//----- nvinfo : EIATTR_REGCOUNT
	.align		4
.L_98:
        /*0144*/ 	.byte	0x04, 0x2f
        /*0146*/ 	.short	(.L_100 - .L_99)
	.align		4
.L_99:
        /*0148*/ 	.word	index@(_ZN6thrust24THRUST_300001_SM_1000_NS8cuda_cub4core6detail13_kernel_agentINS1_8__reduce11ReduceAgentIPN4cuda3std3__45tupleIJflEEESC_SB_lNS1_9__extrema9arg_max_fIflNS9_4lessIfEEEEEEJSC_SC_iSH_EEEvDpT0_)
        /*014c*/ 	.word	0x00000020


	//----- nvinfo : EIATTR_FRAME_SIZE
	.align		4
.L_100:
        /*0150*/ 	.byte	0x04, 0x11
        /*0152*/ 	.short	(.L_102 - .L_101)
	.align		4
.L_101:
        /*0154*/ 	.word	index@(_ZN6thrust24THRUST_300001_SM_1000_NS8cuda_cub4core6detail13_kernel_agentINS1_8__reduce11ReduceAgentIPN4cuda3std3__45tupleIJflEEESC_SB_lNS1_9__extrema9arg_max_fIflNS9_4lessIfEEEEEEJSC_SC_iSH_EEEvDpT0_)
        /*0158*/ 	.word	0x00000000


	//----- nvinfo : EIATTR_REGCOUNT
	.align		4
.L_102:
        /*015c*/ 	.byte	0x04, 0x2f
        /*015e*/ 	.short	(.L_104 - .L_103)
	.align		4
.L_103:
        /*0160*/ 	.word	index@(_ZN6thrust24THRUST_300001_SM_1000_NS8cuda_cub4core6detail13_kernel_agentINS1_8__reduce11ReduceAgentINS0_12zip_iteratorIN4cuda3std3__45tupleIJNS0_10device_ptrIfEENS0_17counting_iteratorIlNS0_11use_defaultESF_SF_EEEEEEEPNSB_IJflEEESJ_iNS1_9__extrema9arg_min_fIflNSA_4lessIfEEEEEEJSI_SK_iSP_EEEvDpT0_)
        /*0164*/ 	.word	0x0000001e


	//----- nvinfo : EIATTR_FRAME_SIZE
	.align		4
.L_104:
        /*0168*/ 	.byte	0x04, 0x11
        /*016a*/ 	.short	(.L_106 - .L_105)
	.align		4
.L_105:
        /*016c*/ 	.word	index@(_ZN6thrust24THRUST_300001_SM_1000_NS8cuda_cub4core6detail13_kernel_agentINS1_8__reduce11ReduceAgentINS0_12zip_iteratorIN4cuda3std3__45tupleIJNS0_10device_ptrIfEENS0_17counting_iteratorIlNS0_11use_defaultESF_SF_EEEEEEEPNSB_IJflEEESJ_iNS1_9__extrema9arg_min_fIflNSA_4lessIfEEEEEEJSI_SK_iSP_EEEvDpT0_)
        /*0170*/ 	.word	0x00000000


	//----- nvinfo : EIATTR_REGCOUNT
	.align		4
.L_106:
        /*0174*/ 	.byte	0x04, 0x2f
        /*0176*/ 	.short	(.L_108 - .L_107)
	.align		4
.L_107:
        /*0178*/ 	.word	index@(_ZN6thrust24THRUST_300001_SM_1000_NS8cuda_cub4core6detail13_kernel_agentINS1_8__reduce11ReduceAgentINS0_12zip_iteratorIN4cuda3std3__45tupleIJNS0_10device_ptrIfEENS0_17counting_iteratorIlNS0_11use_defaultESF_SF_EEEEEEEPNSB_IJflEEESJ_iNS1_9__extrema9arg_min_fIflNSA_4lessIfEEEEEEJSI_SK_iN3cub18CUB_300001_SM_100013GridEvenShareIiEENSS_9GridQueueIjEESP_EEEvDpT0_)
        /*017c*/ 	.word	0x0000001d


	//----- nvinfo : EIATTR_FRAME_SIZE
	.align		4
.L_108:
        /*0180*/ 	.byte	0x04, 0x11
        /*0182*/ 	.short	(.L_110 - .L_109)
	.align		4
.L_109:
        /*0184*/ 	.word	index@(_ZN6thrust24THRUST_300001_SM_1000_NS8cuda_cub4core6detail13_kernel_agentINS1_8__reduce11ReduceAgentINS0_12zip_iteratorIN4cuda3std3__45tupleIJNS0_10device_ptrIfEENS0_17counting_iteratorIlNS0_11use_defaultESF_SF_EEEEEEEPNSB_IJflEEESJ_iNS1_9__extrema9arg_min_fIflNSA_4lessIfEEEEEEJSI_SK_iN3cub18CUB_300001_SM_100013GridEvenShareIiEENSS_9GridQueueIjEESP_EEEvDpT0_)
        /*0188*/ 	.word	0x00000000


	//----- nvinfo : EIATTR_REGCOUNT
	.align		4
.L_110:
        /*018c*/ 	.byte	0x04, 0x2f
        /*018e*/ 	.short	(.L_112 - .L_111)
	.align		4
.L_111:
        /*0190*/ 	.word	index@(_ZN6thrust24THRUST_300001_SM_1000_NS8cuda_cub4core6detail13_kernel_agentINS1_8__reduce11ReduceAgentIPN4cuda3std3__45tupleIJflEEESC_SB_iNS1_9__extrema9arg_min_fIflNS9_4lessIfEEEEEEJSC_SC_iSH_EEEvDpT0_)
        /*0194*/ 	.word	0x0000001e


	//----- nvinfo : EIATTR_FRAME_SIZE
	.align		4
.L_112:
        /*0198*/ 	.byte	0x04, 0x11
        /*019a*/ 	.short	(.L_114 - .L_113)
	.align		4
.L_113:
        /*019c*/ 	.word	index@(_ZN6thrust24THRUST_300001_SM_1000_NS8cuda_cub4core6detail13_kernel_agentINS1_8__reduce11ReduceAgentIPN4cuda3std3__45tupleIJflEEESC_SB_iNS1_9__extrema9arg_min_fIflNS9_4lessIfEEEEEEJSC_SC_iSH_EEEvDpT0_)
        /*01a0*/ 	.word	0x00000000


	//----- nvinfo : EIATTR_REGCOUNT
	.align		4
.L_114:
        /*01a4*/ 	.byte	0x04, 0x2f
        /*01a6*/ 	.short	(.L_116 - .L_115)
	.align		4
.L_115:
        /*01a8*/ 	.word	index@(_ZN6thrust24THRUST_300001_SM_1000_NS8cuda_cub4core6detail13_kernel_agentINS1_8__reduce11ReduceAgentINS0_12zip_iteratorIN4cuda3std3__45tupleIJNS0_10device_ptrIfEENS0_17counting_iteratorIlNS0_11use_defaultESF_SF_EEEEEEEPNSB_IJflEEESJ_lNS1_9__extrema9arg_min_fIflNSA_4lessIfEEEEEEJSI_SK_lSP_EEEvDpT0_)
        /*01ac*/ 	.word	0x0000001c


	//----- nvinfo : EIATTR_FRAME_SIZE
	.align		4
.L_116:
        /*01b0*/ 	.byte	0x04, 0x11
        /*01b2*/ 	.short	(.L_118 - .L_117)
	.align		4
.L_117:
        /*01b4*/ 	.word	index@(_ZN6thrust24THRUST_300001_SM_1000_NS8cuda_cub4core6detail13_kernel_agentINS1_8__reduce11ReduceAgentINS0_12zip_iteratorIN4cuda3std3__45tupleIJNS0_10device_ptrIfEENS0_17counting_iteratorIlNS0_11use_defaultESF_SF_EEEEEEEPNSB_IJflEEESJ_lNS1_9__extrema9arg_min_fIflNSA_4lessIfEEEEEEJSI_SK_lSP_EEEvDpT0_)
        /*01b8*/ 	.word	0x00000000


	//----- nvinfo : EIATTR_REGCOUNT
	.align		4
.L_118:
        /*01bc*/ 	.byte	0x04, 0x2f
        /*01be*/ 	.short	(.L_120 - .L_119)
	.align		4
.L_119:
        /*01c0*/ 	.word	index@(_ZN6thrust24THRUST_300001_SM_1000_NS8cuda_cub4core6detail13_kernel_agentINS1_8__reduce11ReduceAgentINS0_12zip_iteratorIN4cuda3std3__45tupleIJNS0_10device_ptrIfEENS0_17counting_iteratorIlNS0_11use_defaultESF_SF_EEEEEEEPNSB_IJflEEESJ_lNS1_9__extrema9arg_min_fIflNSA_4lessIfEEEEEEJSI_SK_lN3cub18CUB_300001_SM_100013GridEvenShareIlEENSS_9GridQueueIyEESP_EEEvDpT0_)
        /*01c4*/ 	.word	0x0000001e


	//----- nvinfo : EIATTR_FRAME_SIZE
	.align		4
.L_120:
        /*01c8*/ 	.byte	0x04, 0x11
        /*01ca*/ 	.short	(.L_122 - .L_121)
	.align		4
.L_121:
        /*01cc*/ 	.word	index@(_ZN6thrust24THRUST_300001_SM_1000_NS8cuda_cub4core6detail13_kernel_agentINS1_8__reduce11ReduceAgentINS0_12zip_iteratorIN4cuda3std3__45tupleIJNS0_10device_ptrIfEENS0_17counting_iteratorIlNS0_11use_defaultESF_SF_EEEEEEEPNSB_IJflEEESJ_lNS1_9__extrema9arg_min_fIflNSA_4lessIfEEEEEEJSI_SK_lN3cub18CUB_300001_SM_100013GridEvenShareIlEENSS_9GridQueueIyEESP_EEEvDpT0_)
        /*01d0*/ 	.word	0x00000000


	//----- nvinfo : EIATTR_REGCOUNT
	.align		4
.L_122:
        /*01d4*/ 	.byte	0x04, 0x2f
        /*01d6*/ 	.short	(.L_124 - .L_123)
	.align		4
.L_123:
        /*01d8*/ 	.word	index@(_ZN6thrust24THRUST_300001_SM_1000_NS8cuda_cub4core6detail13_kernel_agentINS1_8__reduce11ReduceAgentIPN4cuda3std3__45tupleIJflEEESC_SB_lNS1_9__extrema9arg_min_fIflNS9_4lessIfEEEEEEJSC_SC_iSH_EEEvDpT0_)
        /*01dc*/ 	.word	0x00000020


	//----- nvinfo : EIATTR_FRAME_SIZE
	.align		4
.L_124:
        /*01e0*/ 	.byte	0x04, 0x11
        /*01e2*/ 	.short	(.L_126 - .L_125)
	.align		4
.L_125:
        /*01e4*/ 	.word	index@(_ZN6thrust24THRUST_300001_SM_1000_NS8cuda_cub4core6detail13_kernel_agentINS1_8__reduce11ReduceAgentIPN4cuda3std3__45tupleIJflEEESC_SB_lNS1_9__extrema9arg_min_fIflNS9_4lessIfEEEEEEJSC_SC_iSH_EEEvDpT0_)
        /*01e8*/ 	.word	0x00000000


	//----- nvinfo : EIATTR_REGCOUNT
	.align		4
.L_126:
        /*01ec*/ 	.byte	0x04, 0x2f
        /*01ee*/ 	.short	(.L_128 - .L_127)
	.align		4
.L_127:
        /*01f0*/ 	.word	index@(_ZN3cub18CUB_300001_SM_10006detail11EmptyKernelIvEEvv)
        /*01f4*/ 	.word	0x00000004


	//----- nvinfo : EIATTR_FRAME_SIZE
	.align		4
.L_128:
        /*01f8*/ 	.byte	0x04, 0x11
        /*01fa*/ 	.short	(.L_130 - .L_129)
	.align		4
.L_129:
        /*01fc*/ 	.word	index@(_ZN3cub18CUB_300001_SM_10006detail11EmptyKernelIvEEvv)
        /*0200*/ 	.word	0x00000000


	//----- nvinfo : EIATTR_MIN_STACK_SIZE
	.align		4
.L_130:
        /*0204*/ 	.byte	0x04, 0x12
        /*0206*/ 	.short	(.L_132 - .L_131)
	.align		4
.L_131:
        /*0208*/ 	.word	index@(_ZN3cub18CUB_300001_SM_10006detail11EmptyKernelIvEEvv)
        /*020c*/ 	.word	0x00000000


	//----- nvinfo : EIATTR_MIN_STACK_SIZE
	.align		4
.L_132:
        /*0210*/ 	.byte	0x04, 0x12
        /*0212*/ 	.short	(.L_134 - .L_133)
	.align		4
.L_133:
        /*0214*/ 	.word	index@(_ZN6thrust24THRUST_300001_SM_1000_NS8cuda_cub4core6detail13_kernel_agentINS1_8__reduce11ReduceAgentIPN4cuda3std3__45tupleIJflEEESC_SB_lNS1_9__extrema9arg_min_fIflNS9_4lessIfEEEEEEJSC_SC_iSH_EEEvDpT0_)
        /*0218*/ 	.word	0x00000000


	//----- nvinfo : EIATTR_MIN_STACK_SIZE
	.align		4
.L_134:
        /*021c*/ 	.byte	0x04, 0x12
        /*021e*/ 	.short	(.L_136 - .L_135)
	.align		4
.L_135:
        /*0220*/ 	.word	index@(_ZN6thrust24THRUST_300001_SM_1000_NS8cuda_cub4core6detail13_kernel_agentINS1_8__reduce11ReduceAgentINS0_12zip_iteratorIN4cuda3std3__45tupleIJNS0_10device_ptrIfEENS0_17counting_iteratorIlNS0_11use_defaultESF_SF_EEEEEEEPNSB_IJflEEESJ_lNS1_9__extrema9arg_min_fIflNSA_4lessIfEEEEEEJSI_SK_lN3cub18CUB_300001_SM_100013GridEvenShareIlEENSS_9GridQueueIyEESP_EEEvDpT0_)
        /*0224*/ 	.word	0x00000000


	//----- nvinfo : EIATTR_MIN_STACK_SIZE
	.align		4
.L_136:
        /*0228*/ 	.byte	0x04, 0x12
        /*022a*/ 	.short	(.L_138 - .L_137)
	.align		4
.L_137:
        /*022c*/ 	.word	index@(_ZN6thrust24THRUST_300001_SM_1000_NS8cuda_cub4core6detail13_kernel_agentINS1_8__reduce11ReduceAgentINS0_12zip_iteratorIN4cuda3std3__45tupleIJNS0_10device_ptrIfEENS0_17counting_iteratorIlNS0_11use_defaultESF_SF_EEEEEEEPNSB_IJflEEESJ_lNS1_9__extrema9arg_min_fIflNSA_4lessIfEEEEEEJSI_SK_lSP_EEEvDpT0_)
        /*0230*/ 	.word	0x00000000


	//----- nvinfo : EIATTR_MIN_STACK_SIZE
	.align		4
.L_138:
        /*0234*/ 	.byte	0x04, 0x12
        /*0236*/ 	.short	(.L_140 - .L_139)
	.align		4
.L_139:
        /*0238*/ 	.word	index@(_ZN6thrust24THRUST_300001_SM_1000_NS8cuda_cub4core6detail13_kernel_agentINS1_8__reduce11ReduceAgentIPN4cuda3std3__45tupleIJflEEESC_SB_iNS1_9__extrema9arg_min_fIflNS9_4lessIfEEEEEEJSC_SC_iSH_EEEvDpT0_)
        /*023c*/ 	.word	0x00000000


	//----- nvinfo : EIATTR_MIN_STACK_SIZE
	.align		4
.L_140:
        /*0240*/ 	.byte	0x04, 0x12
        /*0242*/ 	.short	(.L_142 - .L_141)
	.align		4
.L_141:
        /*0244*/ 	.word	index@(_ZN6thrust24THRUST_300001_SM_1000_NS8cuda_cub4core6detail13_kernel_agentINS1_8__reduce11ReduceAgentINS0_12zip_iteratorIN4cuda3std3__45tupleIJNS0_10device_ptrIfEENS0_17counting_iteratorIlNS0_11use_defaultESF_SF_EEEEEEEPNSB_IJflEEESJ_iNS1_9__extrema9arg_min_fIflNSA_4lessIfEEEEEEJSI_SK_iN3cub18CUB_300001_SM_100013GridEvenShareIiEENSS_9GridQueueIjEESP_EEEvDpT0_)
        /*0248*/ 	.word	0x00000000


	//----- nvinfo : EIATTR_MIN_STACK_SIZE
	.align		4
.L_142:
        /*024c*/ 	.byte	0x04, 0x12
        /*024e*/ 	.short	(.L_144 - .L_143)
	.align		4
.L_143:
        /*0250*/ 	.word	index@(_ZN6thrust24THRUST_300001_SM_1000_NS8cuda_cub4core6detail13_kernel_agentINS1_8__reduce11ReduceAgentINS0_12zip_iteratorIN4cuda3std3__45tupleIJNS0_10device_ptrIfEENS0_17counting_iteratorIlNS0_11use_defaultESF_SF_EEEEEEEPNSB_IJflEEESJ_iNS1_9__extrema9arg_min_fIflNSA_4lessIfEEEEEEJSI_SK_iSP_EEEvDpT0_)
        /*0254*/ 	.word	0x00000000


	//----- nvinfo : EIATTR_MIN_STACK_SIZE
	.align		4
.L_144:
        /*0258*/ 	.byte	0x04, 0x12
        /*025a*/ 	.short	(.L_146 - .L_145)
	.align		4
.L_145:
        /*025c*/ 	.word	index@(_ZN6thrust24THRUST_300001_SM_1000_NS8cuda_cub4core6detail13_kernel_agentINS1_8__reduce11ReduceAgentIPN4cuda3std3__45tupleIJflEEESC_SB_lNS1_9__extrema9arg_max_fIflNS9_4lessIfEEEEEEJSC_SC_iSH_EEEvDpT0_)
        /*0260*/ 	.word	0x00000000


	//----- nvinfo : EIATTR_MIN_STACK_SIZE
	.align		4
.L_146:
        /*0264*/ 	.byte	0x04, 0x12
        /*0266*/ 	.short	(.L_148 - .L_147)
	.align		4
.L_147:
        /*0268*/ 	.word	index@(_ZN6thrust24THRUST_300001_SM_1000_NS8cuda_cub4core6detail13_kernel_agentINS1_8__reduce10DrainAgentIlEEJN3cub18CUB_300001_SM_10009GridQueueIyEElEEEvDpT0_)
        /*026c*/ 	.word	0x00000000


	//----- nvinfo : EIATTR_MIN_STACK_SIZE
	.align		4
.L_148:
        /*0270*/ 	.byte	0x04, 0x12
        /*0272*/ 	.short	(.L_150 - .L_149)
	.align		4
.L_149:
        /*0274*/ 	.word	index@(_ZN6thrust24THRUST_300001_SM_1000_NS8cuda_cub4core6detail13_kernel_agentINS1_8__reduce11ReduceAgentINS0_12zip_iteratorIN4cuda3std3__45tupleIJNS0_10device_ptrIfEENS0_17counting_iteratorIlNS0_11use_defaultESF_SF_EEEEEEEPNSB_IJflEEESJ_lNS1_9__extrema9arg_max_fIflNSA_4lessIfEEEEEEJSI_SK_lN3cub18CUB_300001_SM_100013GridEvenShareIlEENSS_9GridQueueIyEESP_EEEvDpT0_)
        /*0278*/ 	.word	0x00000000


	//----- nvinfo : EIATTR_MIN_STACK_SIZE
	.align		4
.L_150:
        /*027c*/ 	.byte	0x04, 0x12
        /*027e*/ 	.short	(.L_152 - .L_151)
	.align		4
.L_151:
        /*0280*/ 	.word	index@(_ZN6thrust24THRUST_300001_SM_1000_NS8cuda_cub4core6detail13_kernel_agentINS1_8__reduce11ReduceAgentINS0_12zip_iteratorIN4cuda3std3__45tupleIJNS0_10device_ptrIfEENS0_17counting_iteratorIlNS0_11use_defaultESF_SF_EEEEEEEPNSB_IJflEEESJ_lNS1_9__extrema9arg_max_fIflNSA_4lessIfEEEEEEJSI_SK_lSP_EEEvDpT0_)
        /*0284*/ 	.word	0x00000000


	//----- nvinfo : EIATTR_MIN_STACK_SIZE
	.align		4
.L_152:
        /*0288*/ 	.byte	0x04, 0x12
        /*028a*/ 	.short	(.L_154 - .L_153)
	.align		4
.L_153:
        /*028c*/ 	.word	index@(_ZN6thrust24THRUST_300001_SM_1000_NS8cuda_cub4core6detail13_kernel_agentINS1_8__reduce11ReduceAgentIPN4cuda3std3__45tupleIJflEEESC_SB_iNS1_9__extrema9arg_max_fIflNS9_4lessIfEEEEEEJSC_SC_iSH_EEEvDpT0_)
        /*0290*/ 	.word	0x00000000


	//----- nvinfo : EIATTR_MIN_STACK_SIZE
	.align		4
.L_154:
        /*0294*/ 	.byte	0x04, 0x12
        /*0296*/ 	.short	(.L_156 - .L_155)
	.align		4
.L_155:
        /*0298*/ 	.word	index@(_ZN6thrust24THRUST_300001_SM_1000_NS8cuda_cub4core6detail13_kernel_agentINS1_8__reduce10DrainAgentIiEEJN3cub18CUB_300001_SM_10009GridQueueIjEEiEEEvDpT0_)
        /*029c*/ 	.word	0x00000000


	//----- nvinfo : EIATTR_MIN_STACK_SIZE
	.align		4
.L_156:
        /*02a0*/ 	.byte	0x04, 0x12
        /*02a2*/ 	.short	(.L_158 - .L_157)
	.align		4
.L_157:
        /*02a4*/ 	.word	index@(_ZN6thrust24THRUST_300001_SM_1000_NS8cuda_cub4core6detail13_kernel_agentINS1_8__reduce11ReduceAgentINS0_12zip_iteratorIN4cuda3std3__45tupleIJNS0_10device_ptrIfEENS0_17counting_iteratorIlNS0_11use_defaultESF_SF_EEEEEEEPNSB_IJflEEESJ_iNS1_9__extrema9arg_max_fIflNSA_4lessIfEEEEEEJSI_SK_iN3cub18CUB_300001_SM_100013GridEvenShareIiEENSS_9GridQueueIjEESP_EEEvDpT0_)
        /*02a8*/ 	.word	0x00000000


	//----- nvinfo : EIATTR_MIN_STACK_SIZE
	.align		4
.L_158:
        /*02ac*/ 	.byte	0x04, 0x12
        /*02ae*/ 	.short	(.L_160 - .L_159)
	.align		4
.L_159:
        /*02b0*/ 	.word	index@(_ZN6thrust24THRUST_300001_SM_1000_NS8cuda_cub4core6detail13_kernel_agentINS1_8__reduce11ReduceAgentINS0_12zip_iteratorIN4cuda3std3__45tupleIJNS0_10device_ptrIfEENS0_17counting_iteratorIlNS0_11use_defaultESF_SF_EEEEEEEPNSB_IJflEEESJ_iNS1_9__extrema9arg_max_fIflNSA_4lessIfEEEEEEJSI_SK_iSP_EEEvDpT0_)
        /*02b4*/ 	.word	0x00000000


	//----- nvinfo : EIATTR_MIN_STACK_SIZE
	.align		4
.L_160:
        /*02b8*/ 	.byte	0x04, 0x12
        /*02ba*/ 	.short	(.L_162 - .L_161)
	.align		4
.L_161:
        /*02bc*/ 	.word	index@(_Z12sort23KernelPfPjS0_j)
        /*02c0*/ 	.word	0x00000000


	//----- nvinfo : EIATTR_MIN_STACK_SIZE
	.align		4
.L_162:
        /*02c4*/ 	.byte	0x04, 0x12
        /*02c6*/ 	.short	(.L_164 - .L_163)
	.align		4
.L_163:
        /*02c8*/ 	.word	index@(_Z9addKernelPjPKjj)
        /*02cc*/ 	.word	0x00000000


	//----- nvinfo : EIATTR_MIN_STACK_SIZE
	.align		4
.L_164:
        /*02d0*/ 	.byte	0x04, 0x12
        /*02d2*/ 	.short	(.L_166 - .L_165)
	.align		4
.L_165:
        /*02d4*/ 	.word	index@(_Z10fillKernelPKjPjj)
        /*02d8*/ 	.word	0x00000000


	//----- nvinfo : EIATTR_MIN_STACK_SIZE
	.align		4
.L_166:
        /*02dc*/ 	.byte	0x04, 0x12
        /*02de*/ 	.short	(.L_168 - .L_167)
	.align		4
.L_167:
        /*02e0*/ 	.word	index@(_Z10scanKernelPjj)
        /*02e4*/ 	.word	0x00000000


	//----- nvinfo : EIATTR_MIN_STACK_SIZE
	.align		4
.L_168:
        /*02e8*/ 	.byte	0x04, 0x12
        /*02ea*/ 	.short	(.L_170 - .L_169)
	.align		4
.L_169:
        /*02ec*/ 	.word	index@(_Z11groupKernelPKjPjjS1_PKfPfj)
        /*02f0*/ 	.word	0x00000000


	//----- nvinfo : EIATTR_MIN_STACK_SIZE
	.align		4
.L_170:
        /*02f4*/ 	.byte	0x04, 0x12
        /*02f6*/ 	.short	(.L_172 - .L_171)
	.align		4
.L_171:
        /*02f8*/ 	.word	index@(_Z10prevKernelPKfjjjjPjS1_j)
        /*02fc*/ 	.word	0x00000000
.L_172:


//--------------------- .nv.compat                --------------------------
	.section	.nv.compat,"",@"SHT_CUDA_COMPAT_INFO"
	.align	4
        /*0000*/ 	.byte	0x02, 0x09, 0x00, 0x00, 0x02, 0x02, 0x01, 0x00, 0x02, 0x05, 0x05, 0x00, 0x03, 0x07, 0x01, 0x01
        /*0010*/ 	.byte	0x02, 0x03, 0x00, 0x00, 0x02, 0x06, 0x01, 0x00, 0x04, 0x0b, 0x08, 0x00, 0x01, 0x00, 0x00, 0x00
        /*0020*/ 	.byte	0x00, 0x00, 0x00, 0x00


//--------------------- .nv.info._ZN3cub18CUB_300001_SM_10006detail11EmptyKernelIvEEvv --------------------------
	.section	.nv.info._ZN3cub18CUB_300001_SM_10006detail11EmptyKernelIvEEvv,"",@"SHT_CUDA_INFO"
	.sectionflags	@""
	.align	4


	//----- nvinfo : EIATTR_CUDA_API_VERSION
	.align		4
        /*0000*/ 	.byte	0x04, 0x37
        /*0002*/ 	.short	(.L_174 - .L_173)
.L_173:
        /*0004*/ 	.word	0x00000082


	//----- nvinfo : EIATTR_SPARSE_MMA_MASK
	.align		4
.L_174:
        /*0008*/ 	.byte	0x03, 0x50
        /*000a*/ 	.short	0x0000


	//----- nvinfo : EIATTR_MAXREG_COUNT
	.align		4
        /*000c*/ 	.byte	0x03, 0x1b
        /*000e*/ 	.short	0x00ff


	//----- nvinfo : EIATTR_MERCURY_ISA_VERSION
	.align		4
        /*0010*/ 	.byte	0x03, 0x5f
        /*0012*/ 	.short	0x0101


	//----- nvinfo : EIATTR_VRC_CTA_INIT_COUNT
	.align		4
        /*0014*/ 	.byte	0x02, 0x4a
	.zero		1
	.zero		1


	//----- nvinfo : EIATTR_EXIT_INSTR_OFFSETS
	.align		4
        /*0018*/ 	.byte	0x04, 0x1c
        /*001a*/ 	.short	(.L_176 - .L_175)


	//   ....[0]....
.L_175:
        /*001c*/ 	.word	0x00000010


	//----- nvinfo : EIATTR_SW_WAR
	.align		4
.L_176:
        /*0020*/ 	.byte	0x04, 0x36
        /*0022*/ 	.short	(.L_178 - .L_177)
.L_177:
        /*0024*/ 	.word	0x00000008
.L_178:


//--------------------- .nv.info._ZN6thrust24THRUST_300001_SM_1000_NS8cuda_cub4core6detail13_kernel_agentINS1_8__reduce11ReduceAgentIPN4cuda3std3__45tupleIJflEEESC_SB_lNS1_9__extrema9arg_min_fIflNS9_4lessIfEEEEEEJSC_SC_iSH_EEEvDpT0_ --------------------------
	.section	.nv.info._ZN6thrust24THRUST_300001_SM_1000_NS8cuda_cub4core6detail13_kernel_agentINS1_8__reduce11ReduceAgentIPN4cuda3std3__45tupleIJflEEESC_SB_lNS1_9__extrema9arg_min_fIflNS9_4lessIfEEEEEEJSC_SC_iSH_EEEvDpT0_,"",@"SHT_CUDA_INFO"
	.sectionflags	@""
	.align	4


	//----- nvinfo : EIATTR_CUDA_API_VERSION
	.align		4
        /*0000*/ 	.byte	0x04, 0x37
        /*0002*/ 	.short	(.L_180 - .L_179)
.L_179:
        /*0004*/ 	.word	0x00000082


	//----- nvinfo : EIATTR_KPARAM_INFO
	.align		4
.L_180:
        /*0008*/ 	.byte	0x04, 0x17
        /*000a*/ 	.short	(.L_182 - .L_181)
.L_181:
        /*000c*/ 	.word	0x00000000
        /*0010*/ 	.short	0x0003
        /*0012*/ 	.short	0x0014
        /*0014*/ 	.byte	0x00, 0xf0, 0x05, 0x00


	//----- nvinfo : EIATTR_KPARAM_INFO
	.align		4
.L_182:
        /*0018*/ 	.byte	0x04, 0x17
        /*001a*/ 	.short	(.L_184 - .L_183)
.L_183:
        /*001c*/ 	.word	0x00000000
        /*0020*/ 	.short	0x0002
        /*0022*/ 	.short	0x0010
        /*0024*/ 	.byte	0x00, 0xf0, 0x11, 0x00


	//----- nvinfo : EIATTR_KPARAM_INFO
	.align		4
.L_184:
        /*0028*/ 	.byte	0x04, 0x17
        /*002a*/ 	.short	(.L_186 - .L_185)
.L_185:
        /*002c*/ 	.word	0x00000000
        /*0030*/ 	.short	0x0001
        /*0032*/ 	.short	0x0008
        /*0034*/ 	.byte	0x00, 0xf5, 0x21, 0x00


	//----- nvinfo : EIATTR_KPARAM_INFO
	.align		4
.L_186:
        /*0038*/ 	.byte	0x04, 0x17
        /*003a*/ 	.short	(.L_188 - .L_187)
.L_187:
        /*003c*/ 	.word	0x00000000
        /*0040*/ 	.short	0x0000
        /*0042*/ 	.short	0x0000
        /*0044*/ 	.byte	0x00, 0xf5, 0x21, 0x00


	//----- nvinfo : EIATTR_SPARSE_MMA_MASK
	.align		4
.L_188:
        /*0048*/ 	.byte	0x03, 0x50
        /*004a*/ 	.short	0x0000


	//----- nvinfo : EIATTR_MAXREG_COUNT
	.align		4
        /*004c*/ 	.byte	0x03, 0x1b
        /*004e*/ 	.short	0x00ff


	//----- nvinfo : EIATTR_NUM_BARRIERS
	.align		4
        /*0050*/ 	.byte	0x02, 0x4c
        /*0052*/ 	.byte	0x01
	.zero		1


	//----- nvinfo : EIATTR_MERCURY_ISA_VERSION
	.align		4
        /*0054*/ 	.byte	0x03, 0x5f
        /*0056*/ 	.short	0x0101


	//----- nvinfo : EIATTR_COOP_GROUP_MASK_REGIDS
	.align		4
        /*0058*/ 	.byte	0x04, 0x29
        /*005a*/ 	.short	(.L_190 - .L_189)


	//   ....[0]....
.L_189:
        /*005c*/ 	.word	0xffffffff


	//   ....[1]....
        /*0060*/ 	.word	0xffffffff


	//   ....[2]....
        /*0064*/ 	.word	0xffffffff


	//   ....[3]....
        /*0068*/ 	.word	0xffffffff


	//   ....[4]....
        /*006c*/ 	.word	0xffffffff


	//   ....[5]....
        /*0070*/ 	.word	0xffffffff


	//   ....[6]....
        /*0074*/ 	.word	0xffffffff


	//   ....[7]....
        /*0078*/ 	.word	0xffffffff


	//   ....[8]....
        /*007c*/ 	.word	0xffffffff


	//   ....[9]....
        /*0080*/ 	.word	0xffffffff


	//   ....[10]....
        /*0084*/ 	.word	0xffffffff


	//   ....[11]....
        /*0088*/ 	.word	0xffffffff


	//   ....[12]....
        /*008c*/ 	.word	0xffffffff


	//   ....[13]....
        /*0090*/ 	.word	0xffffffff


	//   ....[14]....
        /*0094*/ 	.word	0xffffffff


	//   ....[15]....
        /*0098*/ 	.word	0xffffffff


	//   ....[16]....
        /*009c*/ 	.word	0xffffffff


	//   ....[17]....
        /*00a0*/ 	.word	0xffffffff


	//   ....[18]....
        /*00a4*/ 	.word	0xffffffff


	//   ....[19]....
        /*00a8*/ 	.word	0xffffffff


	//   ....[20]....
        /*00ac*/ 	.word	0xffffffff


	//   ....[21]....
        /*00b0*/ 	.word	0xffffffff


	//   ....[22]....
        /*00b4*/ 	.word	0xffffffff


	//   ....[23]....
        /*00b8*/ 	.word	0xffffffff


	//   ....[24]....
        /*00bc*/ 	.word	0xffffffff


	//   ....[25]....
        /*00c0*/ 	.word	0xffffffff


	//   ....[26]....
        /*00c4*/ 	.word	0xffffffff


	//   ....[27]....
        /*00c8*/ 	.word	0xffffffff


	//   ....[28]....
        /*00cc*/ 	.word	0xffffffff


	//   ....[29]....
        /*00d0*/ 	.word	0xffffffff


	//   ....[30]....
        /*00d4*/ 	.word	0xffffffff


	//   ....[31]....
        /*00d8*/ 	.word	0xffffffff


	//   ....[32]....
        /*00dc*/ 	.word	0xffffffff


	//   ....[33]....
        /*00e0*/ 	.word	0xffffffff


	//   ....[34]....
        /*00e4*/ 	.word	0xffffffff


	//   ....[35]....
        /*00e8*/ 	.word	0xffffffff


	//   ....[36]....
        /*00ec*/ 	.word	0xffffffff


	//   ....[37]....
        /*00f0*/ 	.word	0xffffffff


	//   ....[38]....
        /*00f4*/ 	.word	0xffffffff


	//   ....[39]....
        /*00f8*/ 	.word	0xffffffff


	//   ....[40]....
        /*00fc*/ 	.word	0xffffffff


	//   ....[41]....
        /*0100*/ 	.word	0xffffffff


	//   ....[42]....
        /*0104*/ 	.word	0xffffffff


	//   ....[43]....
        /*0108*/ 	.word	0xffffffff


	//   ....[44]....
        /*010c*/ 	.word	0xffffffff


	//----- nvinfo : EIATTR_COOP_GROUP_INSTR_OFFSETS
	.align		4
.L_190:
        /*0110*/ 	.byte	0x04, 0x28
        /*0112*/ 	.short	(.L_192 - .L_191)


	//   ....[0]....
.L_191:
        /*0114*/ 	.word	0x00000a00


	//   ....[1]....
        /*0118*/ 	.word	0x00000a30


	//   ....[2]....
        /*011c*/ 	.word	0x00000a40


	//   ....[3]....
        /*0120*/ 	.word	0x00000b40


	//   ....[4]....
        /*0124*/ 	.word	0x00000b70


	//   ....[5]....
        /*0128*/ 	.word	0x00000ba0


	//   ....[6]....
        /*012c*/ 	.word	0x00000ca0


	//   ....[7]....
        /*0130*/ 	.word	0x00000cd0


	//   ....[8]....
        /*0134*/ 	.word	0x00000d00


	//   ....[9]....
        /*0138*/ 	.word	0x00000e00


	//   ....[10]....
        /*013c*/ 	.word	0x00000e30


	//   ....[11]....
        /*0140*/ 	.word	0x00000e60


	//   ....[12]....
        /*0144*/ 	.word	0x00000f60


	//   ....[13]....
        /*0148*/ 	.word	0x00000fa0


	//   ....[14]....
        /*014c*/ 	.word	0x00000fd0


	//   ....[15]....
        /*0150*/ 	.word	0x00001b70


	//   ....[16]....
        /*0154*/ 	.word	0x00001b80


	//   ....[17]....
        /*0158*/ 	.word	0x00001b90


	//   ....[18]....
        /*015c*/ 	.word	0x00001c90


	//   ....[19]....
        /*0160*/ 	.word	0x00001cd0


	//   ....[20]....
        /*0164*/ 	.word	0x00001cf0


	//   ....[21]....
        /*0168*/ 	.word	0x00001e00


	//   ....[22]....
        /*016c*/ 	.word	0x00001e40


	//   ....[23]....
        /*0170*/ 	.word	0x00001e60


	//   ....[24]....
        /*0174*/ 	.word	0x00001f70


	//   ....[25]....
        /*0178*/ 	.word	0x00001fb0


	//   ....[26]....
        /*017c*/ 	.word	0x00001fe0


	//   ....[27]....
        /*0180*/ 	.word	0x000020e0


	//   ....[28]....
        /*0184*/ 	.word	0x00002120


	//   ....[29]....
        /*0188*/ 	.word	0x00002150


	//   ....[30]....
        /*018c*/ 	.word	0x00005430


	//   ....[31]....
        /*0190*/ 	.word	0x00005460


	//   ....[32]....
        /*0194*/ 	.word	0x00005470


	//   ....[33]....
        /*0198*/ 	.word	0x00005570


	//   ....[34]....
        /*019c*/ 	.word	0x000055a0


	//   ....[35]....
        /*01a0*/ 	.word	0x000055d0


	//   ....[36]....
        /*01a4*/ 	.word	0x000056d0


	//   ....[37]....
        /*01a8*/ 	.word	0x00005700


	//   ....[38]....
        /*01ac*/ 	.word	0x00005730


	//   ....[39]....
        /*01b0*/ 	.word	0x00005830


	//   ....[40]....
        /*01b4*/ 	.word	0x00005860


	//   ....[41]....
        /*01b8*/ 	.word	0x00005890


	//   ....[42]....
        /*01bc*/ 	.word	0x00005990


	//   ....[43]....
        /*01c0*/ 	.word	0x000059d0


	//   ....[44]....
        /*01c4*/ 	.word	0x00005a00


	//----- nvinfo : EIATTR_VRC_CTA_INIT_COUNT
	.align		4
.L_192:
        /*01c8*/ 	.byte	0x02, 0x4a
	.zero		1
	.zero		1


	//----- nvinfo : EIATTR_EXIT_INSTR_OFFSETS
	.align		4
        /*01cc*/ 	.byte	0x04, 0x1c
        /*01ce*/ 	.short	(.L_194 - .L_193)


	//   ....[0]....
.L_193:
        /*01d0*/ 	.word	0x00000030


	//   ....[1]....
        /*01d4*/ 	.word	0x000064e0


	//   ....[2]....
        /*01d8*/ 	.word	0x00006540


	//----- nvinfo : EIATTR_MAX_THREADS
	.align		4
.L_194:
        /*01dc*/ 	.byte	0x04, 0x05
        /*01de*/ 	.short	(.L_196 - .L_195)
.L_195:
        /*01e0*/ 	.word	0x00000100
        /*01e4*/ 	.word	0x00000001
        /*01e8*/ 	.word	0x00000001


	//----- nvinfo : EIATTR_CRS_STACK_SIZE
	.align		4
.L_196:
        /*01ec*/ 	.byte	0x04, 0x1e
        /*01ee*/ 	.short	(.L_198 - .L_197)
.L_197:
        /*01f0*/ 	.word	0x00000000


	//----- nvinfo : EIATTR_CBANK_PARAM_SIZE
	.align		4
.L_198:
        /*01f4*/ 	.byte	0x03, 0x19
        /*01f6*/ 	.short	0x0015


	//----- nvinfo : EIATTR_PARAM_CBANK
	.align		4
        /*01f8*/ 	.byte	0x04, 0x0a
        /*01fa*/ 	.short	(.L_200 - .L_199)
	.align		4
.L_199:
        /*01fc*/ 	.word	index@(.nv.constant0._ZN6thrust24THRUST_300001_SM_1000_NS8cuda_cub4core6detail13_kernel_agentINS1_8__reduce11ReduceAgentIPN4cuda3std3__45tupleIJflEEESC_SB_lNS1_9__extrema9arg_min_fIflNS9_4lessIfEEEEEEJSC_SC_iSH_EEEvDpT0_)
        /*0200*/ 	.short	0x0380
        /*0202*/ 	.short	0x0015


	//----- nvinfo : EIATTR_SW_WAR
	.align		4
.L_200:
        /*0204*/ 	.byte	0x04, 0x36
        /*0206*/ 	.short	(.L_202 - .L_201)
.L_201:
        /*0208*/ 	.word	0x00000008
.L_202:


//--------------------- .nv.info._ZN6thrust24THRUST_300001_SM_1000_NS8cuda_cub4core6detail13_kernel_agentINS1_8__reduce11ReduceAgentINS0_12zip_iteratorIN4cuda3std3__45tupleIJNS0_10device_ptrIfEENS0_17counting_iteratorIlNS0_11use_defaultESF_SF_EEEEEEEPNSB_IJflEEESJ_lNS1_9__extrema9arg_min_fIflNSA_4lessIfEEEEEEJSI_SK_lN3cub18CUB_300001_SM_100013GridEvenShareIlEENSS_9GridQueueIyEESP_EEEvDpT0_ --------------------------
	.section	.nv.info._ZN6thrust24THRUST_300001_SM_1000_NS8cuda_cub4core6detail13_kernel_agentINS1_8__reduce11ReduceAgentINS0_12zip_iteratorIN4cuda3std3__45tupleIJNS0_10device_ptrIfEENS0_17counting_iteratorIlNS0_11use_defaultESF_SF_EEEEEEEPNSB_IJflEEESJ_lNS1_9__extrema9arg_min_fIflNSA_4lessIfEEEEEEJSI_SK_lN3cub18CUB_300001_SM_100013GridEvenShareIlEENSS_9GridQueueIyEESP_EEEvDpT0_,"",@"SHT_CUDA_INFO"
	.sectionflags	@""
	.align	4


	//----- nvinfo : EIATTR_CUDA_API_VERSION
	.align		4
        /*0000*/ 	.byte	0x04, 0x37
        /*0002*/ 	.short	(.L_204 - .L_203)
.L_203:
        /*0004*/ 	.word	0x00000082


	//----- nvinfo : EIATTR_KPARAM_INFO
	.align		4
.L_204:
        /*0008*/ 	.byte	0x04, 0x17
        /*000a*/ 	.short	(.L_206 - .L_205)
.L_205:
        /*000c*/ 	.word	0x00000000
        /*0010*/ 	.short	0x0005
        /*0012*/ 	.short	0x0070
        /*0014*/ 	.byte	0x00, 0xf0, 0x05, 0x00


	//----- nvinfo : EIATTR_KPARAM_INFO
	.align		4
.L_206:
        /*0018*/ 	.byte	0x04, 0x17
        /*001a*/ 	.short	(.L_208 - .L_207)
.L_207:
        /*001c*/ 	.word	0x00000000
        /*0020*/ 	.short	0x0004
        /*0022*/ 	.short	0x0068
        /*0024*/ 	.byte	0x00, 0xf0, 0x21, 0x00


	//----- nvinfo : EIATTR_KPARAM_INFO
	.align		4
.L_208:
        /*0028*/ 	.byte	0x04, 0x17
        /*002a*/ 	.short	(.L_210 - .L_209)
.L_209:
        /*002c*/ 	.word	0x00000000
        /*0030*/ 	.short	0x0003
        /*0032*/ 	.short	0x0020
        /*0034*/ 	.byte	0x00, 0xf0, 0x21, 0x01


	//----- nvinfo : EIATTR_KPARAM_INFO
	.align		4
.L_210:
        /*0038*/ 	.byte	0x04, 0x17
        /*003a*/ 	.short	(.L_212 - .L_211)
.L_211:
        /*003c*/ 	.word	0x00000000
        /*0040*/ 	.short	0x0002
        /*0042*/ 	.short	0x0018
        /*0044*/ 	.byte	0x00, 0xf0, 0x21, 0x00


	//----- nvinfo : EIATTR_KPARAM_INFO
	.align		4
.L_212:
        /*0048*/ 	.byte	0x04, 0x17
        /*004a*/ 	.short	(.L_214 - .L_213)
.L_213:
        /*004c*/ 	.word	0x00000000
        /*0050*/ 	.short	0x0001
        /*0052*/ 	.short	0x0010
        /*0054*/ 	.byte	0x00, 0xf5, 0x21, 0x00


	//----- nvinfo : EIATTR_KPARAM_INFO
	.align		4
.L_214:
        /*0058*/ 	.byte	0x04, 0x17
        /*005a*/ 	.short	(.L_216 - .L_215)
.L_215:
        /*005c*/ 	.word	0x00000000
        /*0060*/ 	.short	0x0000
        /*0062*/ 	.short	0x0000
        /*0064*/ 	.byte	0x00, 0xf0, 0x41, 0x00


	//----- nvinfo : EIATTR_SPARSE_MMA_MASK
	.align		4
.L_216:
        /*0068*/ 	.byte	0x03, 0x50
        /*006a*/ 	.short	0x0000


	//----- nvinfo : EIATTR_MAXREG_COUNT
	.align		4
        /*006c*/ 	.byte	0x03, 0x1b
        /*006e*/ 	.short	0x00ff


	//----- nvinfo : EIATTR_NUM_BARRIERS
	.align		4
        /*0070*/ 	.byte	0x02, 0x4c
        /*0072*/ 	.byte	0x01
	.zero		1


	//----- nvinfo : EIATTR_MERCURY_ISA_VERSION
	.align		4
        /*0074*/ 	.byte	0x03, 0x5f
        /*0076*/ 	.short	0x0101


	//----- nvinfo : EIATTR_COOP_GROUP_MASK_REGIDS
	.align		4
        /*0078*/ 	.byte	0x04, 0x29
        /*007a*/ 	.short	(.L_218 - .L_217)


	//   ....[0]....
.L_217:
        /*007c*/ 	.word	0xffffffff


	//   ....[1]....
        /*0080*/ 	.word	0xffffffff


	//   ....[2]....
        /*0084*/ 	.word	0xffffffff


	//   ....[3]....
        /*0088*/ 	.word	0xffffffff


	//   ....[4]....
        /*008c*/ 	.word	0xffffffff


	//   ....[5]....
        /*0090*/ 	.word	0xffffffff


	//   ....[6]....
        /*0094*/ 	.word	0xffffffff


	//   ....[7]....
        /*0098*/ 	.word	0xffffffff


	//   ....[8]....
        /*009c*/ 	.word	0xffffffff


	//   ....[9]....
        /*00a0*/ 	.word	0xffffffff


	//   ....[10]....
        /*00a4*/ 	.word	0xffffffff


	//   ....[11]....
        /*00a8*/ 	.word	0xffffffff


	//   ....[12]....
        /*00ac*/ 	.word	0xffffffff


	//   ....[13]....
        /*00b0*/ 	.word	0xffffffff


	//   ....[14]....
        /*00b4*/ 	.word	0xffffffff


	//   ....[15]....
        /*00b8*/ 	.word	0xffffffff


	//   ....[16]....
        /*00bc*/ 	.word	0xffffffff


	//   ....[17]....
        /*00c0*/ 	.word	0xffffffff


	//   ....[18]....
        /*00c4*/ 	.word	0xffffffff


	//   ....[19]....
        /*00c8*/ 	.word	0xffffffff


	//   ....[20]....
        /*00cc*/ 	.word	0xffffffff


	//   ....[21]....
        /*00d0*/ 	.word	0xffffffff


	//   ....[22]....
        /*00d4*/ 	.word	0xffffffff


	//   ....[23]....
        /*00d8*/ 	.word	0xffffffff


	//   ....[24]....
        /*00dc*/ 	.word	0xffffffff


	//   ....[25]....
        /*00e0*/ 	.word	0xffffffff


	//   ....[26]....
        /*00e4*/ 	.word	0xffffffff


	//   ....[27]....
        /*00e8*/ 	.word	0xffffffff


	//   ....[28]....
        /*00ec*/ 	.word	0xffffffff


	//   ....[29]....
        /*00f0*/ 	.word	0xffffffff


	//   ....[30]....
        /*00f4*/ 	.word	0xffffffff


	//   ....[31]....
        /*00f8*/ 	.word	0xffffffff


	//   ....[32]....
        /*00fc*/ 	.word	0xffffffff


	//   ....[33]....
        /*0100*/ 	.word	0xffffffff


	//   ....[34]....
        /*0104*/ 	.word	0xffffffff


	//   ....[35]....
        /*0108*/ 	.word	0xffffffff


	//   ....[36]....
        /*010c*/ 	.word	0xffffffff


	//   ....[37]....
        /*0110*/ 	.word	0xffffffff


	//   ....[38]....
        /*0114*/ 	.word	0xffffffff


	//   ....[39]....
        /*0118*/ 	.word	0xffffffff


	//   ....[40]....
        /*011c*/ 	.word	0xffffffff


	//   ....[41]....
        /*0120*/ 	.word	0xffffffff


	//   ....[42]....
        /*0124*/ 	.word	0xffffffff


	//   ....[43]....
        /*0128*/ 	.word	0xffffffff


	//   ....[44]....
        /*012c*/ 	.word	0xffffffff


	//----- nvinfo : EIATTR_COOP_GROUP_INSTR_OFFSETS
	.align		4
.L_218:
        /*0130*/ 	.byte	0x04, 0x28
        /*0132*/ 	.short	(.L_220 - .L_219)


	//   ....[0]....
.L_219:
        /*0134*/ 	.word	0x00000bf0


	//   ....[1]....
        /*0138*/ 	.word	0x00000c20


	//   ....[2]....
        /*013c*/ 	.word	0x00000c30


	//   ....[3]....
        /*0140*/ 	.word	0x00000d30


	//   ....[4]....
        /*0144*/ 	.word	0x00000d60


	//   ....[5]....
        /*0148*/ 	.word	0x00000d90


	//   ....[6]....
        /*014c*/ 	.word	0x00000e90


	//   ....[7]....
        /*0150*/ 	.word	0x00000ec0


	//   ....[8]....
        /*0154*/ 	.word	0x00000ef0


	//   ....[9]....
        /*0158*/ 	.word	0x00000ff0


	//   ....[10]....
        /*015c*/ 	.word	0x00001020


	//   ....[11]....
        /*0160*/ 	.word	0x00001050


	//   ....[12]....
        /*0164*/ 	.word	0x00001150


	//   ....[13]....
        /*0168*/ 	.word	0x00001190


	//   ....[14]....
        /*016c*/ 	.word	0x000011c0


	//   ....[15]....
        /*0170*/ 	.word	0x00001d60


	//   ....[16]....
        /*0174*/ 	.word	0x00001d70


	//   ....[17]....
        /*0178*/ 	.word	0x00001d80


	//   ....[18]....
        /*017c*/ 	.word	0x00001e80


	//   ....[19]....
        /*0180*/ 	.word	0x00001ec0


	//   ....[20]....
        /*0184*/ 	.word	0x00001ee0


	//   ....[21]....
        /*0188*/ 	.word	0x00001ff0


	//   ....[22]....
        /*018c*/ 	.word	0x00002030


	//   ....[23]....
        /*0190*/ 	.word	0x00002050


	//   ....[24]....
        /*0194*/ 	.word	0x00002160


	//   ....[25]....
        /*0198*/ 	.word	0x000021a0


	//   ....[26]....
        /*019c*/ 	.word	0x000021c0


	//   ....[27]....
        /*01a0*/ 	.word	0x000022d0


	//   ....[28]....
        /*01a4*/ 	.word	0x00002310


	//   ....[29]....
        /*01a8*/ 	.word	0x00002340


	//   ....[30]....
        /*01ac*/ 	.word	0x00004a10


	//   ....[31]....
        /*01b0*/ 	.word	0x00004a40


	//   ....[32]....
        /*01b4*/ 	.word	0x00004a50


	//   ....[33]....
        /*01b8*/ 	.word	0x00004b50


	//   ....[34]....
        /*01bc*/ 	.word	0x00004b80


	//   ....[35]....
        /*01c0*/ 	.word	0x00004bb0


	//   ....[36]....
        /*01c4*/ 	.word	0x00004cb0


	//   ....[37]....
        /*01c8*/ 	.word	0x00004ce0


	//   ....[38]....
        /*01cc*/ 	.word	0x00004d10


	//   ....[39]....
        /*01d0*/ 	.word	0x00004e10


	//   ....[40]....
        /*01d4*/ 	.word	0x00004e40


	//   ....[41]....
        /*01d8*/ 	.word	0x00004e70


	//   ....[42]....
        /*01dc*/ 	.word	0x00004f70


	//   ....[43]....
        /*01e0*/ 	.word	0x00004fb0


	//   ....[44]....
        /*01e4*/ 	.word	0x00004fe0


	//----- nvinfo : EIATTR_VRC_CTA_INIT_COUNT
	.align		4
.L_220:
        /*01e8*/ 	.byte	0x02, 0x4a
	.zero		1
	.zero		1


	//----- nvinfo : EIATTR_EXIT_INSTR_OFFSETS
	.align		4
        /*01ec*/ 	.byte	0x04, 0x1c
        /*01ee*/ 	.short	(.L_222 - .L_221)


	//   ....[0]....
.L_221:
        /*01f0*/ 	.word	0x00005aa0


	//   ....[1]....
        /*01f4*/ 	.word	0x00005b20


	//----- nvinfo : EIATTR_MAX_THREADS
	.align		4
.L_222:
        /*01f8*/ 	.byte	0x04, 0x05
        /*01fa*/ 	.short	(.L_224 - .L_223)
.L_223:
        /*01fc*/ 	.word	0x00000100
        /*0200*/ 	.word	0x00000001
        /*0204*/ 	.word	0x00000001


	//----- nvinfo : EIATTR_CRS_STACK_SIZE
	.align		4
.L_224:
        /*0208*/ 	.byte	0x04, 0x1e
        /*020a*/ 	.short	(.L_226 - .L_225)
.L_225:
        /*020c*/ 	.word	0x00000000


	//----- nvinfo : EIATTR_CBANK_PARAM_SIZE
	.align		4
.L_226:
        /*0210*/ 	.byte	0x03, 0x19
        /*0212*/ 	.short	0x0071


	//----- nvinfo : EIATTR_PARAM_CBANK
	.align		4
        /*0214*/ 	.byte	0x04, 0x0a
        /*0216*/ 	.short	(.L_228 - .L_227)
	.align		4
.L_227:
        /*0218*/ 	.word	index@(.nv.constant0._ZN6thrust24THRUST_300001_SM_1000_NS8cuda_cub4core6detail13_kernel_agentINS1_8__reduce11ReduceAgentINS0_12zip_iteratorIN4cuda3std3__45tupleIJNS0_10device_ptrIfEENS0_17counting_iteratorIlNS0_11use_defaultESF_SF_EEEEEEEPNSB_IJflEEESJ_lNS1_9__extrema9arg_min_fIflNSA_4lessIfEEEEEEJSI_SK_lN3cub18CUB_300001_SM_100013GridEvenShareIlEENSS_9GridQueueIyEESP_EEEvDpT0_)
        /*021c*/ 	.short	0x0380
        /*021e*/ 	.short	0x0071


	//----- nvinfo : EIATTR_SW_WAR
	.align		4
.L_228:
        /*0220*/ 	.byte	0x04, 0x36
        /*0222*/ 	.short	(.L_230 - .L_229)
.L_229:
        /*0224*/ 	.word	0x00000008
.L_230:


//--------------------- .nv.info._ZN6thrust24THRUST_300001_SM_1000_NS8cuda_cub4core6detail13_kernel_agentINS1_8__reduce11ReduceAgentINS0_12zip_iteratorIN4cuda3std3__45tupleIJNS0_10device_ptrIfEENS0_17counting_iteratorIlNS0_11use_defaultESF_SF_EEEEEEEPNSB_IJflEEESJ_lNS1_9__extrema9arg_min_fIflNSA_4lessIfEEEEEEJSI_SK_lSP_EEEvDpT0_ --------------------------
	.section	.nv.info._ZN6thrust24THRUST_300001_SM_1000_NS8cuda_cub4core6detail13_kernel_agentINS1_8__reduce11ReduceAgentINS0_12zip_iteratorIN4cuda3std3__45tupleIJNS0_10device_ptrIfEENS0_17counting_iteratorIlNS0_11use_defaultESF_SF_EEEEEEEPNSB_IJflEEESJ_lNS1_9__extrema9arg_min_fIflNSA_4lessIfEEEEEEJSI_SK_lSP_EEEvDpT0_,"",@"SHT_CUDA_INFO"
	.sectionflags	@""
	.align	4


	//----- nvinfo : EIATTR_CUDA_API_VERSION
	.align		4
        /*0000*/ 	.byte	0x04, 0x37
        /*0002*/ 	.short	(.L_232 - .L_231)
.L_231:
        /*0004*/ 	.word	0x00000082


	//----- nvinfo : EIATTR_KPARAM_INFO
	.align		4
.L_232:
        /*0008*/ 	.byte	0x04, 0x17
        /*000a*/ 	.short	(.L_234 - .L_233)
.L_233:
        /*000c*/ 	.word	0x00000000
        /*0010*/ 	.short	0x0003
        /*0012*/ 	.short	0x0020
        /*0014*/ 	.byte	0x00, 0xf0, 0x05, 0x00


	//----- nvinfo : EIATTR_KPARAM_INFO
	.align		4
.L_234:
        /*0018*/ 	.byte	0x04, 0x17
        /*001a*/ 	.short	(.L_236 - .L_235)
.L_235:
        /*001c*/ 	.word	0x00000000
        /*0020*/ 	.short	0x0002
        /*0022*/ 	.short	0x0018
        /*0024*/ 	.byte	0x00, 0xf0, 0x21, 0x00


	//----- nvinfo : EIATTR_KPARAM_INFO
	.align		4
.L_236:
        /*0028*/ 	.byte	0x04, 0x17
        /*002a*/ 	.short	(.L_238 - .L_237)
.L_237:
        /*002c*/ 	.word	0x00000000
        /*0030*/ 	.short	0x0001
        /*0032*/ 	.short	0x0010
        /*0034*/ 	.byte	0x00, 0xf5, 0x21, 0x00


	//----- nvinfo : EIATTR_KPARAM_INFO
	.align		4
.L_238:
        /*0038*/ 	.byte	0x04, 0x17
        /*003a*/ 	.short	(.L_240 - .L_239)
.L_239:
        /*003c*/ 	.word	0x00000000
        /*0040*/ 	.short	0x0000
        /*0042*/ 	.short	0x0000
        /*0044*/ 	.byte	0x00, 0xf0, 0x41, 0x00


	//----- nvinfo : EIATTR_SPARSE_MMA_MASK
	.align		4
.L_240:
        /*0048*/ 	.byte	0x03, 0x50
        /*004a*/ 	.short	0x0000


	//----- nvinfo : EIATTR_MAXREG_COUNT
	.align		4
        /*004c*/ 	.byte	0x03, 0x1b
        /*004e*/ 	.short	0x00ff


	//----- nvinfo : EIATTR_NUM_BARRIERS
	.align		4
        /*0050*/ 	.byte	0x02, 0x4c
        /*0052*/ 	.byte	0x01
	.zero		1


	//----- nvinfo : EIATTR_MERCURY_ISA_VERSION
	.align		4
        /*0054*/ 	.byte	0x03, 0x5f
        /*0056*/ 	.short	0x0101


	//----- nvinfo : EIATTR_COOP_GROUP_MASK_REGIDS
	.align		4
        /*0058*/ 	.byte	0x04, 0x29
        /*005a*/ 	.short	(.L_242 - .L_241)


	//   ....[0]....
.L_241:
        /*005c*/ 	.word	0xffffffff


	//   ....[1]....
        /*0060*/ 	.word	0xffffffff


	//   ....[2]....
        /*0064*/ 	.word	0xffffffff


	//   ....[3]....
        /*0068*/ 	.word	0xffffffff


	//   ....[4]....
        /*006c*/ 	.word	0xffffffff


	//   ....[5]....
        /*0070*/ 	.word	0xffffffff


	//   ....[6]....
        /*0074*/ 	.word	0xffffffff


	//   ....[7]....
        /*0078*/ 	.word	0xffffffff


	//   ....[8]....
        /*007c*/ 	.word	0xffffffff


	//   ....[9]....
        /*0080*/ 	.word	0xffffffff


	//   ....[10]....
        /*0084*/ 	.word	0xffffffff


	//   ....[11]....
        /*0088*/ 	.word	0xffffffff


	//   ....[12]....
        /*008c*/ 	.word	0xffffffff


	//   ....[13]....
        /*0090*/ 	.word	0xffffffff


	//   ....[14]....
        /*0094*/ 	.word	0xffffffff


	//   ....[15]....
        /*0098*/ 	.word	0xffffffff


	//   ....[16]....
        /*009c*/ 	.word	0xffffffff


	//   ....[17]....
        /*00a0*/ 	.word	0xffffffff


	//   ....[18]....
        /*00a4*/ 	.word	0xffffffff


	//   ....[19]....
        /*00a8*/ 	.word	0xffffffff


	//   ....[20]....
        /*00ac*/ 	.word	0xffffffff


	//   ....[21]....
        /*00b0*/ 	.word	0xffffffff


	//   ....[22]....
        /*00b4*/ 	.word	0xffffffff


	//   ....[23]....
        /*00b8*/ 	.word	0xffffffff


	//   ....[24]....
        /*00bc*/ 	.word	0xffffffff


	//   ....[25]....
        /*00c0*/ 	.word	0xffffffff


	//   ....[26]....
        /*00c4*/ 	.word	0xffffffff


	//   ....[27]....
        /*00c8*/ 	.word	0xffffffff


	//   ....[28]....
        /*00cc*/ 	.word	0xffffffff


	//   ....[29]....
        /*00d0*/ 	.word	0xffffffff


	//   ....[30]....
        /*00d4*/ 	.word	0xffffffff


	//   ....[31]....
        /*00d8*/ 	.word	0xffffffff


	//   ....[32]....
        /*00dc*/ 	.word	0xffffffff


	//   ....[33]....
        /*00e0*/ 	.word	0xffffffff


	//   ....[34]....
        /*00e4*/ 	.word	0xffffffff


	//   ....[35]....
        /*00e8*/ 	.word	0xffffffff


	//   ....[36]....
        /*00ec*/ 	.word	0xffffffff


	//   ....[37]....
        /*00f0*/ 	.word	0xffffffff


	//   ....[38]....
        /*00f4*/ 	.word	0xffffffff


	//   ....[39]....
        /*00f8*/ 	.word	0xffffffff


	//   ....[40]....
        /*00fc*/ 	.word	0xffffffff


	//   ....[41]....
        /*0100*/ 	.word	0xffffffff


	//   ....[42]....
        /*0104*/ 	.word	0xffffffff


	//   ....[43]....
        /*0108*/ 	.word	0xffffffff


	//   ....[44]....
        /*010c*/ 	.word	0xffffffff


	//----- nvinfo : EIATTR_COOP_GROUP_INSTR_OFFSETS
	.align		4
.L_242:
        /*0110*/ 	.byte	0x04, 0x28
        /*0112*/ 	.short	(.L_244 - .L_243)


	//   ....[0]....
.L_243:
        /*0114*/ 	.word	0x00000b30


	//   ....[1]....
        /*0118*/ 	.word	0x00000b60


	//   ....[2]....
        /*011c*/ 	.word	0x00000b70


	//   ....[3]....
        /*0120*/ 	.word	0x00000c70


	//   ....[4]....
        /*0124*/ 	.word	0x00000ca0


	//   ....[5]....
        /*0128*/ 	.word	0x00000cd0


	//   ....[6]....
        /*012c*/ 	.word	0x00000dd0


	//   ....[7]....
        /*0130*/ 	.word	0x00000e00


	//   ....[8]....
        /*0134*/ 	.word	0x00000e30


	//   ....[9]....
        /*0138*/ 	.word	0x00000f30


	//   ....[10]....
        /*013c*/ 	.word	0x00000f60


	//   ....[11]....
        /*0140*/ 	.word	0x00000f90


	//   ....[12]....
        /*0144*/ 	.word	0x00001090


	//   ....[13]....
        /*0148*/ 	.word	0x000010d0


	//   ....[14]....
        /*014c*/ 	.word	0x00001100


	//   ....[15]....
        /*0150*/ 	.word	0x00001ca0


	//   ....[16]....
        /*0154*/ 	.word	0x00001cb0


	//   ....[17]....
        /*0158*/ 	.word	0x00001cc0


	//   ....[18]....
        /*015c*/ 	.word	0x00001dc0


	//   ....[19]....
        /*0160*/ 	.word	0x00001e00


	//   ....[20]....
        /*0164*/ 	.word	0x00001e20


	//   ....[21]....
        /*0168*/ 	.word	0x00001f30


	//   ....[22]....
        /*016c*/ 	.word	0x00001f70


	//   ....[23]....
        /*0170*/ 	.word	0x00001f90


	//   ....[24]....
        /*0174*/ 	.word	0x000020a0


	//   ....[25]....
        /*0178*/ 	.word	0x000020e0


	//   ....[26]....
        /*017c*/ 	.word	0x00002110


	//   ....[27]....
        /*0180*/ 	.word	0x00002210


	//   ....[28]....
        /*0184*/ 	.word	0x00002250


	//   ....[29]....
        /*0188*/ 	.word	0x00002280


	//   ....[30]....
        /*018c*/ 	.word	0x00004540


	//   ....[31]....
        /*0190*/ 	.word	0x00004570


	//   ....[32]....
        /*0194*/ 	.word	0x00004580


	//   ....[33]....
        /*0198*/ 	.word	0x00004680


	//   ....[34]....
        /*019c*/ 	.word	0x000046b0


	//   ....[35]....
        /*01a0*/ 	.word	0x000046e0


	//   ....[36]....
        /*01a4*/ 	.word	0x000047e0


	//   ....[37]....
        /*01a8*/ 	.word	0x00004810


	//   ....[38]....
        /*01ac*/ 	.word	0x00004840


	//   ....[39]....
        /*01b0*/ 	.word	0x00004940


	//   ....[40]....
        /*01b4*/ 	.word	0x00004970


	//   ....[41]....
        /*01b8*/ 	.word	0x000049a0


	//   ....[42]....
        /*01bc*/ 	.word	0x00004aa0


	//   ....[43]....
        /*01c0*/ 	.word	0x00004ae0


	//   ....[44]....
        /*01c4*/ 	.word	0x00004b10


	//----- nvinfo : EIATTR_VRC_CTA_INIT_COUNT
	.align		4
.L_244:
        /*01c8*/ 	.byte	0x02, 0x4a
	.zero		1
	.zero		1


	//----- nvinfo : EIATTR_EXIT_INSTR_OFFSETS
	.align		4
        /*01cc*/ 	.byte	0x04, 0x1c
        /*01ce*/ 	.short	(.L_246 - .L_245)


	//   ....[0]....
.L_245:
        /*01d0*/ 	.word	0x00000040


	//   ....[1]....
        /*01d4*/ 	.word	0x000055f0


	//   ....[2]....
        /*01d8*/ 	.word	0x00005650


	//----- nvinfo : EIATTR_MAX_THREADS
	.align		4
.L_246:
        /*01dc*/ 	.byte	0x04, 0x05
        /*01de*/ 	.short	(.L_248 - .L_247)
.L_247:
        /*01e0*/ 	.word	0x00000100
        /*01e4*/ 	.word	0x00000001
        /*01e8*/ 	.word	0x00000001


	//----- nvinfo : EIATTR_CRS_STACK_SIZE
	.align		4
.L_248:
        /*01ec*/ 	.byte	0x04, 0x1e
        /*01ee*/ 	.short	(.L_250 - .L_249)
.L_249:
        /*01f0*/ 	.word	0x00000000


	//----- nvinfo : EIATTR_CBANK_PARAM_SIZE
	.align		4
.L_250:
        /*01f4*/ 	.byte	0x03, 0x19
        /*01f6*/ 	.short	0x0021


	//----- nvinfo : EIATTR_PARAM_CBANK
	.align		4
        /*01f8*/ 	.byte	0x04, 0x0a
        /*01fa*/ 	.short	(.L_252 - .L_251)
	.align		4
.L_251:
        /*01fc*/ 	.word	index@(.nv.constant0._ZN6thrust24THRUST_300001_SM_1000_NS8cuda_cub4core6detail13_kernel_agentINS1_8__reduce11ReduceAgentINS0_12zip_iteratorIN4cuda3std3__45tupleIJNS0_10device_ptrIfEENS0_17counting_iteratorIlNS0_11use_defaultESF_SF_EEEEEEEPNSB_IJflEEESJ_lNS1_9__extrema9arg_min_fIflNSA_4lessIfEEEEEEJSI_SK_lSP_EEEvDpT0_)
        /*0200*/ 	.short	0x0380
        /*0202*/ 	.short	0x0021


	//----- nvinfo : EIATTR_SW_WAR
	.align		4
.L_252:
        /*0204*/ 	.byte	0x04, 0x36
        /*0206*/ 	.short	(.L_254 - .L_253)
.L_253:
        /*0208*/ 	.word	0x00000008
.L_254:


//--------------------- .nv.info._ZN6thrust24THRUST_300001_SM_1000_NS8cuda_cub4core6detail13_kernel_agentINS1_8__reduce11ReduceAgentIPN4cuda3std3__45tupleIJflEEESC_SB_iNS1_9__extrema9arg_min_fIflNS9_4lessIfEEEEEEJSC_SC_iSH_EEEvDpT0_ --------------------------
	.section	.nv.info._ZN6thrust24THRUST_300001_SM_1000_NS8cuda_cub4core6detail13_kernel_agentINS1_8__reduce11ReduceAgentIPN4cuda3std3__45tupleIJflEEESC_SB_iNS1_9__extrema9arg_min_fIflNS9_4lessIfEEEEEEJSC_SC_iSH_EEEvDpT0_,"",@"SHT_CUDA_INFO"
	.sectionflags	@""
	.align	4


	//----- nvinfo : EIATTR_CUDA_API_VERSION
	.align		4
        /*0000*/ 	.byte	0x04, 0x37
        /*0002*/ 	.short	(.L_256 - .L_255)
.L_255:
        /*0004*/ 	.word	0x00000082


	//----- nvinfo : EIATTR_KPARAM_INFO
	.align		4
.L_256:
        /*0008*/ 	.byte	0x04, 0x17
        /*000a*/ 	.short	(.L_258 - .L_257)
.L_257:
        /*000c*/ 	.word	0x00000000
        /*0010*/ 	.short	0x0003
        /*0012*/ 	.short	0x0014
        /*0014*/ 	.byte	0x00, 0xf0, 0x05, 0x00


	//----- nvinfo : EIATTR_KPARAM_INFO
	.align		4
.L_258:
        /*0018*/ 	.byte	0x04, 0x17
        /*001a*/ 	.short	(.L_260 - .L_259)
.L_259:
        /*001c*/ 	.word	0x00000000
        /*0020*/ 	.short	0x0002
        /*0022*/ 	.short	0x0010
        /*0024*/ 	.byte	0x00, 0xf0, 0x11, 0x00


	//----- nvinfo : EIATTR_KPARAM_INFO
	.align		4
.L_260:
        /*0028*/ 	.byte	0x04, 0x17
        /*002a*/ 	.short	(.L_262 - .L_261)
.L_261:
        /*002c*/ 	.word	0x00000000
        /*0030*/ 	.short	0x0001
        /*0032*/ 	.short	0x0008
        /*0034*/ 	.byte	0x00, 0xf5, 0x21, 0x00


	//----- nvinfo : EIATTR_KPARAM_INFO
	.align		4
.L_262:
        /*0038*/ 	.byte	0x04, 0x17
        /*003a*/ 	.short	(.L_264 - .L_263)
.L_263:
        /*003c*/ 	.word	0x00000000
        /*0040*/ 	.short	0x0000
        /*0042*/ 	.short	0x0000
        /*0044*/ 	.byte	0x00, 0xf5, 0x21, 0x00


	//----- nvinfo : EIATTR_SPARSE_MMA_MASK
	.align		4
.L_264:
        /*0048*/ 	.byte	0x03, 0x50
        /*004a*/ 	.short	0x0000


	//----- nvinfo : EIATTR_MAXREG_COUNT
	.align		4
        /*004c*/ 	.byte	0x03, 0x1b
        /*004e*/ 	.short	0x00ff


	//----- nvinfo : EIATTR_NUM_BARRIERS
	.align		4
        /*0050*/ 	.byte	0x02, 0x4c
        /*0052*/ 	.byte	0x01
	.zero		1


	//----- nvinfo : EIATTR_MERCURY_ISA_VERSION
	.align		4
        /*0054*/ 	.byte	0x03, 0x5f
        /*0056*/ 	.short	0x0101


	//----- nvinfo : EIATTR_COOP_GROUP_MASK_REGIDS
	.align		4
        /*0058*/ 	.byte	0x04, 0x29
        /*005a*/ 	.short	(.L_266 - .L_265)


	//   ....[0]....
.L_265:
        /*005c*/ 	.word	0xffffffff


	//   ....[1]....
        /*0060*/ 	.word	0xffffffff


	//   ....[2]....
        /*0064*/ 	.word	0xffffffff


	//   ....[3]....
        /*0068*/ 	.word	0xffffffff


	//   ....[4]....
        /*006c*/ 	.word	0xffffffff


	//   ....[5]....
        /*0070*/ 	.word	0xffffffff


	//   ....[6]....
        /*0074*/ 	.word	0xffffffff


	//   ....[7]....
        /*0078*/ 	.word	0xffffffff


	//   ....[8]....
        /*007c*/ 	.word	0xffffffff


	//   ....[9]....
        /*0080*/ 	.word	0xffffffff


	//   ....[10]....
        /*0084*/ 	.word	0xffffffff


	//   ....[11]....
        /*0088*/ 	.word	0xffffffff


	//   ....[12]....
        /*008c*/ 	.word	0xffffffff


	//   ....[13]....
        /*0090*/ 	.word	0xffffffff


	//   ....[14]....
        /*0094*/ 	.word	0xffffffff


	//   ....[15]....
        /*0098*/ 	.word	0xffffffff


	//   ....[16]....
        /*009c*/ 	.word	0xffffffff


	//   ....[17]....
        /*00a0*/ 	.word	0xffffffff


	//   ....[18]....
        /*00a4*/ 	.word	0xffffffff


	//   ....[19]....
        /*00a8*/ 	.word	0xffffffff


	//   ....[20]....
        /*00ac*/ 	.word	0xffffffff


	//   ....[21]....
        /*00b0*/ 	.word	0xffffffff


	//   ....[22]....
        /*00b4*/ 	.word	0xffffffff


	//   ....[23]....
        /*00b8*/ 	.word	0xffffffff


	//   ....[24]....
        /*00bc*/ 	.word	0xffffffff


	//   ....[25]....
        /*00c0*/ 	.word	0xffffffff


	//   ....[26]....
        /*00c4*/ 	.word	0xffffffff


	//   ....[27]....
        /*00c8*/ 	.word	0xffffffff


	//   ....[28]....
        /*00cc*/ 	.word	0xffffffff


	//   ....[29]....
        /*00d0*/ 	.word	0xffffffff


	//   ....[30]....
        /*00d4*/ 	.word	0xffffffff


	//   ....[31]....
        /*00d8*/ 	.word	0xffffffff


	//   ....[32]....
        /*00dc*/ 	.word	0xffffffff


	//   ....[33]....
        /*00e0*/ 	.word	0xffffffff


	//   ....[34]....
        /*00e4*/ 	.word	0xffffffff


	//   ....[35]....
        /*00e8*/ 	.word	0xffffffff


	//   ....[36]....
        /*00ec*/ 	.word	0xffffffff


	//   ....[37]....
        /*00f0*/ 	.word	0xffffffff


	//   ....[38]....
        /*00f4*/ 	.word	0xffffffff


	//   ....[39]....
        /*00f8*/ 	.word	0xffffffff


	//   ....[40]....
        /*00fc*/ 	.word	0xffffffff


	//   ....[41]....
        /*0100*/ 	.word	0xffffffff


	//   ....[42]....
        /*0104*/ 	.word	0xffffffff


	//   ....[43]....
        /*0108*/ 	.word	0xffffffff


	//   ....[44]....
        /*010c*/ 	.word	0xffffffff


	//----- nvinfo : EIATTR_COOP_GROUP_INSTR_OFFSETS
	.align		4
.L_266:
        /*0110*/ 	.byte	0x04, 0x28
        /*0112*/ 	.short	(.L_268 - .L_267)


	//   ....[0]....
.L_267:
        /*0114*/ 	.word	0x00000a00


	//   ....[1]....
        /*0118*/ 	.word	0x00000a30


	//   ....[2]....
        /*011c*/ 	.word	0x00000a40


	//   ....[3]....
        /*0120*/ 	.word	0x00000b40


	//   ....[4]....
        /*0124*/ 	.word	0x00000b70


	//   ....[5]....
        /*0128*/ 	.word	0x00000ba0


	//   ....[6]....
        /*012c*/ 	.word	0x00000ca0


	//   ....[7]....
        /*0130*/ 	.word	0x00000cd0


	//   ....[8]....
        /*0134*/ 	.word	0x00000d00


	//   ....[9]....
        /*0138*/ 	.word	0x00000e00


	//   ....[10]....
        /*013c*/ 	.word	0x00000e30


	//   ....[11]....
        /*0140*/ 	.word	0x00000e60


	//   ....[12]....
        /*0144*/ 	.word	0x00000f60


	//   ....[13]....
        /*0148*/ 	.word	0x00000fa0


	//   ....[14]....
        /*014c*/ 	.word	0x00000fd0


	//   ....[15]....
        /*0150*/ 	.word	0x00001b70


	//   ....[16]....
        /*0154*/ 	.word	0x00001b80


	//   ....[17]....
        /*0158*/ 	.word	0x00001b90


	//   ....[18]....
        /*015c*/ 	.word	0x00001c90


	//   ....[19]....
        /*0160*/ 	.word	0x00001cd0


	//   ....[20]....
        /*0164*/ 	.word	0x00001cf0


	//   ....[21]....
        /*0168*/ 	.word	0x00001e00


	//   ....[22]....
        /*016c*/ 	.word	0x00001e40


	//   ....[23]....
        /*0170*/ 	.word	0x00001e60


	//   ....[24]....
        /*0174*/ 	.word	0x00001f70


	//   ....[25]....
        /*0178*/ 	.word	0x00001fb0


	//   ....[26]....
        /*017c*/ 	.word	0x00001fe0


	//   ....[27]....
        /*0180*/ 	.word	0x000020e0


	//   ....[28]....
        /*0184*/ 	.word	0x00002120


	//   ....[29]....
        /*0188*/ 	.word	0x00002150


	//   ....[30]....
        /*018c*/ 	.word	0x00004530


	//   ....[31]....
        /*0190*/ 	.word	0x00004560


	//   ....[32]....
        /*0194*/ 	.word	0x00004570


	//   ....[33]....
        /*0198*/ 	.word	0x00004670


	//   ....[34]....
        /*019c*/ 	.word	0x000046a0


	//   ....[35]....
        /*01a0*/ 	.word	0x000046d0


	//   ....[36]....
        /*01a4*/ 	.word	0x000047d0


	//   ....[37]....
        /*01a8*/ 	.word	0x00004800


	//   ....[38]....
        /*01ac*/ 	.word	0x00004830


	//   ....[39]....
        /*01b0*/ 	.word	0x00004930


	//   ....[40]....
        /*01b4*/ 	.word	0x00004960


	//   ....[41]....
        /*01b8*/ 	.word	0x00004990


	//   ....[42]....
        /*01bc*/ 	.word	0x00004a90


	//   ....[43]....
        /*01c0*/ 	.word	0x00004ad0


	//   ....[44]....
        /*01c4*/ 	.word	0x00004b00


	//----- nvinfo : EIATTR_VRC_CTA_INIT_COUNT
	.align		4
.L_268:
        /*01c8*/ 	.byte	0x02, 0x4a
	.zero		1
	.zero		1


	//----- nvinfo : EIATTR_EXIT_INSTR_OFFSETS
	.align		4
        /*01cc*/ 	.byte	0x04, 0x1c
        /*01ce*/ 	.short	(.L_270 - .L_269)


	//   ....[0]....
.L_269:
        /*01d0*/ 	.word	0x00000030


	//   ....[1]....
        /*01d4*/ 	.word	0x000055e0


	//   ....[2]....
        /*01d8*/ 	.word	0x00005640


	//----- nvinfo : EIATTR_MAX_THREADS
	.align		4
.L_270:
        /*01dc*/ 	.byte	0x04, 0x05
        /*01de*/ 	.short	(.L_272 - .L_271)
.L_271:
        /*01e0*/ 	.word	0x00000100
        /*01e4*/ 	.word	0x00000001
        /*01e8*/ 	.word	0x00000001


	//----- nvinfo : EIATTR_CRS_STACK_SIZE
	.align		4
.L_272:
        /*01ec*/ 	.byte	0x04, 0x1e
        /*01ee*/ 	.short	(.L_274 - .L_273)
.L_273:
        /*01f0*/ 	.word	0x00000000


	//----- nvinfo : EIATTR_CBANK_PARAM_SIZE
	.align		4
.L_274:
        /*01f4*/ 	.byte	0x03, 0x19
        /*01f6*/ 	.short	0x0015


	//----- nvinfo : EIATTR_PARAM_CBANK
	.align		4
        /*01f8*/ 	.byte	0x04, 0x0a
        /*01fa*/ 	.short	(.L_276 - .L_275)
	.align		4
.L_275:
        /*01fc*/ 	.word	index@(.nv.constant0._ZN6thrust24THRUST_300001_SM_1000_NS8cuda_cub4core6detail13_kernel_agentINS1_8__reduce11ReduceAgentIPN4cuda3std3__45tupleIJflEEESC_SB_iNS1_9__extrema9arg_min_fIflNS9_4lessIfEEEEEEJSC_SC_iSH_EEEvDpT0_)
        /*0200*/ 	.short	0x0380
        /*0202*/ 	.short	0x0015


	//----- nvinfo : EIATTR_SW_WAR
	.align		4
.L_276:
        /*0204*/ 	.byte	0x04, 0x36
        /*0206*/ 	.short	(.L_278 - .L_277)
.L_277:
        /*0208*/ 	.word	0x00000008
.L_278:


//--------------------- .nv.info._ZN6thrust24THRUST_300001_SM_1000_NS8cuda_cub4core6detail13_kernel_agentINS1_8__reduce11ReduceAgentINS0_12zip_iteratorIN4cuda3std3__45tupleIJNS0_10device_ptrIfEENS0_17counting_iteratorIlNS0_11use_defaultESF_SF_EEEEEEEPNSB_IJflEEESJ_iNS1_9__extrema9arg_min_fIflNSA_4lessIfEEEEEEJSI_SK_iN3cub18CUB_300001_SM_100013GridEvenShareIiEENSS_9GridQueueIjEESP_EEEvDpT0_ --------------------------
	.section	.nv.info._ZN6thrust24THRUST_300001_SM_1000_NS8cuda_cub4core6detail13_kernel_agentINS1_8__reduce11ReduceAgentINS0_12zip_iteratorIN4cuda3std3__45tupleIJNS0_10device_ptrIfEENS0_17counting_iteratorIlNS0_11use_defaultESF_SF_EEEEEEEPNSB_IJflEEESJ_iNS1_9__extrema9arg_min_fIflNSA_4lessIfEEEEEEJSI_SK_iN3cub18CUB_300001_SM_100013GridEvenShareIiEENSS_9GridQueueIjEESP_EEEvDpT0_,"",@"SHT_CUDA_INFO"
	.sectionflags	@""
	.align	4


	//----- nvinfo : EIATTR_CUDA_API_VERSION
	.align		4
        /*0000*/ 	.byte	0x04, 0x37
        /*0002*/ 	.short	(.L_280 - .L_279)
.L_279:
        /*0004*/ 	.word	0x00000082


	//----- nvinfo : EIATTR_KPARAM_INFO
	.align		4
.L_280:
        /*0008*/ 	.byte	0x04, 0x17
        /*000a*/ 	.short	(.L_282 - .L_281)
.L_281:
        /*000c*/ 	.word	0x00000000
        /*0010*/ 	.short	0x0005
        /*0012*/ 	.short	0x0050
        /*0014*/ 	.byte	0x00, 0xf0, 0x05, 0x00


	//----- nvinfo : EIATTR_KPARAM_INFO
	.align		4
.L_282:
        /*0018*/ 	.byte	0x04, 0x17
        /*001a*/ 	.short	(.L_284 - .L_283)
.L_283:
        /*001c*/ 	.word	0x00000000
        /*0020*/ 	.short	0x0004
        /*0022*/ 	.short	0x0048
        /*0024*/ 	.byte	0x00, 0xf0, 0x21, 0x00


	//----- nvinfo : EIATTR_KPARAM_INFO
	.align		4
.L_284:
        /*0028*/ 	.byte	0x04, 0x17
        /*002a*/ 	.short	(.L_286 - .L_285)
.L_285:
        /*002c*/ 	.word	0x00000000
        /*0030*/ 	.short	0x0003
        /*0032*/ 	.short	0x001c
        /*0034*/ 	.byte	0x00, 0xf0, 0xa1, 0x00


	//----- nvinfo : EIATTR_KPARAM_INFO
	.align		4
.L_286:
        /*0038*/ 	.byte	0x04, 0x17
        /*003a*/ 	.short	(.L_288 - .L_287)
.L_287:
        /*003c*/ 	.word	0x00000000
        /*0040*/ 	.short	0x0002
        /*0042*/ 	.short	0x0018
        /*0044*/ 	.byte	0x00, 0xf0, 0x11, 0x00


	//----- nvinfo : EIATTR_KPARAM_INFO
	.align		4
.L_288:
        /*0048*/ 	.byte	0x04, 0x17
        /*004a*/ 	.short	(.L_290 - .L_289)
.L_289:
        /*004c*/ 	.word	0x00000000
        /*0050*/ 	.short	0x0001
        /*0052*/ 	.short	0x0010
        /*0054*/ 	.byte	0x00, 0xf5, 0x21, 0x00


	//----- nvinfo : EIATTR_KPARAM_INFO
	.align		4
.L_290:
        /*0058*/ 	.byte	0x04, 0x17
        /*005a*/ 	.short	(.L_292 - .L_291)
.L_291:
        /*005c*/ 	.word	0x00000000
        /*0060*/ 	.short	0x0000
        /*0062*/ 	.short	0x0000
        /*0064*/ 	.byte	0x00, 0xf0, 0x41, 0x00


	//----- nvinfo : EIATTR_SPARSE_MMA_MASK
	.align		4
.L_292:
        /*0068*/ 	.byte	0x03, 0x50
        /*006a*/ 	.short	0x0000


	//----- nvinfo : EIATTR_MAXREG_COUNT
	.align		4
        /*006c*/ 	.byte	0x03, 0x1b
        /*006e*/ 	.short	0x00ff


	//----- nvinfo : EIATTR_NUM_BARRIERS
	.align		4
        /*0070*/ 	.byte	0x02, 0x4c
        /*0072*/ 	.byte	0x01
	.zero		1


	//----- nvinfo : EIATTR_MERCURY_ISA_VERSION
	.align		4
        /*0074*/ 	.byte	0x03, 0x5f
        /*0076*/ 	.short	0x0101


	//----- nvinfo : EIATTR_COOP_GROUP_MASK_REGIDS
	.align		4
        /*0078*/ 	.byte	0x04, 0x29
        /*007a*/ 	.short	(.L_294 - .L_293)


	//   ....[0]....
.L_293:
        /*007c*/ 	.word	0xffffffff


	//   ....[1]....
        /*0080*/ 	.word	0xffffffff


	//   ....[2]....
        /*0084*/ 	.word	0xffffffff


	//   ....[3]....
        /*0088*/ 	.word	0xffffffff


	//   ....[4]....
        /*008c*/ 	.word	0xffffffff


	//   ....[5]....
        /*0090*/ 	.word	0xffffffff


	//   ....[6]....
        /*0094*/ 	.word	0xffffffff


	//   ....[7]....
        /*0098*/ 	.word	0xffffffff


	//   ....[8]....
        /*009c*/ 	.word	0xffffffff


	//   ....[9]....
        /*00a0*/ 	.word	0xffffffff


	//   ....[10]....
        /*00a4*/ 	.word	0xffffffff


	//   ....[11]....
        /*00a8*/ 	.word	0xffffffff


	//   ....[12]....
        /*00ac*/ 	.word	0xffffffff


	//   ....[13]....
        /*00b0*/ 	.word	0xffffffff


	//   ....[14]....
        /*00b4*/ 	.word	0xffffffff


	//   ....[15]....
        /*00b8*/ 	.word	0xffffffff


	//   ....[16]....
        /*00bc*/ 	.word	0xffffffff


	//   ....[17]....
        /*00c0*/ 	.word	0xffffffff


	//   ....[18]....
        /*00c4*/ 	.word	0xffffffff


	//   ....[19]....
        /*00c8*/ 	.word	0xffffffff


	//   ....[20]....
        /*00cc*/ 	.word	0xffffffff


	//   ....[21]....
        /*00d0*/ 	.word	0xffffffff


	//   ....[22]....
        /*00d4*/ 	.word	0xffffffff


	//   ....[23]....
        /*00d8*/ 	.word	0xffffffff


	//   ....[24]....
        /*00dc*/ 	.word	0xffffffff


	//   ....[25]....
        /*00e0*/ 	.word	0xffffffff


	//   ....[26]....
        /*00e4*/ 	.word	0xffffffff


	//   ....[27]....
        /*00e8*/ 	.word	0xffffffff


	//   ....[28]....
        /*00ec*/ 	.word	0xffffffff


	//   ....[29]....
        /*00f0*/ 	.word	0xffffffff


	//   ....[30]....
        /*00f4*/ 	.word	0xffffffff


	//   ....[31]....
        /*00f8*/ 	.word	0xffffffff


	//   ....[32]....
        /*00fc*/ 	.word	0xffffffff


	//   ....[33]....
        /*0100*/ 	.word	0xffffffff


	//   ....[34]....
        /*0104*/ 	.word	0xffffffff


	//   ....[35]....
        /*0108*/ 	.word	0xffffffff


	//   ....[36]....
        /*010c*/ 	.word	0xffffffff


	//   ....[37]....
        /*0110*/ 	.word	0xffffffff


	//   ....[38]....
        /*0114*/ 	.word	0xffffffff


	//   ....[39]....
        /*0118*/ 	.word	0xffffffff


	//   ....[40]....
        /*011c*/ 	.word	0xffffffff


	//   ....[41]....
        /*0120*/ 	.word	0xffffffff


	//   ....[42]....
        /*0124*/ 	.word	0xffffffff


	//   ....[43]....
        /*0128*/ 	.word	0xffffffff


	//   ....[44]....
        /*012c*/ 	.word	0xffffffff


	//----- nvinfo : EIATTR_COOP_GROUP_INSTR_OFFSETS
	.align		4
.L_294:
        /*0130*/ 	.byte	0x04, 0x28
        /*0132*/ 	.short	(.L_296 - .L_295)


	//   ....[0]....
.L_295:
        /*0134*/ 	.word	0x00000b40


	//   ....[1]....
        /*0138*/ 	.word	0x00000b70


	//   ....[2]....
        /*013c*/ 	.word	0x00000b80


	//   ....[3]....
        /*0140*/ 	.word	0x00000c80


	//   ....[4]....
        /*0144*/ 	.word	0x00000cb0


	//   ....[5]....
        /*0148*/ 	.word	0x00000ce0


	//   ....[6]....
        /*014c*/ 	.word	0x00000de0


	//   ....[7]....
        /*0150*/ 	.word	0x00000e10


	//   ....[8]....
        /*0154*/ 	.word	0x00000e40


	//   ....[9]....
        /*0158*/ 	.word	0x00000f40


	//   ....[10]....
        /*015c*/ 	.word	0x00000f70


	//   ....[11]....
        /*0160*/ 	.word	0x00000fa0


	//   ....[12]....
        /*0164*/ 	.word	0x000010a0


	//   ....[13]....
        /*0168*/ 	.word	0x000010e0


	//   ....[14]....
        /*016c*/ 	.word	0x00001110


	//   ....[15]....
        /*0170*/ 	.word	0x00001cb0


	//   ....[16]....
        /*0174*/ 	.word	0x00001cc0


	//   ....[17]....
        /*0178*/ 	.word	0x00001cd0


	//   ....[18]....
        /*017c*/ 	.word	0x00001dd0


	//   ....[19]....
        /*0180*/ 	.word	0x00001e10


	//   ....[20]....
        /*0184*/ 	.word	0x00001e30


	//   ....[21]....
        /*0188*/ 	.word	0x00001f40


	//   ....[22]....
        /*018c*/ 	.word	0x00001f80


	//   ....[23]....
        /*0190*/ 	.word	0x00001fa0


	//   ....[24]....
        /*0194*/ 	.word	0x000020b0


	//   ....[25]....
        /*0198*/ 	.word	0x000020f0


	//   ....[26]....
        /*019c*/ 	.word	0x00002110


	//   ....[27]....
        /*01a0*/ 	.word	0x00002220


	//   ....[28]....
        /*01a4*/ 	.word	0x00002260


	//   ....[29]....
        /*01a8*/ 	.word	0x00002290


	//   ....[30]....
        /*01ac*/ 	.word	0x00004810


	//   ....[31]....
        /*01b0*/ 	.word	0x00004840


	//   ....[32]....
        /*01b4*/ 	.word	0x00004850


	//   ....[33]....
        /*01b8*/ 	.word	0x00004950


	//   ....[34]....
        /*01bc*/ 	.word	0x00004980


	//   ....[35]....
        /*01c0*/ 	.word	0x000049b0


	//   ....[36]....
        /*01c4*/ 	.word	0x00004ab0


	//   ....[37]....
        /*01c8*/ 	.word	0x00004ae0


	//   ....[38]....
        /*01cc*/ 	.word	0x00004b10


	//   ....[39]....
        /*01d0*/ 	.word	0x00004c10


	//   ....[40]....
        /*01d4*/ 	.word	0x00004c40


	//   ....[41]....
        /*01d8*/ 	.word	0x00004c70


	//   ....[42]....
        /*01dc*/ 	.word	0x00004d70


	//   ....[43]....
        /*01e0*/ 	.word	0x00004db0


	//   ....[44]....
        /*01e4*/ 	.word	0x00004de0


	//----- nvinfo : EIATTR_VRC_CTA_INIT_COUNT
	.align		4
.L_296:
        /*01e8*/ 	.byte	0x02, 0x4a
	.zero		1
	.zero		1


	//----- nvinfo : EIATTR_EXIT_INSTR_OFFSETS
	.align		4
        /*01ec*/ 	.byte	0x04, 0x1c
        /*01ee*/ 	.short	(.L_298 - .L_297)


	//   ....[0]....
.L_297:
        /*01f0*/ 	.word	0x000058a0


	//   ....[1]....
        /*01f4*/ 	.word	0x00005920


	//----- nvinfo : EIATTR_MAX_THREADS
	.align		4
.L_298:
        /*01f8*/ 	.byte	0x04, 0x05
        /*01fa*/ 	.short	(.L_300 - .L_299)
.L_299:
        /*01fc*/ 	.word	0x00000100
        /*0200*/ 	.word	0x00000001
        /*0204*/ 	.word	0x00000001


	//----- nvinfo : EIATTR_CRS_STACK_SIZE
	.align		4
.L_300:
        /*0208*/ 	.byte	0x04, 0x1e
        /*020a*/ 	.short	(.L_302 - .L_301)
.L_301:
        /*020c*/ 	.word	0x00000000


	//----- nvinfo : EIATTR_CBANK_PARAM_SIZE
	.align		4
.L_302:
        /*0210*/ 	.byte	0x03, 0x19
        /*0212*/ 	.short	0x0051


	//----- nvinfo : EIATTR_PARAM_CBANK
	.align		4
        /*0214*/ 	.byte	0x04, 0x0a
        /*0216*/ 	.short	(.L_304 - .L_303)
	.align		4
.L_303:
        /*0218*/ 	.word	index@(.nv.constant0._ZN6thrust24THRUST_300001_SM_1000_NS8cuda_cub4core6detail13_kernel_agentINS1_8__reduce11ReduceAgentINS0_12zip_iteratorIN4cuda3std3__45tupleIJNS0_10device_ptrIfEENS0_17counting_iteratorIlNS0_11use_defaultESF_SF_EEEEEEEPNSB_IJflEEESJ_iNS1_9__extrema9arg_min_fIflNSA_4lessIfEEEEEEJSI_SK_iN3cub18CUB_300001_SM_100013GridEvenShareIiEENSS_9GridQueueIjEESP_EEEvDpT0_)
        /*021c*/ 	.short	0x0380
        /*021e*/ 	.short	0x0051


	//----- nvinfo : EIATTR_SW_WAR
	.align		4
.L_304:
        /*0220*/ 	.byte	0x04, 0x36
        /*0222*/ 	.short	(.L_306 - .L_305)
.L_305:
        /*0224*/ 	.word	0x00000008
.L_306:


//--------------------- .nv.info._ZN6thrust24THRUST_300001_SM_1000_NS8cuda_cub4core6detail13_kernel_agentINS1_8__reduce11ReduceAgentINS0_12zip_iteratorIN4cuda3std3__45tupleIJNS0_10device_ptrIfEENS0_17counting_iteratorIlNS0_11use_defaultESF_SF_EEEEEEEPNSB_IJflEEESJ_iNS1_9__extrema9arg_min_fIflNSA_4lessIfEEEEEEJSI_SK_iSP_EEEvDpT0_ --------------------------
	.section	.nv.info._ZN6thrust24THRUST_300001_SM_1000_NS8cuda_cub4core6detail13_kernel_agentINS1_8__reduce11ReduceAgentINS0_12zip_iteratorIN4cuda3std3__45tupleIJNS0_10device_ptrIfEENS0_17counting_iteratorIlNS0_11use_defaultESF_SF_EEEEEEEPNSB_IJflEEESJ_iNS1_9__extrema9arg_min_fIflNSA_4lessIfEEEEEEJSI_SK_iSP_EEEvDpT0_,"",@"SHT_CUDA_INFO"
	.sectionflags	@""
	.align	4


	//----- nvinfo : EIATTR_CUDA_API_VERSION
	.align		4
        /*0000*/ 	.byte	0x04, 0x37
        /*0002*/ 	.short	(.L_308 - .L_307)
.L_307:
        /*0004*/ 	.word	0x00000082


	//----- nvinfo : EIATTR_KPARAM_INFO
	.align		4
.L_308:
        /*0008*/ 	.byte	0x04, 0x17
        /*000a*/ 	.short	(.L_310 - .L_309)
.L_309:
        /*000c*/ 	.word	0x00000000
        /*0010*/ 	.short	0x0003
        /*0012*/ 	.short	0x001c
        /*0014*/ 	.byte	0x00, 0xf0, 0x05, 0x00


	//----- nvinfo : EIATTR_KPARAM_INFO
	.align		4
.L_310:
        /*0018*/ 	.byte	0x04, 0x17
        /*001a*/ 	.short	(.L_312 - .L_311)
.L_311:
        /*001c*/ 	.word	0x00000000
        /*0020*/ 	.short	0x0002
        /*0022*/ 	.short	0x0018
        /*0024*/ 	.byte	0x00, 0xf0, 0x11, 0x00


	//----- nvinfo : EIATTR_KPARAM_INFO
	.align		4
.L_312:
        /*0028*/ 	.byte	0x04, 0x17
        /*002a*/ 	.short	(.L_314 - .L_313)
.L_313:
        /*002c*/ 	.word	0x00000000
        /*0030*/ 	.short	0x0001
        /*0032*/ 	.short	0x0010
        /*0034*/ 	.byte	0x00, 0xf5, 0x21, 0x00


	//----- nvinfo : EIATTR_KPARAM_INFO
	.align		4
.L_314:
        /*0038*/ 	.byte	0x04, 0x17
        /*003a*/ 	.short	(.L_316 - .L_315)
.L_315:
        /*003c*/ 	.word	0x00000000
        /*0040*/ 	.short	0x0000
        /*0042*/ 	.short	0x0000
        /*0044*/ 	.byte	0x00, 0xf0, 0x41, 0x00


	//----- nvinfo : EIATTR_SPARSE_MMA_MASK
	.align		4
.L_316:
        /*0048*/ 	.byte	0x03, 0x50
        /*004a*/ 	.short	0x0000


	//----- nvinfo : EIATTR_MAXREG_COUNT
	.align		4
        /*004c*/ 	.byte	0x03, 0x1b
        /*004e*/ 	.short	0x00ff


	//----- nvinfo : EIATTR_NUM_BARRIERS
	.align		4
        /*0050*/ 	.byte	0x02, 0x4c
        /*0052*/ 	.byte	0x01
	.zero		1


	//----- nvinfo : EIATTR_MERCURY_ISA_VERSION
	.align		4
        /*0054*/ 	.byte	0x03, 0x5f
        /*0056*/ 	.short	0x0101


	//----- nvinfo : EIATTR_COOP_GROUP_MASK_REGIDS
	.align		4
        /*0058*/ 	.byte	0x04, 0x29
        /*005a*/ 	.short	(.L_318 - .L_317)


	//   ....[0]....
.L_317:
        /*005c*/ 	.word	0xffffffff


	//   ....[1]....
        /*0060*/ 	.word	0xffffffff


	//   ....[2]....
        /*0064*/ 	.word	0xffffffff


	//   ....[3]....
        /*0068*/ 	.word	0xffffffff


	//   ....[4]....
        /*006c*/ 	.word	0xffffffff


	//   ....[5]....
        /*0070*/ 	.word	0xffffffff


	//   ....[6]....
        /*0074*/ 	.word	0xffffffff


	//   ....[7]....
        /*0078*/ 	.word	0xffffffff


	//   ....[8]....
        /*007c*/ 	.word	0xffffffff


	//   ....[9]....
        /*0080*/ 	.word	0xffffffff


	//   ....[10]....
        /*0084*/ 	.word	0xffffffff


	//   ....[11]....
        /*0088*/ 	.word	0xffffffff


	//   ....[12]....
        /*008c*/ 	.word	0xffffffff


	//   ....[13]....
        /*0090*/ 	.word	0xffffffff


	//   ....[14]....
        /*0094*/ 	.word	0xffffffff


	//   ....[15]....
        /*0098*/ 	.word	0xffffffff


	//   ....[16]....
        /*009c*/ 	.word	0xffffffff


	//   ....[17]....
        /*00a0*/ 	.word	0xffffffff


	//   ....[18]....
        /*00a4*/ 	.word	0xffffffff


	//   ....[19]....
        /*00a8*/ 	.word	0xffffffff


	//   ....[20]....
        /*00ac*/ 	.word	0xffffffff


	//   ....[21]....
        /*00b0*/ 	.word	0xffffffff


	//   ....[22]....
        /*00b4*/ 	.word	0xffffffff


	//   ....[23]....
        /*00b8*/ 	.word	0xffffffff


	//   ....[24]....
        /*00bc*/ 	.word	0xffffffff


	//   ....[25]....
        /*00c0*/ 	.word	0xffffffff


	//   ....[26]....
        /*00c4*/ 	.word	0xffffffff


	//   ....[27]....
        /*00c8*/ 	.word	0xffffffff


	//   ....[28]....
        /*00cc*/ 	.word	0xffffffff


	//   ....[29]....
        /*00d0*/ 	.word	0xffffffff


	//   ....[30]....
        /*00d4*/ 	.word	0xffffffff


	//   ....[31]....
        /*00d8*/ 	.word	0xffffffff


	//   ....[32]....
        /*00dc*/ 	.word	0xffffffff


	//   ....[33]....
        /*00e0*/ 	.word	0xffffffff


	//   ....[34]....
        /*00e4*/ 	.word	0xffffffff


	//   ....[35]....
        /*00e8*/ 	.word	0xffffffff


	//   ....[36]....
        /*00ec*/ 	.word	0xffffffff


	//   ....[37]....
        /*00f0*/ 	.word	0xffffffff


	//   ....[38]....
        /*00f4*/ 	.word	0xffffffff


	//   ....[39]....
        /*00f8*/ 	.word	0xffffffff


	//   ....[40]....
        /*00fc*/ 	.word	0xffffffff


	//   ....[41]....
        /*0100*/ 	.word	0xffffffff


	//   ....[42]....
        /*0104*/ 	.word	0xffffffff


	//   ....[43]....
        /*0108*/ 	.word	0xffffffff


	//   ....[44]....
        /*010c*/ 	.word	0xffffffff


	//----- nvinfo : EIATTR_COOP_GROUP_INSTR_OFFSETS
	.align		4
.L_318:
        /*0110*/ 	.byte	0x04, 0x28
        /*0112*/ 	.short	(.L_320 - .L_319)


	//   ....[0]....
.L_319:
        /*0114*/ 	.word	0x00000b10


	//   ....[1]....
        /*0118*/ 	.word	0x00000b40


	//   ....[2]....
        /*011c*/ 	.word	0x00000b50


	//   ....[3]....
        /*0120*/ 	.word	0x00000c50


	//   ....[4]....
        /*0124*/ 	.word	0x00000c80


	//   ....[5]....
        /*0128*/ 	.word	0x00000cb0


	//   ....[6]....
        /*012c*/ 	.word	0x00000db0


	//   ....[7]....
        /*0130*/ 	.word	0x00000de0


	//   ....[8]....
        /*0134*/ 	.word	0x00000e10


	//   ....[9]....
        /*0138*/ 	.word	0x00000f10


	//   ....[10]....
        /*013c*/ 	.word	0x00000f40


	//   ....[11]....
        /*0140*/ 	.word	0x00000f70


	//   ....[12]....
        /*0144*/ 	.word	0x00001070


	//   ....[13]....
        /*0148*/ 	.word	0x000010b0


	//   ....[14]....
        /*014c*/ 	.word	0x000010e0


	//   ....[15]....
        /*0150*/ 	.word	0x00001c80


	//   ....[16]....
        /*0154*/ 	.word	0x00001c90


	//   ....[17]....
        /*0158*/ 	.word	0x00001ca0


	//   ....[18]....
        /*015c*/ 	.word	0x00001da0


	//   ....[19]....
        /*0160*/ 	.word	0x00001de0


	//   ....[20]....
        /*0164*/ 	.word	0x00001e00


	//   ....[21]....
        /*0168*/ 	.word	0x00001f10


	//   ....[22]....
        /*016c*/ 	.word	0x00001f50


	//   ....[23]....
        /*0170*/ 	.word	0x00001f70


	//   ....[24]....
        /*0174*/ 	.word	0x00002080


	//   ....[25]....
        /*0178*/ 	.word	0x000020c0


	//   ....[26]....
        /*017c*/ 	.word	0x000020f0


	//   ....[27]....
        /*0180*/ 	.word	0x000021f0


	//   ....[28]....
        /*0184*/ 	.word	0x00002230


	//   ....[29]....
        /*0188*/ 	.word	0x00002260


	//   ....[30]....
        /*018c*/ 	.word	0x000045f0


	//   ....[31]....
        /*0190*/ 	.word	0x00004620


	//   ....[32]....
        /*0194*/ 	.word	0x00004630


	//   ....[33]....
        /*0198*/ 	.word	0x00004730


	//   ....[34]....
        /*019c*/ 	.word	0x00004760


	//   ....[35]....
        /*01a0*/ 	.word	0x00004790


	//   ....[36]....
        /*01a4*/ 	.word	0x00004890


	//   ....[37]....
        /*01a8*/ 	.word	0x000048c0


	//   ....[38]....
        /*01ac*/ 	.word	0x000048f0


	//   ....[39]....
        /*01b0*/ 	.word	0x000049f0


	//   ....[40]....
        /*01b4*/ 	.word	0x00004a20


	//   ....[41]....
        /*01b8*/ 	.word	0x00004a50


	//   ....[42]....
        /*01bc*/ 	.word	0x00004b50


	//   ....[43]....
        /*01c0*/ 	.word	0x00004b90


	//   ....[44]....
        /*01c4*/ 	.word	0x00004bc0


	//----- nvinfo : EIATTR_VRC_CTA_INIT_COUNT
	.align		4
.L_320:
        /*01c8*/ 	.byte	0x02, 0x4a
	.zero		1
	.zero		1


	//----- nvinfo : EIATTR_EXIT_INSTR_OFFSETS
	.align		4
        /*01cc*/ 	.byte	0x04, 0x1c
        /*01ce*/ 	.short	(.L_322 - .L_321)


	//   ....[0]....
.L_321:
        /*01d0*/ 	.word	0x00000030


	//   ....[1]....
        /*01d4*/ 	.word	0x000056a0


	//   ....[2]....
        /*01d8*/ 	.word	0x00005700


	//----- nvinfo : EIATTR_MAX_THREADS
	.align		4
.L_322:
        /*01dc*/ 	.byte	0x04, 0x05
        /*01de*/ 	.short	(.L_324 - .L_323)
.L_323:
        /*01e0*/ 	.word	0x00000100
        /*01e4*/ 	.word	0x00000001
        /*01e8*/ 	.word	0x00000001


	//----- nvinfo : EIATTR_CRS_STACK_SIZE
	.align		4
.L_324:
        /*01ec*/ 	.byte	0x04, 0x1e
        /*01ee*/ 	.short	(.L_326 - .L_325)
.L_325:
        /*01f0*/ 	.word	0x00000000


	//----- nvinfo : EIATTR_CBANK_PARAM_SIZE
	.align		4
.L_326:
        /*01f4*/ 	.byte	0x03, 0x19
        /*01f6*/ 	.short	0x001d


	//----- nvinfo : EIATTR_PARAM_CBANK
	.align		4
        /*01f8*/ 	.byte	0x04, 0x0a
        /*01fa*/ 	.short	(.L_328 - .L_327)
	.align		4
.L_327:
        /*01fc*/ 	.word	index@(.nv.constant0._ZN6thrust24THRUST_300001_SM_1000_NS8cuda_cub4core6detail13_kernel_agentINS1_8__reduce11ReduceAgentINS0_12zip_iteratorIN4cuda3std3__45tupleIJNS0_10device_ptrIfEENS0_17counting_iteratorIlNS0_11use_defaultESF_SF_EEEEEEEPNSB_IJflEEESJ_iNS1_9__extrema9arg_min_fIflNSA_4lessIfEEEEEEJSI_SK_iSP_EEEvDpT0_)
        /*0200*/ 	.short	0x0380
        /*0202*/ 	.short	0x001d


	//----- nvinfo : EIATTR_SW_WAR
	.align		4
.L_328:
        /*0204*/ 	.byte	0x04, 0x36
        /*0206*/ 	.short	(.L_330 - .L_329)
.L_329:
        /*0208*/ 	.word	0x00000008
.L_330:


//--------------------- .nv.info._ZN6thrust24THRUST_300001_SM_1000_NS8cuda_cub4core6detail13_kernel_agentINS1_8__reduce11ReduceAgentIPN4cuda3std3__45tupleIJflEEESC_SB_lNS1_9__extrema9arg_max_fIflNS9_4lessIfEEEEEEJSC_SC_iSH_EEEvDpT0_ --------------------------
	.section	.nv.info._ZN6thrust24THRUST_300001_SM_1000_NS8cuda_cub4core6detail13_kernel_agentINS1_8__reduce11ReduceAgentIPN4cuda3std3__45tupleIJflEEESC_SB_lNS1_9__extrema9arg_max_fIflNS9_4lessIfEEEEEEJSC_SC_iSH_EEEvDpT0_,"",@"SHT_CUDA_INFO"
	.sectionflags	@""
	.align	4


	//----- nvinfo : EIATTR_CUDA_API_VERSION
	.align		4
        /*0000*/ 	.byte	0x04, 0x37
        /*0002*/ 	.short	(.L_332 - .L_331)
.L_331:
        /*0004*/ 	.word	0x00000082


	//----- nvinfo : EIATTR_KPARAM_INFO
	.align		4
.L_332:
        /*0008*/ 	.byte	0x04, 0x17
        /*000a*/ 	.short	(.L_334 - .L_333)
.L_333:
        /*000c*/ 	.word	0x00000000
        /*0010*/ 	.short	0x0003
        /*0012*/ 	.short	0x0014
        /*0014*/ 	.byte	0x00, 0xf0, 0x05, 0x00


	//----- nvinfo : EIATTR_KPARAM_INFO
	.align		4
.L_334:
        /*0018*/ 	.byte	0x04, 0x17
        /*001a*/ 	.short	(.L_336 - .L_335)
.L_335:
        /*001c*/ 	.word	0x00000000
        /*0020*/ 	.short	0x0002
        /*0022*/ 	.short	0x0010
        /*0024*/ 	.byte	0x00, 0xf0, 0x11, 0x00


	//----- nvinfo : EIATTR_KPARAM_INFO
	.align		4
.L_336:
        /*0028*/ 	.byte	0x04, 0x17
        /*002a*/ 	.short	(.L_338 - .L_337)
.L_337:
        /*002c*/ 	.word	0x00000000
        /*0030*/ 	.short	0x0001
        /*0032*/ 	.short	0x0008
        /*0034*/ 	.byte	0x00, 0xf5, 0x21, 0x00


	//----- nvinfo : EIATTR_KPARAM_INFO
	.align		4
.L_338:
        /*0038*/ 	.byte	0x04, 0x17
        /*003a*/ 	.short	(.L_340 - .L_339)
.L_339:
        /*003c*/ 	.word	0x00000000
        /*0040*/ 	.short	0x0000
        /*0042*/ 	.short	0x0000
        /*0044*/ 	.byte	0x00, 0xf5, 0x21, 0x00


	//----- nvinfo : EIATTR_SPARSE_MMA_MASK
	.align		4
.L_340:
        /*0048*/ 	.byte	0x03, 0x50
        /*004a*/ 	.short	0x0000


	//----- nvinfo : EIATTR_MAXREG_COUNT
	.align		4
        /*004c*/ 	.byte	0x03, 0x1b
        /*004e*/ 	.short	0x00ff


	//----- nvinfo : EIATTR_NUM_BARRIERS
	.align		4
        /*0050*/ 	.byte	0x02, 0x4c
        /*0052*/ 	.byte	0x01
	.zero		1


	//----- nvinfo : EIATTR_MERCURY_ISA_VERSION
	.align		4
        /*0054*/ 	.byte	0x03, 0x5f
        /*0056*/ 	.short	0x0101


	//----- nvinfo : EIATTR_COOP_GROUP_MASK_REGIDS
	.align		4
        /*0058*/ 	.byte	0x04, 0x29
        /*005a*/ 	.short	(.L_342 - .L_341)


	//   ....[0]....
.L_341:
        /*005c*/ 	.word	0xffffffff


	//   ....[1]....
        /*0060*/ 	.word	0xffffffff


	//   ....[2]....
        /*0064*/ 	.word	0xffffffff


	//   ....[3]....
        /*0068*/ 	.word	0xffffffff


	//   ....[4]....
        /*006c*/ 	.word	0xffffffff


	//   ....[5]....
        /*0070*/ 	.word	0xffffffff


	//   ....[6]....
        /*0074*/ 	.word	0xffffffff


	//   ....[7]....
        /*0078*/ 	.word	0xffffffff


	//   ....[8]....
        /*007c*/ 	.word	0xffffffff


	//   ....[9]....
        /*0080*/ 	.word	0xffffffff


	//   ....[10]....
        /*0084*/ 	.word	0xffffffff


	//   ....[11]....
        /*0088*/ 	.word	0xffffffff


	//   ....[12]....
        /*008c*/ 	.word	0xffffffff


	//   ....[13]....
        /*0090*/ 	.word	0xffffffff


	//   ....[14]....
        /*0094*/ 	.word	0xffffffff


	//   ....[15]....
        /*0098*/ 	.word	0xffffffff


	//   ....[16]....
        /*009c*/ 	.word	0xffffffff


	//   ....[17]....
        /*00a0*/ 	.word	0xffffffff


	//   ....[18]....
        /*00a4*/ 	.word	0xffffffff


	//   ....[19]....
        /*00a8*/ 	.word	0xffffffff


	//   ....[20]....
        /*00ac*/ 	.word	0xffffffff


	//   ....[21]....
        /*00b0*/ 	.word	0xffffffff


	//   ....[22]....
        /*00b4*/ 	.word	0xffffffff


	//   ....[23]....
        /*00b8*/ 	.word	0xffffffff


	//   ....[24]....
        /*00bc*/ 	.word	0xffffffff


	//   ....[25]....
        /*00c0*/ 	.word	0xffffffff


	//   ....[26]....
        /*00c4*/ 	.word	0xffffffff


	//   ....[27]....
        /*00c8*/ 	.word	0xffffffff


	//   ....[28]....
        /*00cc*/ 	.word	0xffffffff


	//   ....[29]....
        /*00d0*/ 	.word	0xffffffff


	//   ....[30]....
        /*00d4*/ 	.word	0xffffffff


	//   ....[31]....
        /*00d8*/ 	.word	0xffffffff


	//   ....[32]....
        /*00dc*/ 	.word	0xffffffff


	//   ....[33]....
        /*00e0*/ 	.word	0xffffffff


	//   ....[34]....
        /*00e4*/ 	.word	0xffffffff


	//   ....[35]....
        /*00e8*/ 	.word	0xffffffff


	//   ....[36]....
        /*00ec*/ 	.word	0xffffffff


	//   ....[37]....
        /*00f0*/ 	.word	0xffffffff


	//   ....[38]....
        /*00f4*/ 	.word	0xffffffff


	//   ....[39]....
        /*00f8*/ 	.word	0xffffffff


	//   ....[40]....
        /*00fc*/ 	.word	0xffffffff


	//   ....[41]....
        /*0100*/ 	.word	0xffffffff


	//   ....[42]....
        /*0104*/ 	.word	0xffffffff


	//   ....[43]....
        /*0108*/ 	.word	0xffffffff


	//   ....[44]....
        /*010c*/ 	.word	0xffffffff


	//----- nvinfo : EIATTR_COOP_GROUP_INSTR_OFFSETS
	.align		4
.L_342:
        /*0110*/ 	.byte	0x04, 0x28
        /*0112*/ 	.short	(.L_344 - .L_343)


	//   ....[0]....
.L_343:
        /*0114*/ 	.word	0x00000a60


	//   ....[1]....
        /*0118*/ 	.word	0x00000a90


	//   ....[2]....
        /*011c*/ 	.word	0x00000aa0


	//   ....[3]....
        /*0120*/ 	.word	0x00000c00


	//   ....[4]....
        /*0124*/ 	.word	0x00000c40


	//   ....[5]....
        /*0128*/ 	.word	0x00000c80


	//   ....[6]....
        /*012c*/ 	.word	0x00000dc0


	//   ....[7]....
        /*0130*/ 	.word	0x00000df0


	//   ....[8]....
        /*0134*/ 	.word	0x00000e20


	//   ....[9]....
        /*0138*/ 	.word	0x00000f50


	//   ....[10]....
        /*013c*/ 	.word	0x00000f80


	//   ....[11]....
        /*0140*/ 	.word	0x00000fb0


	//   ....[12]....
        /*0144*/ 	.word	0x000010e0


	//   ....[13]....
        /*0148*/ 	.word	0x00001110


	//   ....[14]....
        /*014c*/ 	.word	0x00001140


	//   ....[15]....
        /*0150*/ 	.word	0x00001d00


	//   ....[16]....
        /*0154*/ 	.word	0x00001d10


	//   ....[17]....
        /*0158*/ 	.word	0x00001d20


	//   ....[18]....
        /*015c*/ 	.word	0x00001ef0


	//   ....[19]....
        /*0160*/ 	.word	0x00001f30


	//   ....[20]....
        /*0164*/ 	.word	0x00001f60


	//   ....[21]....
        /*0168*/ 	.word	0x00002090


	//   ....[22]....
        /*016c*/ 	.word	0x000020c0


	//   ....[23]....
        /*0170*/ 	.word	0x000020f0


	//   ....[24]....
        /*0174*/ 	.word	0x00002220


	//   ....[25]....
        /*0178*/ 	.word	0x00002250


	//   ....[26]....
        /*017c*/ 	.word	0x00002280


	//   ....[27]....
        /*0180*/ 	.word	0x000023b0


	//   ....[28]....
        /*0184*/ 	.word	0x000023e0


	//   ....[29]....
        /*0188*/ 	.word	0x00002410


	//   ....[30]....
        /*018c*/ 	.word	0x00004a60


	//   ....[31]....
        /*0190*/ 	.word	0x00004a80


	//   ....[32]....
        /*0194*/ 	.word	0x00004a90


	//   ....[33]....
        /*0198*/ 	.word	0x00004c30


	//   ....[34]....
        /*019c*/ 	.word	0x00004c60


	//   ....[35]....
        /*01a0*/ 	.word	0x00004c90


	//   ....[36]....
        /*01a4*/ 	.word	0x00004dc0


	//   ....[37]....
        /*01a8*/ 	.word	0x00004df0


	//   ....[38]....
        /*01ac*/ 	.word	0x00004e20


	//   ....[39]....
        /*01b0*/ 	.word	0x00004f50


	//   ....[40]....
        /*01b4*/ 	.word	0x00004f80


	//   ....[41]....
        /*01b8*/ 	.word	0x00004fb0


	//   ....[42]....
        /*01bc*/ 	.word	0x000050e0


	//   ....[43]....
        /*01c0*/ 	.word	0x00005110


	//   ....[44]....
        /*01c4*/ 	.word	0x00005140


	//----- nvinfo : EIATTR_VRC_CTA_INIT_COUNT
	.align		4
.L_344:
        /*01c8*/ 	.byte	0x02, 0x4a
	.zero		1
	.zero		1


	//----- nvinfo : EIATTR_EXIT_INSTR_OFFSETS
	.align		4
        /*01cc*/ 	.byte	0x04, 0x1c
        /*01ce*/ 	.short	(.L_346 - .L_345)


	//   ....[0]....
.L_345:
        /*01d0*/ 	.word	0x00000030


	//   ....[1]....
        /*01d4*/ 	.word	0x00005c50


	//   ....[2]....
        /*01d8*/ 	.word	0x00005cc0


	//----- nvinfo : EIATTR_MAX_THREADS
	.align		4
.L_346:
        /*01dc*/ 	.byte	0x04, 0x05
        /*01de*/ 	.short	(.L_348 - .L_347)
.L_347:
        /*01e0*/ 	.word	0x00000100
        /*01e4*/ 	.word	0x00000001
        /*01e8*/ 	.word	0x00000001


	//----- nvinfo : EIATTR_CRS_STACK_SIZE
	.align		4
.L_348:
        /*01ec*/ 	.byte	0x04, 0x1e
        /*01ee*/ 	.short	(.L_350 - .L_349)
.L_349:
        /*01f0*/ 	.word	0x00000000


	//----- nvinfo : EIATTR_CBANK_PARAM_SIZE
	.align		4
.L_350:
        /*01f4*/ 	.byte	0x03, 0x19
        /*01f6*/ 	.short	0x0015


	//----- nvinfo : EIATTR_PARAM_CBANK
	.align		4
        /*01f8*/ 	.byte	0x04, 0x0a
        /*01fa*/ 	.short	(.L_352 - .L_351)
	.align		4
.L_351:
        /*01fc*/ 	.word	index@(.nv.constant0._ZN6thrust24THRUST_300001_SM_1000_NS8cuda_cub4core6detail13_kernel_agentINS1_8__reduce11ReduceAgentIPN4cuda3std3__45tupleIJflEEESC_SB_lNS1_9__extrema9arg_max_fIflNS9_4lessIfEEEEEEJSC_SC_iSH_EEEvDpT0_)
        /*0200*/ 	.short	0x0380
        /*0202*/ 	.short	0x0015


	//----- nvinfo : EIATTR_SW_WAR
	.align		4
.L_352:
        /*0204*/ 	.byte	0x04, 0x36
        /*0206*/ 	.short	(.L_354 - .L_353)
.L_353:
        /*0208*/ 	.word	0x00000008
.L_354:


//--------------------- .nv.info._ZN6thrust24THRUST_300001_SM_1000_NS8cuda_cub4core6detail13_kernel_agentINS1_8__reduce10DrainAgentIlEEJN3cub18CUB_300001_SM_10009GridQueueIyEElEEEvDpT0_ --------------------------
	.section	.nv.info._ZN6thrust24THRUST_300001_SM_1000_NS8cuda_cub4core6detail13_kernel_agentINS1_8__reduce10DrainAgentIlEEJN3cub18CUB_300001_SM_10009GridQueueIyEElEEEvDpT0_,"",@"SHT_CUDA_INFO"
	.sectionflags	@""
	.align	4


	//----- nvinfo : EIATTR_CUDA_API_VERSION
	.align		4
        /*0000*/ 	.byte	0x04, 0x37
        /*0002*/ 	.short	(.L_356 - .L_355)
.L_355:
        /*0004*/ 	.word	0x00000082


	//----- nvinfo : EIATTR_KPARAM_INFO
	.align		4
.L_356:
        /*0008*/ 	.byte	0x04, 0x17
        /*000a*/ 	.short	(.L_358 - .L_357)
.L_357:
        /*000c*/ 	.word	0x00000000
        /*0010*/ 	.short	0x0001
        /*0012*/ 	.short	0x0008
        /*0014*/ 	.byte	0x00, 0xf0, 0x21, 0x00


	//----- nvinfo : EIATTR_KPARAM_INFO
	.align		4
.L_358:
        /*0018*/ 	.byte	0x04, 0x17
        /*001a*/ 	.short	(.L_360 - .L_359)
.L_359:
        /*001c*/ 	.word	0x00000000
        /*0020*/ 	.short	0x0000
        /*0022*/ 	.short	0x0000
        /*0024*/ 	.byte	0x00, 0xf0, 0x21, 0x00


	//----- nvinfo : EIATTR_SPARSE_MMA_MASK
	.align		4
.L_360:
        /*0028*/ 	.byte	0x03, 0x50
        /*002a*/ 	.short	0x0000


	//----- nvinfo : EIATTR_MAXREG_COUNT
	.align		4
        /*002c*/ 	.byte	0x03, 0x1b
        /*002e*/ 	.short	0x00ff


	//----- nvinfo : EIATTR_MERCURY_ISA_VERSION
	.align		4
        /*0030*/ 	.byte	0x03, 0x5f
        /*0032*/ 	.short	0x0101


	//----- nvinfo : EIATTR_VRC_CTA_INIT_COUNT
	.align		4
        /*0034*/ 	.byte	0x02, 0x4a
	.zero		1
	.zero		1


	//----- nvinfo : EIATTR_EXIT_INSTR_OFFSETS
	.align		4
        /*0038*/ 	.byte	0x04, 0x1c
        /*003a*/ 	.short	(.L_362 - .L_361)


	//   ....[0]....
.L_361:
        /*003c*/ 	.word	0x00000060


	//----- nvinfo : EIATTR_MAX_THREADS
	.align		4
.L_362:
        /*0040*/ 	.byte	0x04, 0x05
        /*0042*/ 	.short	(.L_364 - .L_363)
.L_363:
        /*0044*/ 	.word	0x00000001
        /*0048*/ 	.word	0x00000001
        /*004c*/ 	.word	0x00000001


	//----- nvinfo : EIATTR_CBANK_PARAM_SIZE
	.align		4
.L_364:
        /*0050*/ 	.byte	0x03, 0x19
        /*0052*/ 	.short	0x0010


	//----- nvinfo : EIATTR_PARAM_CBANK
	.align		4
        /*0054*/ 	.byte	0x04, 0x0a
        /*0056*/ 	.short	(.L_366 - .L_365)
	.align		4
.L_365:
        /*0058*/ 	.word	index@(.nv.constant0._ZN6thrust24THRUST_300001_SM_1000_NS8cuda_cub4core6detail13_kernel_agentINS1_8__reduce10DrainAgentIlEEJN3cub18CUB_300001_SM_10009GridQueueIyEElEEEvDpT0_)
        /*005c*/ 	.short	0x0380
        /*005e*/ 	.short	0x0010


	//----- nvinfo : EIATTR_SW_WAR
	.align		4
.L_366:
        /*0060*/ 	.byte	0x04, 0x36
        /*0062*/ 	.short	(.L_368 - .L_367)
.L_367:
        /*0064*/ 	.word	0x00000008
.L_368:


//--------------------- .nv.info._ZN6thrust24THRUST_300001_SM_1000_NS8cuda_cub4core6detail13_kernel_agentINS1_8__reduce11ReduceAgentINS0_12zip_iteratorIN4cuda3std3__45tupleIJNS0_10device_ptrIfEENS0_17counting_iteratorIlNS0_11use_defaultESF_SF_EEEEEEEPNSB_IJflEEESJ_lNS1_9__extrema9arg_max_fIflNSA_4lessIfEEEEEEJSI_SK_lN3cub18CUB_300001_SM_100013GridEvenShareIlEENSS_9GridQueueIyEESP_EEEvDpT0_ --------------------------
	.section	.nv.info._ZN6thrust24THRUST_300001_SM_1000_NS8cuda_cub4core6detail13_kernel_agentINS1_8__reduce11ReduceAgentINS0_12zip_iteratorIN4cuda3std3__45tupleIJNS0_10device_ptrIfEENS0_17counting_iteratorIlNS0_11use_defaultESF_SF_EEEEEEEPNSB_IJflEEESJ_lNS1_9__extrema9arg_max_fIflNSA_4lessIfEEEEEEJSI_SK_lN3cub18CUB_300001_SM_100013GridEvenShareIlEENSS_9GridQueueIyEESP_EEEvDpT0_,"",@"SHT_CUDA_INFO"
	.sectionflags	@""
	.align	4


	//----- nvinfo : EIATTR_CUDA_API_VERSION
	.align		4
        /*0000*/ 	.byte	0x04, 0x37
        /*0002*/ 	.short	(.L_370 - .L_369)
.L_369:
        /*0004*/ 	.word	0x00000082


	//----- nvinfo : EIATTR_KPARAM_INFO
	.align		4
.L_370:
        /*0008*/ 	.byte	0x04, 0x17
        /*000a*/ 	.short	(.L_372 - .L_371)
.L_371:
        /*000c*/ 	.word	0x00000000
        /*0010*/ 	.short	0x0005
        /*0012*/ 	.short	0x0070
        /*0014*/ 	.byte	0x00, 0xf0, 0x05, 0x00


	//----- nvinfo : EIATTR_KPARAM_INFO
	.align		4
.L_372:
        /*0018*/ 	.byte	0x04, 0x17
        /*001a*/ 	.short	(.L_374 - .L_373)
.L_373:
        /*001c*/ 	.word	0x00000000
        /*0020*/ 	.short	0x0004
        /*0022*/ 	.short	0x0068
        /*0024*/ 	.byte	0x00, 0xf0, 0x21, 0x00


	//----- nvinfo : EIATTR_KPARAM_INFO
	.align		4
.L_374:
        /*0028*/ 	.byte	0x04, 0x17
        /*002a*/ 	.short	(.L_376 - .L_375)
.L_375:
        /*002c*/ 	.word	0x00000000
        /*0030*/ 	.short	0x0003
        /*0032*/ 	.short	0x0020
        /*0034*/ 	.byte	0x00, 0xf0, 0x21, 0x01


	//----- nvinfo : EIATTR_KPARAM_INFO
	.align		4
.L_376:
        /*0038*/ 	.byte	0x04, 0x17
        /*003a*/ 	.short	(.L_378 - .L_377)
.L_377:
        /*003c*/ 	.word	0x00000000
        /*0040*/ 	.short	0x0002
        /*0042*/ 	.short	0x0018
        /*0044*/ 	.byte	0x00, 0xf0, 0x21, 0x00


	//----- nvinfo : EIATTR_KPARAM_INFO
	.align		4
.L_378:
        /*0048*/ 	.byte	0x04, 0x17
        /*004a*/ 	.short	(.L_380 - .L_379)
.L_379:
        /*004c*/ 	.word	0x00000000
        /*0050*/ 	.short	0x0001
        /*0052*/ 	.short	0x0010
        /*0054*/ 	.byte	0x00, 0xf5, 0x21, 0x00


	//----- nvinfo : EIATTR_KPARAM_INFO
	.align		4
.L_380:
        /*0058*/ 	.byte	0x04, 0x17
        /*005a*/ 	.short	(.L_382 - .L_381)
.L_381:
        /*005c*/ 	.word	0x00000000
        /*0060*/ 	.short	0x0000
        /*0062*/ 	.short	0x0000
        /*0064*/ 	.byte	0x00, 0xf0, 0x41, 0x00


	//----- nvinfo : EIATTR_SPARSE_MMA_MASK
	.align		4
.L_382:
        /*0068*/ 	.byte	0x03, 0x50
        /*006a*/ 	.short	0x0000


	//----- nvinfo : EIATTR_MAXREG_COUNT
	.align		4
        /*006c*/ 	.byte	0x03, 0x1b
        /*006e*/ 	.short	0x00ff


	//----- nvinfo : EIATTR_NUM_BARRIERS
	.align		4
        /*0070*/ 	.byte	0x02, 0x4c
        /*0072*/ 	.byte	0x01
	.zero		1


	//----- nvinfo : EIATTR_MERCURY_ISA_VERSION
	.align		4
        /*0074*/ 	.byte	0x03, 0x5f
        /*0076*/ 	.short	0x0101


	//----- nvinfo : EIATTR_COOP_GROUP_MASK_REGIDS
	.align		4
        /*0078*/ 	.byte	0x04, 0x29
        /*007a*/ 	.short	(.L_384 - .L_383)


	//   ....[0]....
.L_383:
        /*007c*/ 	.word	0xffffffff


	//   ....[1]....
        /*0080*/ 	.word	0xffffffff


	//   ....[2]....
        /*0084*/ 	.word	0xffffffff


	//   ....[3]....
        /*0088*/ 	.word	0xffffffff


	//   ....[4]....
        /*008c*/ 	.word	0xffffffff


	//   ....[5]....
        /*0090*/ 	.word	0xffffffff


	//   ....[6]....
        /*0094*/ 	.word	0xffffffff


	//   ....[7]....
        /*0098*/ 	.word	0xffffffff


	//   ....[8]....
        /*009c*/ 	.word	0xffffffff


	//   ....[9]....
        /*00a0*/ 	.word	0xffffffff


	//   ....[10]....
        /*00a4*/ 	.word	0xffffffff


	//   ....[11]....
        /*00a8*/ 	.word	0xffffffff


	//   ....[12]....
        /*00ac*/ 	.word	0xffffffff


	//   ....[13]....
        /*00b0*/ 	.word	0xffffffff


	//   ....[14]....
        /*00b4*/ 	.word	0xffffffff


	//   ....[15]....
        /*00b8*/ 	.word	0xffffffff


	//   ....[16]....
        /*00bc*/ 	.word	0xffffffff


	//   ....[17]....
        /*00c0*/ 	.word	0xffffffff


	//   ....[18]....
        /*00c4*/ 	.word	0xffffffff


	//   ....[19]....
        /*00c8*/ 	.word	0xffffffff


	//   ....[20]....
        /*00cc*/ 	.word	0xffffffff


	//   ....[21]....
        /*00d0*/ 	.word	0xffffffff


	//   ....[22]....
        /*00d4*/ 	.word	0xffffffff


	//   ....[23]....
        /*00d8*/ 	.word	0xffffffff


	//   ....[24]....
        /*00dc*/ 	.word	0xffffffff


	//   ....[25]....
        /*00e0*/ 	.word	0xffffffff


	//   ....[26]....
        /*00e4*/ 	.word	0xffffffff


	//   ....[27]....
        /*00e8*/ 	.word	0xffffffff


	//   ....[28]....
        /*00ec*/ 	.word	0xffffffff


	//   ....[29]....
        /*00f0*/ 	.word	0xffffffff


	//   ....[30]....
        /*00f4*/ 	.word	0xffffffff


	//   ....[31]....
        /*00f8*/ 	.word	0xffffffff


	//   ....[32]....
        /*00fc*/ 	.word	0xffffffff


	//   ....[33]....
        /*0100*/ 	.word	0xffffffff


	//   ....[34]....
        /*0104*/ 	.word	0xffffffff


	//   ....[35]....
        /*0108*/ 	.word	0xffffffff


	//   ....[36]....
        /*010c*/ 	.word	0xffffffff


	//   ....[37]....
        /*0110*/ 	.word	0xffffffff


	//   ....[38]....
        /*0114*/ 	.word	0xffffffff


	//   ....[39]....
        /*0118*/ 	.word	0xffffffff


	//   ....[40]....
        /*011c*/ 	.word	0xffffffff


	//   ....[41]....
        /*0120*/ 	.word	0xffffffff


	//   ....[42]....
        /*0124*/ 	.word	0xffffffff


	//   ....[43]....
        /*0128*/ 	.word	0xffffffff


	//   ....[44]....
        /*012c*/ 	.word	0xffffffff


	//----- nvinfo : EIATTR_COOP_GROUP_INSTR_OFFSETS
	.align		4
.L_384:
        /*0130*/ 	.byte	0x04, 0x28
        /*0132*/ 	.short	(.L_386 - .L_385)


	//   ....[0]....
.L_385:
        /*0134*/ 	.word	0x00000c20


	//   ....[1]....
        /*0138*/ 	.word	0x00000c50


	//   ....[2]....
        /*013c*/ 	.word	0x00000c60


	//   ....[3]....
        /*0140*/ 	.word	0x00000dc0


	//   ....[4]....
        /*0144*/ 	.word	0x00000e00


	//   ....[5]....
        /*0148*/ 	.word	0x00000e40


	//   ....[6]....
        /*014c*/ 	.word	0x00000f80


	//   ....[7]....
        /*0150*/ 	.word	0x00000fb0


	//   ....[8]....
        /*0154*/ 	.word	0x00000fe0


	//   ....[9]....
        /*0158*/ 	.word	0x00001110


	//   ....[10]....
        /*015c*/ 	.word	0x00001140


	//   ....[11]....
        /*0160*/ 	.word	0x00001170


	//   ....[12]....
        /*0164*/ 	.word	0x000012a0


	//   ....[13]....
        /*0168*/ 	.word	0x000012d0


	//   ....[14]....
        /*016c*/ 	.word	0x00001300


	//   ....[15]....
        /*0170*/ 	.word	0x00001eb0


	//   ....[16]....
        /*0174*/ 	.word	0x00001ec0


	//   ....[17]....
        /*0178*/ 	.word	0x00001f40


	//   ....[18]....
        /*017c*/ 	.word	0x000020c0


	//   ....[19]....
        /*0180*/ 	.word	0x000020f0


	//   ....[20]....
        /*0184*/ 	.word	0x00002120


	//   ....[21]....
        /*0188*/ 	.word	0x00002250


	//   ....[22]....
        /*018c*/ 	.word	0x00002280


	//   ....[23]....
        /*0190*/ 	.word	0x000022b0


	//   ....[24]....
        /*0194*/ 	.word	0x000023e0


	//   ....[25]....
        /*0198*/ 	.word	0x00002410


	//   ....[26]....
        /*019c*/ 	.word	0x00002440


	//   ....[27]....
        /*01a0*/ 	.word	0x00002570


	//   ....[28]....
        /*01a4*/ 	.word	0x000025a0


	//   ....[29]....
        /*01a8*/ 	.word	0x000025d0


	//   ....[30]....
        /*01ac*/ 	.word	0x000048a0


	//   ....[31]....
        /*01b0*/ 	.word	0x000048c0


	//   ....[32]....
        /*01b4*/ 	.word	0x000048d0


	//   ....[33]....
        /*01b8*/ 	.word	0x00004a70


	//   ....[34]....
        /*01bc*/ 	.word	0x00004aa0


	//   ....[35]....
        /*01c0*/ 	.word	0x00004ad0


	//   ....[36]....
        /*01c4*/ 	.word	0x00004c00


	//   ....[37]....
        /*01c8*/ 	.word	0x00004c30


	//   ....[38]....
        /*01cc*/ 	.word	0x00004c60


	//   ....[39]....
        /*01d0*/ 	.word	0x00004d90


	//   ....[40]....
        /*01d4*/ 	.word	0x00004dc0


	//   ....[41]....
        /*01d8*/ 	.word	0x00004df0


	//   ....[42]....
        /*01dc*/ 	.word	0x00004f20


	//   ....[43]....
        /*01e0*/ 	.word	0x00004f50


	//   ....[44]....
        /*01e4*/ 	.word	0x00004f80


	//----- nvinfo : EIATTR_VRC_CTA_INIT_COUNT
	.align		4
.L_386:
        /*01e8*/ 	.byte	0x02, 0x4a
	.zero		1
	.zero		1


	//----- nvinfo : EIATTR_EXIT_INSTR_OFFSETS
	.align		4
        /*01ec*/ 	.byte	0x04, 0x1c
        /*01ee*/ 	.short	(.L_388 - .L_387)


	//   ....[0]....
.L_387:
        /*01f0*/ 	.word	0x00005a90


	//   ....[1]....
        /*01f4*/ 	.word	0x00005b00


	//----- nvinfo : EIATTR_MAX_THREADS
	.align		4
.L_388:
        /*01f8*/ 	.byte	0x04, 0x05
        /*01fa*/ 	.short	(.L_390 - .L_389)
.L_389:
        /*01fc*/ 	.word	0x00000100
        /*0200*/ 	.word	0x00000001
        /*0204*/ 	.word	0x00000001


	//----- nvinfo : EIATTR_CRS_STACK_SIZE
	.align		4
.L_390:
        /*0208*/ 	.byte	0x04, 0x1e
        /*020a*/ 	.short	(.L_392 - .L_391)
.L_391:
        /*020c*/ 	.word	0x00000000


	//----- nvinfo : EIATTR_CBANK_PARAM_SIZE
	.align		4
.L_392:
        /*0210*/ 	.byte	0x03, 0x19
        /*0212*/ 	.short	0x0071


	//----- nvinfo : EIATTR_PARAM_CBANK
	.align		4
        /*0214*/ 	.byte	0x04, 0x0a
        /*0216*/ 	.short	(.L_394 - .L_393)
	.align		4
.L_393:
        /*0218*/ 	.word	index@(.nv.constant0._ZN6thrust24THRUST_300001_SM_1000_NS8cuda_cub4core6detail13_kernel_agentINS1_8__reduce11ReduceAgentINS0_12zip_iteratorIN4cuda3std3__45tupleIJNS0_10device_ptrIfEENS0_17counting_iteratorIlNS0_11use_defaultESF_SF_EEEEEEEPNSB_IJflEEESJ_lNS1_9__extrema9arg_max_fIflNSA_4lessIfEEEEEEJSI_SK_lN3cub18CUB_300001_SM_100013GridEvenShareIlEENSS_9GridQueueIyEESP_EEEvDpT0_)
        /*021c*/ 	.short	0x0380
        /*021e*/ 	.short	0x0071


	//----- nvinfo : EIATTR_SW_WAR
	.align		4
.L_394:
        /*0220*/ 	.byte	0x04, 0x36
        /*0222*/ 	.short	(.L_396 - .L_395)
.L_395:
        /*0224*/ 	.word	0x00000008
.L_396:


//--------------------- .nv.info._ZN6thrust24THRUST_300001_SM_1000_NS8cuda_cub4core6detail13_kernel_agentINS1_8__reduce11ReduceAgentINS0_12zip_iteratorIN4cuda3std3__45tupleIJNS0_10device_ptrIfEENS0_17counting_iteratorIlNS0_11use_defaultESF_SF_EEEEEEEPNSB_IJflEEESJ_lNS1_9__extrema9arg_max_fIflNSA_4lessIfEEEEEEJSI_SK_lSP_EEEvDpT0_ --------------------------
	.section	.nv.info._ZN6thrust24THRUST_300001_SM_1000_NS8cuda_cub4core6detail13_kernel_agentINS1_8__reduce11ReduceAgentINS0_12zip_iteratorIN4cuda3std3__45tupleIJNS0_10device_ptrIfEENS0_17counting_iteratorIlNS0_11use_defaultESF_SF_EEEEEEEPNSB_IJflEEESJ_lNS1_9__extrema9arg_max_fIflNSA_4lessIfEEEEEEJSI_SK_lSP_EEEvDpT0_,"",@"SHT_CUDA_INFO"
	.sectionflags	@""
	.align	4


	//----- nvinfo : EIATTR_CUDA_API_VERSION
	.align		4
        /*0000*/ 	.byte	0x04, 0x37
        /*0002*/ 	.short	(.L_398 - .L_397)
.L_397:
        /*0004*/ 	.word	0x00000082


	//----- nvinfo : EIATTR_KPARAM_INFO
	.align		4
.L_398:
        /*0008*/ 	.byte	0x04, 0x17
        /*000a*/ 	.short	(.L_400 - .L_399)
.L_399:
        /*000c*/ 	.word	0x00000000
        /*0010*/ 	.short	0x0003
        /*0012*/ 	.short	0x0020
        /*0014*/ 	.byte	0x00, 0xf0, 0x05, 0x00


	//----- nvinfo : EIATTR_KPARAM_INFO
	.align		4
.L_400:
        /*0018*/ 	.byte	0x04, 0x17
        /*001a*/ 	.short	(.L_402 - .L_401)
.L_401:
        /*001c*/ 	.word	0x00000000
        /*0020*/ 	.short	0x0002
        /*0022*/ 	.short	0x0018
        /*0024*/ 	.byte	0x00, 0xf0, 0x21, 0x00


	//----- nvinfo : EIATTR_KPARAM_INFO
	.align		4
.L_402:
        /*0028*/ 	.byte	0x04, 0x17
        /*002a*/ 	.short	(.L_404 - .L_403)
.L_403:
        /*002c*/ 	.word	0x00000000
        /*0030*/ 	.short	0x0001
        /*0032*/ 	.short	0x0010
        /*0034*/ 	.byte	0x00, 0xf5, 0x21, 0x00


	//----- nvinfo : EIATTR_KPARAM_INFO
	.align		4
.L_404:
        /*0038*/ 	.byte	0x04, 0x17
        /*003a*/ 	.short	(.L_406 - .L_405)
.L_405:
        /*003c*/ 	.word	0x00000000
        /*0040*/ 	.short	0x0000
        /*0042*/ 	.short	0x0000
        /*0044*/ 	.byte	0x00, 0xf0, 0x41, 0x00


	//----- nvinfo : EIATTR_SPARSE_MMA_MASK
	.align		4
.L_406:
        /*0048*/ 	.byte	0x03, 0x50
        /*004a*/ 	.short	0x0000


	//----- nvinfo : EIATTR_MAXREG_COUNT
	.align		4
        /*004c*/ 	.byte	0x03, 0x1b
        /*004e*/ 	.short	0x00ff


	//----- nvinfo : EIATTR_NUM_BARRIERS
	.align		4
        /*0050*/ 	.byte	0x02, 0x4c
        /*0052*/ 	.byte	0x01
	.zero		1


	//----- nvinfo : EIATTR_MERCURY_ISA_VERSION
	.align		4
        /*0054*/ 	.byte	0x03, 0x5f
        /*0056*/ 	.short	0x0101


	//----- nvinfo : EIATTR_COOP_GROUP_MASK_REGIDS
	.align		4
        /*0058*/ 	.byte	0x04, 0x29
        /*005a*/ 	.short	(.L_408 - .L_407)


	//   ....[0]....
.L_407:
        /*005c*/ 	.word	0xffffffff


	//   ....[1]....
        /*0060*/ 	.word	0xffffffff


	//   ....[2]....
        /*0064*/ 	.word	0xffffffff


	//   ....[3]....
        /*0068*/ 	.word	0xffffffff


	//   ....[4]....
        /*006c*/ 	.word	0xffffffff


	//   ....[5]....
        /*0070*/ 	.word	0xffffffff


	//   ....[6]....
        /*0074*/ 	.word	0xffffffff


	//   ....[7]....
        /*0078*/ 	.word	0xffffffff


	//   ....[8]....
        /*007c*/ 	.word	0xffffffff


	//   ....[9]....
        /*0080*/ 	.word	0xffffffff


	//   ....[10]....
        /*0084*/ 	.word	0xffffffff


	//   ....[11]....
        /*0088*/ 	.word	0xffffffff


	//   ....[12]....
        /*008c*/ 	.word	0xffffffff


	//   ....[13]....
        /*0090*/ 	.word	0xffffffff


	//   ....[14]....
        /*0094*/ 	.word	0xffffffff


	//   ....[15]....
        /*0098*/ 	.word	0xffffffff


	//   ....[16]....
        /*009c*/ 	.word	0xffffffff


	//   ....[17]....
        /*00a0*/ 	.word	0xffffffff


	//   ....[18]....
        /*00a4*/ 	.word	0xffffffff


	//   ....[19]....
        /*00a8*/ 	.word	0xffffffff


	//   ....[20]....
        /*00ac*/ 	.word	0xffffffff


	//   ....[21]....
        /*00b0*/ 	.word	0xffffffff


	//   ....[22]....
        /*00b4*/ 	.word	0xffffffff


	//   ....[23]....
        /*00b8*/ 	.word	0xffffffff


	//   ....[24]....
        /*00bc*/ 	.word	0xffffffff


	//   ....[25]....
        /*00c0*/ 	.word	0xffffffff


	//   ....[26]....
        /*00c4*/ 	.word	0xffffffff


	//   ....[27]....
        /*00c8*/ 	.word	0xffffffff


	//   ....[28]....
        /*00cc*/ 	.word	0xffffffff


	//   ....[29]....
        /*00d0*/ 	.word	0xffffffff


	//   ....[30]....
        /*00d4*/ 	.word	0xffffffff


	//   ....[31]....
        /*00d8*/ 	.word	0xffffffff


	//   ....[32]....
        /*00dc*/ 	.word	0xffffffff


	//   ....[33]....
        /*00e0*/ 	.word	0xffffffff


	//   ....[34]....
        /*00e4*/ 	.word	0xffffffff


	//   ....[35]....
        /*00e8*/ 	.word	0xffffffff


	//   ....[36]....
        /*00ec*/ 	.word	0xffffffff


	//   ....[37]....
        /*00f0*/ 	.word	0xffffffff


	//   ....[38]....
        /*00f4*/ 	.word	0xffffffff


	//   ....[39]....
        /*00f8*/ 	.word	0xffffffff


	//   ....[40]....
        /*00fc*/ 	.word	0xffffffff


	//   ....[41]....
        /*0100*/ 	.word	0xffffffff


	//   ....[42]....
        /*0104*/ 	.word	0xffffffff


	//   ....[43]....
        /*0108*/ 	.word	0xffffffff


	//   ....[44]....
        /*010c*/ 	.word	0xffffffff


	//----- nvinfo : EIATTR_COOP_GROUP_INSTR_OFFSETS
	.align		4
.L_408:
        /*0110*/ 	.byte	0x04, 0x28
        /*0112*/ 	.short	(.L_410 - .L_409)


	//   ....[0]....
.L_409:
        /*0114*/ 	.word	0x00000b20


	//   ....[1]....
        /*0118*/ 	.word	0x00000b50


	//   ....[2]....
        /*011c*/ 	.word	0x00000b60


	//   ....[3]....
        /*0120*/ 	.word	0x00000cd0


	//   ....[4]....
        /*0124*/ 	.word	0x00000d10


	//   ....[5]....
        /*0128*/ 	.word	0x00000d40


	//   ....[6]....
        /*012c*/ 	.word	0x00000e80


	//   ....[7]....
        /*0130*/ 	.word	0x00000eb0


	//   ....[8]....
        /*0134*/ 	.word	0x00000ee0


	//   ....[9]....
        /*0138*/ 	.word	0x00001010


	//   ....[10]....
        /*013c*/ 	.word	0x00001040


	//   ....[11]....
        /*0140*/ 	.word	0x00001070


	//   ....[12]....
        /*0144*/ 	.word	0x000011a0


	//   ....[13]....
        /*0148*/ 	.word	0x000011d0


	//   ....[14]....
        /*014c*/ 	.word	0x00001200


	//   ....[15]....
        /*0150*/ 	.word	0x00001dc0


	//   ....[16]....
        /*0154*/ 	.word	0x00001dd0


	//   ....[17]....
        /*0158*/ 	.word	0x00001e50


	//   ....[18]....
        /*015c*/ 	.word	0x00001fc0


	//   ....[19]....
        /*0160*/ 	.word	0x00001ff0


	//   ....[20]....
        /*0164*/ 	.word	0x00002020


	//   ....[21]....
        /*0168*/ 	.word	0x00002150


	//   ....[22]....
        /*016c*/ 	.word	0x00002180


	//   ....[23]....
        /*0170*/ 	.word	0x000021b0


	//   ....[24]....
        /*0174*/ 	.word	0x000022e0


	//   ....[25]....
        /*0178*/ 	.word	0x00002310


	//   ....[26]....
        /*017c*/ 	.word	0x00002340


	//   ....[27]....
        /*0180*/ 	.word	0x00002470


	//   ....[28]....
        /*0184*/ 	.word	0x000024a0


	//   ....[29]....
        /*0188*/ 	.word	0x000024d0


	//   ....[30]....
        /*018c*/ 	.word	0x00004400


	//   ....[31]....
        /*0190*/ 	.word	0x00004420


	//   ....[32]....
        /*0194*/ 	.word	0x00004430


	//   ....[33]....
        /*0198*/ 	.word	0x000045d0


	//   ....[34]....
        /*019c*/ 	.word	0x00004600


	//   ....[35]....
        /*01a0*/ 	.word	0x00004630


	//   ....[36]....
        /*01a4*/ 	.word	0x00004760


	//   ....[37]....
        /*01a8*/ 	.word	0x00004790


	//   ....[38]....
        /*01ac*/ 	.word	0x000047c0


	//   ....[39]....
        /*01b0*/ 	.word	0x000048f0


	//   ....[40]....
        /*01b4*/ 	.word	0x00004920


	//   ....[41]....
        /*01b8*/ 	.word	0x00004950


	//   ....[42]....
        /*01bc*/ 	.word	0x00004a80


	//   ....[43]....
        /*01c0*/ 	.word	0x00004ab0


	//   ....[44]....
        /*01c4*/ 	.word	0x00004ae0


	//----- nvinfo : EIATTR_VRC_CTA_INIT_COUNT
	.align		4
.L_410:
        /*01c8*/ 	.byte	0x02, 0x4a
	.zero		1
	.zero		1


	//----- nvinfo : EIATTR_EXIT_INSTR_OFFSETS
	.align		4
        /*01cc*/ 	.byte	0x04, 0x1c
        /*01ce*/ 	.short	(.L_412 - .L_411)


	//   ....[0]....
.L_411:
        /*01d0*/ 	.word	0x00000040


	//   ....[1]....
        /*01d4*/ 	.word	0x000055f0


	//   ....[2]....
        /*01d8*/ 	.word	0x00005660


	//----- nvinfo : EIATTR_MAX_THREADS
	.align		4
.L_412:
        /*01dc*/ 	.byte	0x04, 0x05
        /*01de*/ 	.short	(.L_414 - .L_413)
.L_413:
        /*01e0*/ 	.word	0x00000100
        /*01e4*/ 	.word	0x00000001
        /*01e8*/ 	.word	0x00000001


	//----- nvinfo : EIATTR_CRS_STACK_SIZE
	.align		4
.L_414:
        /*01ec*/ 	.byte	0x04, 0x1e
        /*01ee*/ 	.short	(.L_416 - .L_415)
.L_415:
        /*01f0*/ 	.word	0x00000000


	//----- nvinfo : EIATTR_CBANK_PARAM_SIZE
	.align		4
.L_416:
        /*01f4*/ 	.byte	0x03, 0x19
        /*01f6*/ 	.short	0x0021


	//----- nvinfo : EIATTR_PARAM_CBANK
	.align		4
        /*01f8*/ 	.byte	0x04, 0x0a
        /*01fa*/ 	.short	(.L_418 - .L_417)
	.align		4
.L_417:
        /*01fc*/ 	.word	index@(.nv.constant0._ZN6thrust24THRUST_300001_SM_1000_NS8cuda_cub4core6detail13_kernel_agentINS1_8__reduce11ReduceAgentINS0_12zip_iteratorIN4cuda3std3__45tupleIJNS0_10device_ptrIfEENS0_17counting_iteratorIlNS0_11use_defaultESF_SF_EEEEEEEPNSB_IJflEEESJ_lNS1_9__extrema9arg_max_fIflNSA_4lessIfEEEEEEJSI_SK_lSP_EEEvDpT0_)
        /*0200*/ 	.short	0x0380
        /*0202*/ 	.short	0x0021


	//----- nvinfo : EIATTR_SW_WAR
	.align		4
.L_418:
        /*0204*/ 	.byte	0x04, 0x36
        /*0206*/ 	.short	(.L_420 - .L_419)
.L_419:
        /*0208*/ 	.word	0x00000008
.L_420:


//--------------------- .nv.info._ZN6thrust24THRUST_300001_SM_1000_NS8cuda_cub4core6detail13_kernel_agentINS1_8__reduce11ReduceAgentIPN4cuda3std3__45tupleIJflEEESC_SB_iNS1_9__extrema9arg_max_fIflNS9_4lessIfEEEEEEJSC_SC_iSH_EEEvDpT0_ --------------------------
	.section	.nv.info._ZN6thrust24THRUST_300001_SM_1000_NS8cuda_cub4core6detail13_kernel_agentINS1_8__reduce11ReduceAgentIPN4cuda3std3__45tupleIJflEEESC_SB_iNS1_9__extrema9arg_max_fIflNS9_4lessIfEEEEEEJSC_SC_iSH_EEEvDpT0_,"",@"SHT_CUDA_INFO"
	.sectionflags	@""
	.align	4


	//----- nvinfo : EIATTR_CUDA_API_VERSION
	.align		4
        /*0000*/ 	.byte	0x04, 0x37
        /*0002*/ 	.short	(.L_422 - .L_421)
.L_421:
        /*0004*/ 	.word	0x00000082


	//----- nvinfo : EIATTR_KPARAM_INFO
	.align		4
.L_422:
        /*0008*/ 	.byte	0x04, 0x17
        /*000a*/ 	.short	(.L_424 - .L_423)
.L_423:
        /*000c*/ 	.word	0x00000000
        /*0010*/ 	.short	0x0003
        /*0012*/ 	.short	0x0014
        /*0014*/ 	.byte	0x00, 0xf0, 0x05, 0x00


	//----- nvinfo : EIATTR_KPARAM_INFO
	.align		4
.L_424:
        /*0018*/ 	.byte	0x04, 0x17
        /*001a*/ 	.short	(.L_426 - .L_425)
.L_425:
        /*001c*/ 	.word	0x00000000
        /*0020*/ 	.short	0x0002
        /*0022*/ 	.short	0x0010
        /*0024*/ 	.byte	0x00, 0xf0, 0x11, 0x00


	//----- nvinfo : EIATTR_KPARAM_INFO
	.align		4
.L_426:
        /*0028*/ 	.byte	0x04, 0x17
        /*002a*/ 	.short	(.L_428 - .L_427)
.L_427:
        /*002c*/ 	.word	0x00000000
        /*0030*/ 	.short	0x0001
        /*0032*/ 	.short	0x0008
        /*0034*/ 	.byte	0x00, 0xf5, 0x21, 0x00


	//----- nvinfo : EIATTR_KPARAM_INFO
	.align		4
.L_428:
        /*0038*/ 	.byte	0x04, 0x17
        /*003a*/ 	.short	(.L_430 - .L_429)
.L_429:
        /*003c*/ 	.word	0x00000000
        /*0040*/ 	.short	0x0000
        /*0042*/ 	.short	0x0000
        /*0044*/ 	.byte	0x00, 0xf5, 0x21, 0x00


	//----- nvinfo : EIATTR_SPARSE_MMA_MASK
	.align		4
.L_430:
        /*0048*/ 	.byte	0x03, 0x50
        /*004a*/ 	.short	0x0000


	//----- nvinfo : EIATTR_MAXREG_COUNT
	.align		4
        /*004c*/ 	.byte	0x03, 0x1b
        /*004e*/ 	.short	0x00ff


	//----- nvinfo : EIATTR_NUM_BARRIERS
	.align		4
        /*0050*/ 	.byte	0x02, 0x4c
        /*0052*/ 	.byte	0x01
	.zero		1


	//----- nvinfo : EIATTR_MERCURY_ISA_VERSION
	.align		4
        /*0054*/ 	.byte	0x03, 0x5f
        /*0056*/ 	.short	0x0101


	//----- nvinfo : EIATTR_COOP_GROUP_MASK_REGIDS
	.align		4
        /*0058*/ 	.byte	0x04, 0x29
        /*005a*/ 	.short	(.L_432 - .L_431)


	//   ....[0]....
.L_431:
        /*005c*/ 	.word	0xffffffff


	//   ....[1]....
        /*0060*/ 	.word	0xffffffff


	//   ....[2]....
        /*0064*/ 	.word	0xffffffff


	//   ....[3]....
        /*0068*/ 	.word	0xffffffff


	//   ....[4]....
        /*006c*/ 	.word	0xffffffff


	//   ....[5]....
        /*0070*/ 	.word	0xffffffff


	//   ....[6]....
        /*0074*/ 	.word	0xffffffff


	//   ....[7]....
        /*0078*/ 	.word	0xffffffff


	//   ....[8]....
        /*007c*/ 	.word	0xffffffff


	//   ....[9]....
        /*0080*/ 	.word	0xffffffff


	//   ....[10]....
        /*0084*/ 	.word	0xffffffff


	//   ....[11]....
        /*0088*/ 	.word	0xffffffff


	//   ....[12]....
        /*008c*/ 	.word	0xffffffff


	//   ....[13]....
        /*0090*/ 	.word	0xffffffff


	//   ....[14]....
        /*0094*/ 	.word	0xffffffff


	//   ....[15]....
        /*0098*/ 	.word	0xffffffff


	//   ....[16]....
        /*009c*/ 	.word	0xffffffff


	//   ....[17]....
        /*00a0*/ 	.word	0xffffffff


	//   ....[18]....
        /*00a4*/ 	.word	0xffffffff


	//   ....[19]....
        /*00a8*/ 	.word	0xffffffff


	//   ....[20]....
        /*00ac*/ 	.word	0xffffffff


	//   ....[21]....
        /*00b0*/ 	.word	0xffffffff


	//   ....[22]....
        /*00b4*/ 	.word	0xffffffff


	//   ....[23]....
        /*00b8*/ 	.word	0xffffffff


	//   ....[24]....
        /*00bc*/ 	.word	0xffffffff


	//   ....[25]....
        /*00c0*/ 	.word	0xffffffff


	//   ....[26]....
        /*00c4*/ 	.word	0xffffffff


	//   ....[27]....
        /*00c8*/ 	.word	0xffffffff


	//   ....[28]....
        /*00cc*/ 	.word	0xffffffff


	//   ....[29]....
        /*00d0*/ 	.word	0xffffffff


	//   ....[30]....
        /*00d4*/ 	.word	0xffffffff


	//   ....[31]....
        /*00d8*/ 	.word	0xffffffff


	//   ....[32]....
        /*00dc*/ 	.word	0xffffffff


	//   ....[33]....
        /*00e0*/ 	.word	0xffffffff


	//   ....[34]....
        /*00e4*/ 	.word	0xffffffff


	//   ....[35]....
        /*00e8*/ 	.word	0xffffffff


	//   ....[36]....
        /*00ec*/ 	.word	0xffffffff


	//   ....[37]....
        /*00f0*/ 	.word	0xffffffff


	//   ....[38]....
        /*00f4*/ 	.word	0xffffffff


	//   ....[39]....
        /*00f8*/ 	.word	0xffffffff


	//   ....[40]....
        /*00fc*/ 	.word	0xffffffff


	//   ....[41]....
        /*0100*/ 	.word	0xffffffff


	//   ....[42]....
        /*0104*/ 	.word	0xffffffff


	//   ....[43]....
        /*0108*/ 	.word	0xffffffff


	//   ....[44]....
        /*010c*/ 	.word	0xffffffff


	//----- nvinfo : EIATTR_COOP_GROUP_INSTR_OFFSETS
	.align		4
.L_432:
        /*0110*/ 	.byte	0x04, 0x28
        /*0112*/ 	.short	(.L_434 - .L_433)


	//   ....[0]....
.L_433:
        /*0114*/ 	.word	0x00000a60


	//   ....[1]....
        /*0118*/ 	.word	0x00000a90


	//   ....[2]....
        /*011c*/ 	.word	0x00000aa0


	//   ....[3]....
        /*0120*/ 	.word	0x00000c00


	//   ....[4]....
        /*0124*/ 	.word	0x00000c40


	//   ....[5]....
        /*0128*/ 	.word	0x00000c80


	//   ....[6]....
        /*012c*/ 	.word	0x00000dc0


	//   ....[7]....
        /*0130*/ 	.word	0x00000df0


	//   ....[8]....
        /*0134*/ 	.word	0x00000e20


	//   ....[9]....
        /*0138*/ 	.word	0x00000f50


	//   ....[10]....
        /*013c*/ 	.word	0x00000f80


	//   ....[11]....
        /*0140*/ 	.word	0x00000fb0


	//   ....[12]....
        /*0144*/ 	.word	0x000010e0


	//   ....[13]....
        /*0148*/ 	.word	0x00001110


	//   ....[14]....
        /*014c*/ 	.word	0x00001140


	//   ....[15]....
        /*0150*/ 	.word	0x00001d00


	//   ....[16]....
        /*0154*/ 	.word	0x00001d10


	//   ....[17]....
        /*0158*/ 	.word	0x00001d20


	//   ....[18]....
        /*015c*/ 	.word	0x00001ef0


	//   ....[19]....
        /*0160*/ 	.word	0x00001f30


	//   ....[20]....
        /*0164*/ 	.word	0x00001f60


	//   ....[21]....
        /*0168*/ 	.word	0x00002090


	//   ....[22]....
        /*016c*/ 	.word	0x000020c0


	//   ....[23]....
        /*0170*/ 	.word	0x000020f0


	//   ....[24]....
        /*0174*/ 	.word	0x00002220


	//   ....[25]....
        /*0178*/ 	.word	0x00002250


	//   ....[26]....
        /*017c*/ 	.word	0x00002280


	//   ....[27]....
        /*0180*/ 	.word	0x000023b0


	//   ....[28]....
        /*0184*/ 	.word	0x000023e0


	//   ....[29]....
        /*0188*/ 	.word	0x00002410


	//   ....[30]....
        /*018c*/ 	.word	0x000042a0


	//   ....[31]....
        /*0190*/ 	.word	0x000042c0


	//   ....[32]....
        /*0194*/ 	.word	0x000042d0


	//   ....[33]....
        /*0198*/ 	.word	0x00004470


	//   ....[34]....
        /*019c*/ 	.word	0x000044a0


	//   ....[35]....
        /*01a0*/ 	.word	0x000044d0


	//   ....[36]....
        /*01a4*/ 	.word	0x00004600


	//   ....[37]....
        /*01a8*/ 	.word	0x00004630


	//   ....[38]....
        /*01ac*/ 	.word	0x00004660


	//   ....[39]....
        /*01b0*/ 	.word	0x00004790


	//   ....[40]....
        /*01b4*/ 	.word	0x000047c0


	//   ....[41]....
        /*01b8*/ 	.word	0x000047f0


	//   ....[42]....
        /*01bc*/ 	.word	0x00004920


	//   ....[43]....
        /*01c0*/ 	.word	0x00004950


	//   ....[44]....
        /*01c4*/ 	.word	0x00004980


	//----- nvinfo : EIATTR_VRC_CTA_INIT_COUNT
	.align		4
.L_434:
        /*01c8*/ 	.byte	0x02, 0x4a
	.zero		1
	.zero		1


	//----- nvinfo : EIATTR_EXIT_INSTR_OFFSETS
	.align		4
        /*01cc*/ 	.byte	0x04, 0x1c
        /*01ce*/ 	.short	(.L_436 - .L_435)


	//   ....[0]....
.L_435:
        /*01d0*/ 	.word	0x00000030


	//   ....[1]....
        /*01d4*/ 	.word	0x00005490


	//   ....[2]....
        /*01d8*/ 	.word	0x00005500


	//----- nvinfo : EIATTR_MAX_THREADS
	.align		4
.L_436:
        /*01dc*/ 	.byte	0x04, 0x05
        /*01de*/ 	.short	(.L_438 - .L_437)
.L_437:
        /*01e0*/ 	.word	0x00000100
        /*01e4*/ 	.word	0x00000001
        /*01e8*/ 	.word	0x00000001


	//----- nvinfo : EIATTR_CRS_STACK_SIZE
	.align		4
.L_438:
        /*01ec*/ 	.byte	0x04, 0x1e
        /*01ee*/ 	.short	(.L_440 - .L_439)
.L_439:
        /*01f0*/ 	.word	0x00000000


	//----- nvinfo : EIATTR_CBANK_PARAM_SIZE
	.align		4
.L_440:
        /*01f4*/ 	.byte	0x03, 0x19
        /*01f6*/ 	.short	0x0015


	//----- nvinfo : EIATTR_PARAM_CBANK
	.align		4
        /*01f8*/ 	.byte	0x04, 0x0a
        /*01fa*/ 	.short	(.L_442 - .L_441)
	.align		4
.L_441:
        /*01fc*/ 	.word	index@(.nv.constant0._ZN6thrust24THRUST_300001_SM_1000_NS8cuda_cub4core6detail13_kernel_agentINS1_8__reduce11ReduceAgentIPN4cuda3std3__45tupleIJflEEESC_SB_iNS1_9__extrema9arg_max_fIflNS9_4lessIfEEEEEEJSC_SC_iSH_EEEvDpT0_)
        /*0200*/ 	.short	0x0380
        /*0202*/ 	.short	0x0015


	//----- nvinfo : EIATTR_SW_WAR
	.align		4
.L_442:
        /*0204*/ 	.byte	0x04, 0x36
        /*0206*/ 	.short	(.L_444 - .L_443)
.L_443:
        /*0208*/ 	.word	0x00000008
.L_444:


//--------------------- .nv.info._ZN6thrust24THRUST_300001_SM_1000_NS8cuda_cub4core6detail13_kernel_agentINS1_8__reduce10DrainAgentIiEEJN3cub18CUB_300001_SM_10009GridQueueIjEEiEEEvDpT0_ --------------------------
	.section	.nv.info._ZN6thrust24THRUST_300001_SM_1000_NS8cuda_cub4core6detail13_kernel_agentINS1_8__reduce10DrainAgentIiEEJN3cub18CUB_300001_SM_10009GridQueueIjEEiEEEvDpT0_,"",@"SHT_CUDA_INFO"
	.sectionflags	@""
	.align	4


	//----- nvinfo : EIATTR_CUDA_API_VERSION
	.align		4
        /*0000*/ 	.byte	0x04, 0x37
        /*0002*/ 	.short	(.L_446 - .L_445)
.L_445:
        /*0004*/ 	.word	0x00000082


	//----- nvinfo : EIATTR_KPARAM_INFO
	.align		4
.L_446:
        /*0008*/ 	.byte	0x04, 0x17
        /*000a*/ 	.short	(.L_448 - .L_447)
.L_447:
        /*000c*/ 	.word	0x00000000
        /*0010*/ 	.short	0x0001
        /*0012*/ 	.short	0x0008
        /*0014*/ 	.byte	0x00, 0xf0, 0x11, 0x00


	//----- nvinfo : EIATTR_KPARAM_INFO
	.align		4
.L_448:
        /*0018*/ 	.byte	0x04, 0x17
        /*001a*/ 	.short	(.L_450 - .L_449)
.L_449:
        /*001c*/ 	.word	0x00000000
        /*0020*/ 	.short	0x0000
        /*0022*/ 	.short	0x0000
        /*0024*/ 	.byte	0x00, 0xf0, 0x21, 0x00


	//----- nvinfo : EIATTR_SPARSE_MMA_MASK
	.align		4
.L_450:
        /*0028*/ 	.byte	0x03, 0x50
        /*002a*/ 	.short	0x0000


	//----- nvinfo : EIATTR_MAXREG_COUNT
	.align		4
        /*002c*/ 	.byte	0x03, 0x1b
        /*002e*/ 	.short	0x00ff


	//----- nvinfo : EIATTR_MERCURY_ISA_VERSION
	.align		4
        /*0030*/ 	.byte	0x03, 0x5f
        /*0032*/ 	.short	0x0101


	//----- nvinfo : EIATTR_VRC_CTA_INIT_COUNT
	.align		4
        /*0034*/ 	.byte	0x02, 0x4a
	.zero		1
	.zero		1


	//----- nvinfo : EIATTR_EXIT_INSTR_OFFSETS
	.align		4
        /*0038*/ 	.byte	0x04, 0x1c
        /*003a*/ 	.short	(.L_452 - .L_451)


	//   ....[0]....
.L_451:
        /*003c*/ 	.word	0x00000060


	//----- nvinfo : EIATTR_MAX_THREADS
	.align		4
.L_452:
        /*0040*/ 	.byte	0x04, 0x05
        /*0042*/ 	.short	(.L_454 - .L_453)
.L_453:
        /*0044*/ 	.word	0x00000001
        /*0048*/ 	.word	0x00000001
        /*004c*/ 	.word	0x00000001


	//----- nvinfo : EIATTR_CBANK_PARAM_SIZE
	.align		4
.L_454:
        /*0050*/ 	.byte	0x03, 0x19
        /*0052*/ 	.short	0x000c


	//----- nvinfo : EIATTR_PARAM_CBANK
	.align		4
        /*0054*/ 	.byte	0x04, 0x0a
        /*0056*/ 	.short	(.L_456 - .L_455)
	.align		4
.L_455:
        /*0058*/ 	.word	index@(.nv.constant0._ZN6thrust24THRUST_300001_SM_1000_NS8cuda_cub4core6detail13_kernel_agentINS1_8__reduce10DrainAgentIiEEJN3cub18CUB_300001_SM_10009GridQueueIjEEiEEEvDpT0_)
        /*005c*/ 	.short	0x0380
        /*005e*/ 	.short	0x000c


	//----- nvinfo : EIATTR_SW_WAR
	.align		4
.L_456:
        /*0060*/ 	.byte	0x04, 0x36
        /*0062*/ 	.short	(.L_458 - .L_457)
.L_457:
        /*0064*/ 	.word	0x00000008
.L_458:


//--------------------- .nv.info._ZN6thrust24THRUST_300001_SM_1000_NS8cuda_cub4core6detail13_kernel_agentINS1_8__reduce11ReduceAgentINS0_12zip_iteratorIN4cuda3std3__45tupleIJNS0_10device_ptrIfEENS0_17counting_iteratorIlNS0_11use_defaultESF_SF_EEEEEEEPNSB_IJflEEESJ_iNS1_9__extrema9arg_max_fIflNSA_4lessIfEEEEEEJSI_SK_iN3cub18CUB_300001_SM_100013GridEvenShareIiEENSS_9GridQueueIjEESP_EEEvDpT0_ --------------------------
	.section	.nv.info._ZN6thrust24THRUST_300001_SM_1000_NS8cuda_cub4core6detail13_kernel_agentINS1_8__reduce11ReduceAgentINS0_12zip_iteratorIN4cuda3std3__45tupleIJNS0_10device_ptrIfEENS0_17counting_iteratorIlNS0_11use_defaultESF_SF_EEEEEEEPNSB_IJflEEESJ_iNS1_9__extrema9arg_max_fIflNSA_4lessIfEEEEEEJSI_SK_iN3cub18CUB_300001_SM_100013GridEvenShareIiEENSS_9GridQueueIjEESP_EEEvDpT0_,"",@"SHT_CUDA_INFO"
	.sectionflags	@""
	.align	4


	//----- nvinfo : EIATTR_CUDA_API_VERSION
	.align		4
        /*0000*/ 	.byte	0x04, 0x37
        /*0002*/ 	.short	(.L_460 - .L_459)
.L_459:
        /*0004*/ 	.word	0x00000082


	//----- nvinfo : EIATTR_KPARAM_INFO
	.align		4
.L_460:
        /*0008*/ 	.byte	0x04, 0x17
        /*000a*/ 	.short	(.L_462 - .L_461)
.L_461:
        /*000c*/ 	.word	0x00000000
        /*0010*/ 	.short	0x0005
        /*0012*/ 	.short	0x0050
        /*0014*/ 	.byte	0x00, 0xf0, 0x05, 0x00


	//----- nvinfo : EIATTR_KPARAM_INFO
	.align		4
.L_462:
        /*0018*/ 	.byte	0x04, 0x17
        /*001a*/ 	.short	(.L_464 - .L_463)
.L_463:
        /*001c*/ 	.word	0x00000000
        /*0020*/ 	.short	0x0004
        /*0022*/ 	.short	0x0048
        /*0024*/ 	.byte	0x00, 0xf0, 0x21, 0x00


	//----- nvinfo : EIATTR_KPARAM_INFO
	.align		4
.L_464:
        /*0028*/ 	.byte	0x04, 0x17
        /*002a*/ 	.short	(.L_466 - .L_465)
.L_465:
        /*002c*/ 	.word	0x00000000
        /*0030*/ 	.short	0x0003
        /*0032*/ 	.short	0x001c
        /*0034*/ 	.byte	0x00, 0xf0, 0xa1, 0x00


	//----- nvinfo : EIATTR_KPARAM_INFO
	.align		4
.L_466:
        /*0038*/ 	.byte	0x04, 0x17
        /*003a*/ 	.short	(.L_468 - .L_467)
.L_467:
        /*003c*/ 	.word	0x00000000
        /*0040*/ 	.short	0x0002
        /*0042*/ 	.short	0x0018
        /*0044*/ 	.byte	0x00, 0xf0, 0x11, 0x00


	//----- nvinfo : EIATTR_KPARAM_INFO
	.align		4
.L_468:
        /*0048*/ 	.byte	0x04, 0x17
        /*004a*/ 	.short	(.L_470 - .L_469)
.L_469:
        /*004c*/ 	.word	0x00000000
        /*0050*/ 	.short	0x0001
        /*0052*/ 	.short	0x0010
        /*0054*/ 	.byte	0x00, 0xf5, 0x21, 0x00


	//----- nvinfo : EIATTR_KPARAM_INFO
	.align		4
.L_470:
        /*0058*/ 	.byte	0x04, 0x17
        /*005a*/ 	.short	(.L_472 - .L_471)
.L_471:
        /*005c*/ 	.word	0x00000000
        /*0060*/ 	.short	0x0000
        /*0062*/ 	.short	0x0000
        /*0064*/ 	.byte	0x00, 0xf0, 0x41, 0x00


	//----- nvinfo : EIATTR_SPARSE_MMA_MASK
	.align		4
.L_472:
        /*0068*/ 	.byte	0x03, 0x50
        /*006a*/ 	.short	0x0000


	//----- nvinfo : EIATTR_MAXREG_COUNT
	.align		4
        /*006c*/ 	.byte	0x03, 0x1b
        /*006e*/ 	.short	0x00ff


	//----- nvinfo : EIATTR_NUM_BARRIERS
	.align		4
        /*0070*/ 	.byte	0x02, 0x4c
        /*0072*/ 	.byte	0x01
	.zero		1


	//----- nvinfo : EIATTR_MERCURY_ISA_VERSION
	.align		4
        /*0074*/ 	.byte	0x03, 0x5f
        /*0076*/ 	.short	0x0101


	//----- nvinfo : EIATTR_COOP_GROUP_MASK_REGIDS
	.align		4
        /*0078*/ 	.byte	0x04, 0x29
        /*007a*/ 	.short	(.L_474 - .L_473)


	//   ....[0]....
.L_473:
        /*007c*/ 	.word	0xffffffff


	//   ....[1]....
        /*0080*/ 	.word	0xffffffff


	//   ....[2]....
        /*0084*/ 	.word	0xffffffff


	//   ....[3]....
        /*0088*/ 	.word	0xffffffff


	//   ....[4]....
        /*008c*/ 	.word	0xffffffff


	//   ....[5]....
        /*0090*/ 	.word	0xffffffff


	//   ....[6]....
        /*0094*/ 	.word	0xffffffff


	//   ....[7]....
        /*0098*/ 	.word	0xffffffff


	//   ....[8]....
        /*009c*/ 	.word	0xffffffff


	//   ....[9]....
        /*00a0*/ 	.word	0xffffffff


	//   ....[10]....
        /*00a4*/ 	.word	0xffffffff


	//   ....[11]....
        /*00a8*/ 	.word	0xffffffff


	//   ....[12]....
        /*00ac*/ 	.word	0xffffffff


	//   ....[13]....
        /*00b0*/ 	.word	0xffffffff


	//   ....[14]....
        /*00b4*/ 	.word	0xffffffff


	//   ....[15]....
        /*00b8*/ 	.word	0xffffffff


	//   ....[16]....
        /*00bc*/ 	.word	0xffffffff


	//   ....[17]....
        /*00c0*/ 	.word	0xffffffff


	//   ....[18]....
        /*00c4*/ 	.word	0xffffffff


	//   ....[19]....
        /*00c8*/ 	.word	0xffffffff


	//   ....[20]....
        /*00cc*/ 	.word	0xffffffff


	//   ....[21]....
        /*00d0*/ 	.word	0xffffffff


	//   ....[22]....
        /*00d4*/ 	.word	0xffffffff


	//   ....[23]....
        /*00d8*/ 	.word	0xffffffff


	//   ....[24]....
        /*00dc*/ 	.word	0xffffffff


	//   ....[25]....
        /*00e0*/ 	.word	0xffffffff


	//   ....[26]....
        /*00e4*/ 	.word	0xffffffff


	//   ....[27]....
        /*00e8*/ 	.word	0xffffffff


	//   ....[28]....
        /*00ec*/ 	.word	0xffffffff


	//   ....[29]....
        /*00f0*/ 	.word	0xffffffff


	//   ....[30]....
        /*00f4*/ 	.word	0xffffffff


	//   ....[31]....
        /*00f8*/ 	.word	0xffffffff


	//   ....[32]....
        /*00fc*/ 	.word	0xffffffff


	//   ....[33]....
        /*0100*/ 	.word	0xffffffff


	//   ....[34]....
        /*0104*/ 	.word	0xffffffff


	//   ....[35]....
        /*0108*/ 	.word	0xffffffff


	//   ....[36]....
        /*010c*/ 	.word	0xffffffff


	//   ....[37]....
        /*0110*/ 	.word	0xffffffff


	//   ....[38]....
        /*0114*/ 	.word	0xffffffff


	//   ....[39]....
        /*0118*/ 	.word	0xffffffff


	//   ....[40]....
        /*011c*/ 	.word	0xffffffff


	//   ....[41]....
        /*0120*/ 	.word	0xffffffff


	//   ....[42]....
        /*0124*/ 	.word	0xffffffff


	//   ....[43]....
        /*0128*/ 	.word	0xffffffff


	//   ....[44]....
        /*012c*/ 	.word	0xffffffff


	//----- nvinfo : EIATTR_COOP_GROUP_INSTR_OFFSETS
	.align		4
.L_474:
        /*0130*/ 	.byte	0x04, 0x28
        /*0132*/ 	.short	(.L_476 - .L_475)


	//   ....[0]....
.L_475:
        /*0134*/ 	.word	0x00000b70


	//   ....[1]....
        /*0138*/ 	.word	0x00000ba0


	//   ....[2]....
        /*013c*/ 	.word	0x00000bb0


	//   ....[3]....
        /*0140*/ 	.word	0x00000d20


	//   ....[4]....
        /*0144*/ 	.word	0x00000d60


	//   ....[5]....
        /*0148*/ 	.word	0x00000d90


	//   ....[6]....
        /*014c*/ 	.word	0x00000ed0


	//   ....[7]....
        /*0150*/ 	.word	0x00000f00


	//   ....[8]....
        /*0154*/ 	.word	0x00000f30


	//   ....[9]....
        /*0158*/ 	.word	0x00001060


	//   ....[10]....
        /*015c*/ 	.word	0x00001090


	//   ....[11]....
        /*0160*/ 	.word	0x000010c0


	//   ....[12]....
        /*0164*/ 	.word	0x000011f0


	//   ....[13]....
        /*0168*/ 	.word	0x00001220


	//   ....[14]....
        /*016c*/ 	.word	0x00001250


	//   ....[15]....
        /*0170*/ 	.word	0x00001e00


	//   ....[16]....
        /*0174*/ 	.word	0x00001e10


	//   ....[17]....
        /*0178*/ 	.word	0x00001e90


	//   ....[18]....
        /*017c*/ 	.word	0x00002010


	//   ....[19]....
        /*0180*/ 	.word	0x00002040


	//   ....[20]....
        /*0184*/ 	.word	0x00002070


	//   ....[21]....
        /*0188*/ 	.word	0x000021a0


	//   ....[22]....
        /*018c*/ 	.word	0x000021d0


	//   ....[23]....
        /*0190*/ 	.word	0x00002200


	//   ....[24]....
        /*0194*/ 	.word	0x00002330


	//   ....[25]....
        /*0198*/ 	.word	0x00002360


	//   ....[26]....
        /*019c*/ 	.word	0x00002390


	//   ....[27]....
        /*01a0*/ 	.word	0x000024c0


	//   ....[28]....
        /*01a4*/ 	.word	0x000024f0


	//   ....[29]....
        /*01a8*/ 	.word	0x00002520


	//   ....[30]....
        /*01ac*/ 	.word	0x000046b0


	//   ....[31]....
        /*01b0*/ 	.word	0x000046d0


	//   ....[32]....
        /*01b4*/ 	.word	0x000046e0


	//   ....[33]....
        /*01b8*/ 	.word	0x00004880


	//   ....[34]....
        /*01bc*/ 	.word	0x000048b0


	//   ....[35]....
        /*01c0*/ 	.word	0x000048e0


	//   ....[36]....
        /*01c4*/ 	.word	0x00004a10


	//   ....[37]....
        /*01c8*/ 	.word	0x00004a40


	//   ....[38]....
        /*01cc*/ 	.word	0x00004a70


	//   ....[39]....
        /*01d0*/ 	.word	0x00004ba0


	//   ....[40]....
        /*01d4*/ 	.word	0x00004bd0


	//   ....[41]....
        /*01d8*/ 	.word	0x00004c00


	//   ....[42]....
        /*01dc*/ 	.word	0x00004d30


	//   ....[43]....
        /*01e0*/ 	.word	0x00004d60


	//   ....[44]....
        /*01e4*/ 	.word	0x00004d90


	//----- nvinfo : EIATTR_VRC_CTA_INIT_COUNT
	.align		4
.L_476:
        /*01e8*/ 	.byte	0x02, 0x4a
	.zero		1
	.zero		1


	//----- nvinfo : EIATTR_EXIT_INSTR_OFFSETS
	.align		4
        /*01ec*/ 	.byte	0x04, 0x1c
        /*01ee*/ 	.short	(.L_478 - .L_477)


	//   ....[0]....
.L_477:
        /*01f0*/ 	.word	0x000058a0


	//   ....[1]....
        /*01f4*/ 	.word	0x00005910


	//----- nvinfo : EIATTR_MAX_THREADS
	.align		4
.L_478:
        /*01f8*/ 	.byte	0x04, 0x05
        /*01fa*/ 	.short	(.L_480 - .L_479)
.L_479:
        /*01fc*/ 	.word	0x00000100
        /*0200*/ 	.word	0x00000001
        /*0204*/ 	.word	0x00000001


	//----- nvinfo : EIATTR_CRS_STACK_SIZE
	.align		4
.L_480:
        /*0208*/ 	.byte	0x04, 0x1e
        /*020a*/ 	.short	(.L_482 - .L_481)
.L_481:
        /*020c*/ 	.word	0x00000000


	//----- nvinfo : EIATTR_CBANK_PARAM_SIZE
	.align		4
.L_482:
        /*0210*/ 	.byte	0x03, 0x19
        /*0212*/ 	.short	0x0051


	//----- nvinfo : EIATTR_PARAM_CBANK
	.align		4
        /*0214*/ 	.byte	0x04, 0x0a
        /*0216*/ 	.short	(.L_484 - .L_483)
	.align		4
.L_483:
        /*0218*/ 	.word	index@(.nv.constant0._ZN6thrust24THRUST_300001_SM_1000_NS8cuda_cub4core6detail13_kernel_agentINS1_8__reduce11ReduceAgentINS0_12zip_iteratorIN4cuda3std3__45tupleIJNS0_10device_ptrIfEENS0_17counting_iteratorIlNS0_11use_defaultESF_SF_EEEEEEEPNSB_IJflEEESJ_iNS1_9__extrema9arg_max_fIflNSA_4lessIfEEEEEEJSI_SK_iN3cub18CUB_300001_SM_100013GridEvenShareIiEENSS_9GridQueueIjEESP_EEEvDpT0_)
        /*021c*/ 	.short	0x0380
        /*021e*/ 	.short	0x0051


	//----- nvinfo : EIATTR_SW_WAR
	.align		4
.L_484:
        /*0220*/ 	.byte	0x04, 0x36
        /*0222*/ 	.short	(.L_486 - .L_485)
.L_485:
        /*0224*/ 	.word	0x00000008
.L_486:


//--------------------- .nv.info._ZN6thrust24THRUST_300001_SM_1000_NS8cuda_cub4core6detail13_kernel_agentINS1_8__reduce11ReduceAgentINS0_12zip_iteratorIN4cuda3std3__45tupleIJNS0_10device_ptrIfEENS0_17counting_iteratorIlNS0_11use_defaultESF_SF_EEEEEEEPNSB_IJflEEESJ_iNS1_9__extrema9arg_max_fIflNSA_4lessIfEEEEEEJSI_SK_iSP_EEEvDpT0_ --------------------------
	.section	.nv.info._ZN6thrust24THRUST_300001_SM_1000_NS8cuda_cub4core6detail13_kernel_agentINS1_8__reduce11ReduceAgentINS0_12zip_iteratorIN4cuda3std3__45tupleIJNS0_10device_ptrIfEENS0_17counting_iteratorIlNS0_11use_defaultESF_SF_EEEEEEEPNSB_IJflEEESJ_iNS1_9__extrema9arg_max_fIflNSA_4lessIfEEEEEEJSI_SK_iSP_EEEvDpT0_,"",@"SHT_CUDA_INFO"
	.sectionflags	@""
	.align	4


	//----- nvinfo : EIATTR_CUDA_API_VERSION
	.align		4
        /*0000*/ 	.byte	0x04, 0x37
        /*0002*/ 	.short	(.L_488 - .L_487)
.L_487:
        /*0004*/ 	.word	0x00000082


	//----- nvinfo : EIATTR_KPARAM_INFO
	.align		4
.L_488:
        /*0008*/ 	.byte	0x04, 0x17
        /*000a*/ 	.short	(.L_490 - .L_489)
.L_489:
        /*000c*/ 	.word	0x00000000
        /*0010*/ 	.short	0x0003
        /*0012*/ 	.short	0x001c
        /*0014*/ 	.byte	0x00, 0xf0, 0x05, 0x00


	//----- nvinfo : EIATTR_KPARAM_INFO
	.align		4
.L_490:
        /*0018*/ 	.byte	0x04, 0x17
        /*001a*/ 	.short	(.L_492 - .L_491)
.L_491:
        /*001c*/ 	.word	0x00000000
        /*0020*/ 	.short	0x0002
        /*0022*/ 	.short	0x0018
        /*0024*/ 	.byte	0x00, 0xf0, 0x11, 0x00


	//----- nvinfo : EIATTR_KPARAM_INFO
	.align		4
.L_492:
        /*0028*/ 	.byte	0x04, 0x17
        /*002a*/ 	.short	(.L_494 - .L_493)
.L_493:
        /*002c*/ 	.word	0x00000000
        /*0030*/ 	.short	0x0001
        /*0032*/ 	.short	0x0010
        /*0034*/ 	.byte	0x00, 0xf5, 0x21, 0x00


	//----- nvinfo : EIATTR_KPARAM_INFO
	.align		4
.L_494:
        /*0038*/ 	.byte	0x04, 0x17
        /*003a*/ 	.short	(.L_496 - .L_495)
.L_495:
        /*003c*/ 	.word	0x00000000
        /*0040*/ 	.short	0x0000
        /*0042*/ 	.short	0x0000
        /*0044*/ 	.byte	0x00, 0xf0, 0x41, 0x00


	//----- nvinfo : EIATTR_SPARSE_MMA_MASK
	.align		4
.L_496:
        /*0048*/ 	.byte	0x03, 0x50
        /*004a*/ 	.short	0x0000


	//----- nvinfo : EIATTR_MAXREG_COUNT
	.align		4
        /*004c*/ 	.byte	0x03, 0x1b
        /*004e*/ 	.short	0x00ff


	//----- nvinfo : EIATTR_NUM_BARRIERS
	.align		4
        /*0050*/ 	.byte	0x02, 0x4c
        /*0052*/ 	.byte	0x01
	.zero		1


	//----- nvinfo : EIATTR_MERCURY_ISA_VERSION
	.align		4
        /*0054*/ 	.byte	0x03, 0x5f
        /*0056*/ 	.short	0x0101


	//----- nvinfo : EIATTR_COOP_GROUP_MASK_REGIDS
	.align		4
        /*0058*/ 	.byte	0x04, 0x29
        /*005a*/ 	.short	(.L_498 - .L_497)


	//   ....[0]....
.L_497:
        /*005c*/ 	.word	0xffffffff


	//   ....[1]....
        /*0060*/ 	.word	0xffffffff


	//   ....[2]....
        /*0064*/ 	.word	0xffffffff


	//   ....[3]....
        /*0068*/ 	.word	0xffffffff


	//   ....[4]....
        /*006c*/ 	.word	0xffffffff


	//   ....[5]....
        /*0070*/ 	.word	0xffffffff


	//   ....[6]....
        /*0074*/ 	.word	0xffffffff


	//   ....[7]....
        /*0078*/ 	.word	0xffffffff


	//   ....[8]....
        /*007c*/ 	.word	0xffffffff


	//   ....[9]....
        /*0080*/ 	.word	0xffffffff


	//   ....[10]....
        /*0084*/ 	.word	0xffffffff


	//   ....[11]....
        /*0088*/ 	.word	0xffffffff


	//   ....[12]....
        /*008c*/ 	.word	0xffffffff


	//   ....[13]....
        /*0090*/ 	.word	0xffffffff


	//   ....[14]....
        /*0094*/ 	.word	0xffffffff


	//   ....[15]....
        /*0098*/ 	.word	0xffffffff


	//   ....[16]....
        /*009c*/ 	.word	0xffffffff


	//   ....[17]....
        /*00a0*/ 	.word	0xffffffff


	//   ....[18]....
        /*00a4*/ 	.word	0xffffffff


	//   ....[19]....
        /*00a8*/ 	.word	0xffffffff


	//   ....[20]....
        /*00ac*/ 	.word	0xffffffff


	//   ....[21]....
        /*00b0*/ 	.word	0xffffffff


	//   ....[22]....
        /*00b4*/ 	.word	0xffffffff


	//   ....[23]....
        /*00b8*/ 	.word	0xffffffff


	//   ....[24]....
        /*00bc*/ 	.word	0xffffffff


	//   ....[25]....
        /*00c0*/ 	.word	0xffffffff


	//   ....[26]....
        /*00c4*/ 	.word	0xffffffff


	//   ....[27]....
        /*00c8*/ 	.word	0xffffffff


	//   ....[28]....
        /*00cc*/ 	.word	0xffffffff


	//   ....[29]....
        /*00d0*/ 	.word	0xffffffff


	//   ....[30]....
        /*00d4*/ 	.word	0xffffffff


	//   ....[31]....
        /*00d8*/ 	.word	0xffffffff


	//   ....[32]....
        /*00dc*/ 	.word	0xffffffff


	//   ....[33]....
        /*00e0*/ 	.word	0xffffffff


	//   ....[34]....
        /*00e4*/ 	.word	0xffffffff


	//   ....[35]....
        /*00e8*/ 	.word	0xffffffff


	//   ....[36]....
        /*00ec*/ 	.word	0xffffffff


	//   ....[37]....
        /*00f0*/ 	.word	0xffffffff


	//   ....[38]....
        /*00f4*/ 	.word	0xffffffff


	//   ....[39]....
        /*00f8*/ 	.word	0xffffffff


	//   ....[40]....
        /*00fc*/ 	.word	0xffffffff


	//   ....[41]....
        /*0100*/ 	.word	0xffffffff


	//   ....[42]....
        /*0104*/ 	.word	0xffffffff


	//   ....[43]....
        /*0108*/ 	.word	0xffffffff


	//   ....[44]....
        /*010c*/ 	.word	0xffffffff


	//----- nvinfo : EIATTR_COOP_GROUP_INSTR_OFFSETS
	.align		4
.L_498:
        /*0110*/ 	.byte	0x04, 0x28
        /*0112*/ 	.short	(.L_500 - .L_499)


	//   ....[0]....
.L_499:
        /*0114*/ 	.word	0x00000b00


	//   ....[1]....
        /*0118*/ 	.word	0x00000b30


	//   ....[2]....
        /*011c*/ 	.word	0x00000b40


	//   ....[3]....
        /*0120*/ 	.word	0x00000cb0


	//   ....[4]....
        /*0124*/ 	.word	0x00000cf0


	//   ....[5]....
        /*0128*/ 	.word	0x00000d20


	//   ....[6]....
        /*012c*/ 	.word	0x00000e60


	//   ....[7]....
        /*0130*/ 	.word	0x00000e90


	//   ....[8]....
        /*0134*/ 	.word	0x00000ec0


	//   ....[9]....
        /*0138*/ 	.word	0x00000ff0


	//   ....[10]....
        /*013c*/ 	.word	0x00001020


	//   ....[11]....
        /*0140*/ 	.word	0x00001050


	//   ....[12]....
        /*0144*/ 	.word	0x00001180


	//   ....[13]....
        /*0148*/ 	.word	0x000011b0


	//   ....[14]....
        /*014c*/ 	.word	0x000011e0


	//   ....[15]....
        /*0150*/ 	.word	0x00001da0


	//   ....[16]....
        /*0154*/ 	.word	0x00001db0


	//   ....[17]....
        /*0158*/ 	.word	0x00001e30


	//   ....[18]....
        /*015c*/ 	.word	0x00001fa0


	//   ....[19]....
        /*0160*/ 	.word	0x00001fd0


	//   ....[20]....
        /*0164*/ 	.word	0x00002000


	//   ....[21]....
        /*0168*/ 	.word	0x00002130


	//   ....[22]....
        /*016c*/ 	.word	0x00002160


	//   ....[23]....
        /*0170*/ 	.word	0x00002190


	//   ....[24]....
        /*0174*/ 	.word	0x000022c0


	//   ....[25]....
        /*0178*/ 	.word	0x000022f0


	//   ....[26]....
        /*017c*/ 	.word	0x00002320


	//   ....[27]....
        /*0180*/ 	.word	0x00002450


	//   ....[28]....
        /*0184*/ 	.word	0x00002480


	//   ....[29]....
        /*0188*/ 	.word	0x000024b0


	//   ....[30]....
        /*018c*/ 	.word	0x000043f0


	//   ....[31]....
        /*0190*/ 	.word	0x00004410


	//   ....[32]....
        /*0194*/ 	.word	0x00004420


	//   ....[33]....
        /*0198*/ 	.word	0x000045c0


	//   ....[34]....
        /*019c*/ 	.word	0x000045f0


	//   ....[35]....
        /*01a0*/ 	.word	0x00004620


	//   ....[36]....
        /*01a4*/ 	.word	0x00004750


	//   ....[37]....
        /*01a8*/ 	.word	0x00004780


	//   ....[38]....
        /*01ac*/ 	.word	0x000047b0


	//   ....[39]....
        /*01b0*/ 	.word	0x000048e0


	//   ....[40]....
        /*01b4*/ 	.word	0x00004910


	//   ....[41]....
        /*01b8*/ 	.word	0x00004940


	//   ....[42]....
        /*01bc*/ 	.word	0x00004a70


	//   ....[43]....
        /*01c0*/ 	.word	0x00004aa0


	//   ....[44]....
        /*01c4*/ 	.word	0x00004ad0


	//----- nvinfo : EIATTR_VRC_CTA_INIT_COUNT
	.align		4
.L_500:
        /*01c8*/ 	.byte	0x02, 0x4a
	.zero		1
	.zero		1


	//----- nvinfo : EIATTR_EXIT_INSTR_OFFSETS
	.align		4
        /*01cc*/ 	.byte	0x04, 0x1c
        /*01ce*/ 	.short	(.L_502 - .L_501)


	//   ....[0]....
.L_501:
        /*01d0*/ 	.word	0x00000030


	//   ....[1]....
        /*01d4*/ 	.word	0x000055e0


	//   ....[2]....
        /*01d8*/ 	.word	0x00005650


	//----- nvinfo : EIATTR_MAX_THREADS
	.align		4
.L_502:
        /*01dc*/ 	.byte	0x04, 0x05
        /*01de*/ 	.short	(.L_504 - .L_503)
.L_503:
        /*01e0*/ 	.word	0x00000100
        /*01e4*/ 	.word	0x00000001
        /*01e8*/ 	.word	0x00000001


	//----- nvinfo : EIATTR_CRS_STACK_SIZE
	.align		4
.L_504:
        /*01ec*/ 	.byte	0x04, 0x1e
        /*01ee*/ 	.short	(.L_506 - .L_505)
.L_505:
        /*01f0*/ 	.word	0x00000000


	//----- nvinfo : EIATTR_CBANK_PARAM_SIZE
	.align		4
.L_506:
        /*01f4*/ 	.byte	0x03, 0x19
        /*01f6*/ 	.short	0x001d


	//----- nvinfo : EIATTR_PARAM_CBANK
	.align		4
        /*01f8*/ 	.byte	0x04, 0x0a
        /*01fa*/ 	.short	(.L_508 - .L_507)
	.align		4
.L_507:
        /*01fc*/ 	.word	index@(.nv.constant0._ZN6thrust24THRUST_300001_SM_1000_NS8cuda_cub4core6detail13_kernel_agentINS1_8__reduce11ReduceAgentINS0_12zip_iteratorIN4cuda3std3__45tupleIJNS0_10device_ptrIfEENS0_17counting_iteratorIlNS0_11use_defaultESF_SF_EEEEEEEPNSB_IJflEEESJ_iNS1_9__extrema9arg_max_fIflNSA_4lessIfEEEEEEJSI_SK_iSP_EEEvDpT0_)
        /*0200*/ 	.short	0x0380
        /*0202*/ 	.short	0x001d


	//----- nvinfo : EIATTR_SW_WAR
	.align		4
.L_508:
        /*0204*/ 	.byte	0x04, 0x36
        /*0206*/ 	.short	(.L_510 - .L_509)
.L_509:
        /*0208*/ 	.word	0x00000008
.L_510:


//--------------------- .nv.info._Z12sort23KernelPfPjS0_j --------------------------
	.section	.nv.info._Z12sort23KernelPfPjS0_j,"",@"SHT_CUDA_INFO"
	.sectionflags	@""
	.align	4


	//----- nvinfo : EIATTR_CUDA_API_VERSION
	.align		4
        /*0000*/ 	.byte	0x04, 0x37
        /*0002*/ 	.short	(.L_512 - .L_511)
.L_511:
        /*0004*/ 	.word	0x00000082


	//----- nvinfo : EIATTR_KPARAM_INFO
	.align		4
.L_512:
        /*0008*/ 	.byte	0x04, 0x17
        /*000a*/ 	.short	(.L_514 - .L_513)
.L_513:
        /*000c*/ 	.word	0x00000000
        /*0010*/ 	.short	0x0003
        /*0012*/ 	.short	0x0018
        /*0014*/ 	.byte	0x00, 0xf0, 0x11, 0x00


	//----- nvinfo : EIATTR_KPARAM_INFO
	.align		4
.L_514:
        /*0018*/ 	.byte	0x04, 0x17
        /*001a*/ 	.short	(.L_516 - .L_515)
.L_515:
        /*001c*/ 	.word	0x00000000
        /*0020*/ 	.short	0x0002
        /*0022*/ 	.short	0x0010
        /*0024*/ 	.byte	0x00, 0xf5, 0x21, 0x00


	//----- nvinfo : EIATTR_KPARAM_INFO
	.align		4
.L_516:
        /*0028*/ 	.byte	0x04, 0x17
        /*002a*/ 	.short	(.L_518 - .L_517)
.L_517:
        /*002c*/ 	.word	0x00000000
        /*0030*/ 	.short	0x0001
        /*0032*/ 	.short	0x0008
        /*0034*/ 	.byte	0x00, 0xf5, 0x21, 0x00


	//----- nvinfo : EIATTR_KPARAM_INFO
	.align		4
.L_518:
        /*0038*/ 	.byte	0x04, 0x17
        /*003a*/ 	.short	(.L_520 - .L_519)
.L_519:
        /*003c*/ 	.word	0x00000000
        /*0040*/ 	.short	0x0000
        /*0042*/ 	.short	0x0000
        /*0044*/ 	.byte	0x00, 0xf5, 0x21, 0x00


	//----- nvinfo : EIATTR_SPARSE_MMA_MASK
	.align		4
.L_520:
        /*0048*/ 	.byte	0x03, 0x50
        /*004a*/ 	.short	0x0000


	//----- nvinfo : EIATTR_MAXREG_COUNT
	.align		4
        /*004c*/ 	.byte	0x03, 0x1b
        /*004e*/ 	.short	0x00ff


	//----- nvinfo : EIATTR_NUM_BARRIERS
	.align		4
        /*0050*/ 	.byte	0x02, 0x4c
        /*0052*/ 	.byte	0x01
	.zero		1


	//----- nvinfo : EIATTR_MERCURY_ISA_VERSION
	.align		4
        /*0054*/ 	.byte	0x03, 0x5f
        /*0056*/ 	.short	0x0101


	//----- nvinfo : EIATTR_VRC_CTA_INIT_COUNT
	.align		4
        /*0058*/ 	.byte	0x02, 0x4a
	.zero		1
	.zero		1


	//----- nvinfo : EIATTR_EXIT_INSTR_OFFSETS
	.align		4
        /*005c*/ 	.byte	0x04, 0x1c
        /*005e*/ 	.short	(.L_522 - .L_521)


	//   ....[0]....
.L_521:
        /*0060*/ 	.word	0x00000040


	//   ....[1]....
        /*0064*/ 	.word	0x000006e0


	//----- nvinfo : EIATTR_CRS_STACK_SIZE
	.align		4
.L_522:
        /*0068*/ 	.byte	0x04, 0x1e
        /*006a*/ 	.short	(.L_524 - .L_523)
.L_523:
        /*006c*/ 	.word	0x00000000


	//----- nvinfo : EIATTR_CBANK_PARAM_SIZE
	.align		4
.L_524:
        /*0070*/ 	.byte	0x03, 0x19
        /*0072*/ 	.short	0x001c


	//----- nvinfo : EIATTR_PARAM_CBANK
	.align		4
        /*0074*/ 	.byte	0x04, 0x0a
        /*0076*/ 	.short	(.L_526 - .L_525)
	.align		4
.L_525:
        /*0078*/ 	.word	index@(.nv.constant0._Z12sort23KernelPfPjS0_j)
        /*007c*/ 	.short	0x0380
        /*007e*/ 	.short	0x001c


	//----- nvinfo : EIATTR_SW_WAR
	.align		4
.L_526:
        /*0080*/ 	.byte	0x04, 0x36
        /*0082*/ 	.short	(.L_528 - .L_527)
.L_527:
        /*0084*/ 	.word	0x00000008
.L_528:


//--------------------- .nv.info._Z9addKernelPjPKjj --------------------------
	.section	.nv.info._Z9addKernelPjPKjj,"",@"SHT_CUDA_INFO"
	.sectionflags	@""
	.align	4


	//----- nvinfo : EIATTR_CUDA_API_VERSION
	.align		4
        /*0000*/ 	.byte	0x04, 0x37
        /*0002*/ 	.short	(.L_530 - .L_529)
.L_529:
        /*0004*/ 	.word	0x00000082


	//----- nvinfo : EIATTR_KPARAM_INFO
	.align		4
.L_530:
        /*0008*/ 	.byte	0x04, 0x17
        /*000a*/ 	.short	(.L_532 - .L_531)
.L_531:
        /*000c*/ 	.word	0x00000000
        /*0010*/ 	.short	0x0002
        /*0012*/ 	.short	0x0010
        /*0014*/ 	.byte	0x00, 0xf0, 0x11, 0x00


	//----- nvinfo : EIATTR_KPARAM_INFO
	.align		4
.L_532:
        /*0018*/ 	.byte	0x04, 0x17
        /*001a*/ 	.short	(.L_534 - .L_533)
.L_533:
        /*001c*/ 	.word	0x00000000
        /*0020*/ 	.short	0x0001
        /*0022*/ 	.short	0x0008
        /*0024*/ 	.byte	0x00, 0xf5, 0x21, 0x00


	//----- nvinfo : EIATTR_KPARAM_INFO
	.align		4
.L_534:
        /*0028*/ 	.byte	0x04, 0x17
        /*002a*/ 	.short	(.L_536 - .L_535)
.L_535:
        /*002c*/ 	.word	0x00000000
        /*0030*/ 	.short	0x0000
        /*0032*/ 	.short	0x0000
        /*0034*/ 	.byte	0x00, 0xf5, 0x21, 0x00


	//----- nvinfo : EIATTR_SPARSE_MMA_MASK
	.align		4
.L_536:
        /*0038*/ 	.byte	0x03, 0x50
        /*003a*/ 	.short	0x0000


	//----- nvinfo : EIATTR_MAXREG_COUNT
	.align		4
        /*003c*/ 	.byte	0x03, 0x1b
        /*003e*/ 	.short	0x00ff


	//----- nvinfo : EIATTR_MERCURY_ISA_VERSION
	.align		4
        /*0040*/ 	.byte	0x03, 0x5f
        /*0042*/ 	.short	0x0101


	//----- nvinfo : EIATTR_VRC_CTA_INIT_COUNT
	.align		4
        /*0044*/ 	.byte	0x02, 0x4a
	.zero		1
	.zero		1


	//----- nvinfo : EIATTR_EXIT_INSTR_OFFSETS
	.align		4
        /*0048*/ 	.byte	0x04, 0x1c
        /*004a*/ 	.short	(.L_538 - .L_537)


	//   ....[0]....
.L_537:
        /*004c*/ 	.word	0x00000080


	//   ....[1]....
        /*0050*/ 	.word	0x000001a0


	//----- nvinfo : EIATTR_CRS_STACK_SIZE
	.align		4
.L_538:
        /*0054*/ 	.byte	0x04, 0x1e
        /*0056*/ 	.short	(.L_540 - .L_539)
.L_539:
        /*0058*/ 	.word	0x00000000


	//----- nvinfo : EIATTR_CBANK_PARAM_SIZE
	.align		4
.L_540:
        /*005c*/ 	.byte	0x03, 0x19
        /*005e*/ 	.short	0x0014


	//----- nvinfo : EIATTR_PARAM_CBANK
	.align		4
        /*0060*/ 	.byte	0x04, 0x0a
        /*0062*/ 	.short	(.L_542 - .L_541)
	.align		4
.L_541:
        /*0064*/ 	.word	index@(.nv.constant0._Z9addKernelPjPKjj)
        /*0068*/ 	.short	0x0380
        /*006a*/ 	.short	0x0014


	//----- nvinfo : EIATTR_SW_WAR
	.align		4
.L_542:
        /*006c*/ 	.byte	0x04, 0x36
        /*006e*/ 	.short	(.L_544 - .L_543)
.L_543:
        /*0070*/ 	.word	0x00000008
.L_544:


//--------------------- .nv.info._Z10fillKernelPKjPjj --------------------------
	.section	.nv.info._Z10fillKernelPKjPjj,"",@"SHT_CUDA_INFO"
	.sectionflags	@""
	.align	4


	//----- nvinfo : EIATTR_CUDA_API_VERSION
	.align		4
        /*0000*/ 	.byte	0x04, 0x37
        /*0002*/ 	.short	(.L_546 - .L_545)
.L_545:
        /*0004*/ 	.word	0x00000082


	//----- nvinfo : EIATTR_KPARAM_INFO
	.align		4
.L_546:
        /*0008*/ 	.byte	0x04, 0x17
        /*000a*/ 	.short	(.L_548 - .L_547)
.L_547:
        /*000c*/ 	.word	0x00000000
        /*0010*/ 	.short	0x0002
        /*0012*/ 	.short	0x0010
        /*0014*/ 	.byte	0x00, 0xf0, 0x11, 0x00


	//----- nvinfo : EIATTR_KPARAM_INFO
	.align		4
.L_548:
        /*0018*/ 	.byte	0x04, 0x17
        /*001a*/ 	.short	(.L_550 - .L_549)
.L_549:
        /*001c*/ 	.word	0x00000000
        /*0020*/ 	.short	0x0001
        /*0022*/ 	.short	0x0008
        /*0024*/ 	.byte	0x00, 0xf5, 0x21, 0x00


	//----- nvinfo : EIATTR_KPARAM_INFO
	.align		4
.L_550:
        /*0028*/ 	.byte	0x04, 0x17
        /*002a*/ 	.short	(.L_552 - .L_551)
.L_551:
        /*002c*/ 	.word	0x00000000
        /*0030*/ 	.short	0x0000
        /*0032*/ 	.short	0x0000
        /*0034*/ 	.byte	0x00, 0xf5, 0x21, 0x00


	//----- nvinfo : EIATTR_SPARSE_MMA_MASK
	.align		4
.L_552:
        /*0038*/ 	.byte	0x03, 0x50
        /*003a*/ 	.short	0x0000


	//----- nvinfo : EIATTR_MAXREG_COUNT
	.align		4
        /*003c*/ 	.byte	0x03, 0x1b
        /*003e*/ 	.short	0x00ff


	//----- nvinfo : EIATTR_MERCURY_ISA_VERSION
	.align		4
        /*0040*/ 	.byte	0x03, 0x5f
        /*0042*/ 	.short	0x0101


	//----- nvinfo : EIATTR_VRC_CTA_INIT_COUNT
	.align		4
        /*0044*/ 	.byte	0x02, 0x4a
	.zero		1
	.zero		1


	//----- nvinfo : EIATTR_EXIT_INSTR_OFFSETS
	.align		4
        /*0048*/ 	.byte	0x04, 0x1c
        /*004a*/ 	.short	(.L_554 - .L_553)


	//   ....[0]....
.L_553:
        /*004c*/ 	.word	0x00000070


	//   ....[1]....
        /*0050*/ 	.word	0x00000190


	//----- nvinfo : EIATTR_CRS_STACK_SIZE
	.align		4
.L_554:
        /*0054*/ 	.byte	0x04, 0x1e
        /*0056*/ 	.short	(.L_556 - .L_555)
.L_555:
        /*0058*/ 	.word	0x00000000


	//----- nvinfo : EIATTR_CBANK_PARAM_SIZE
	.align		4
.L_556:
        /*005c*/ 	.byte	0x03, 0x19
        /*005e*/ 	.short	0x0014


	//----- nvinfo : EIATTR_PARAM_CBANK
	.align		4
        /*0060*/ 	.byte	0x04, 0x0a
        /*0062*/ 	.short	(.L_558 - .L_557)
	.align		4
.L_557:
        /*0064*/ 	.word	index@(.nv.constant0._Z10fillKernelPKjPjj)
        /*0068*/ 	.short	0x0380
        /*006a*/ 	.short	0x0014


	//----- nvinfo : EIATTR_SW_WAR
	.align		4
.L_558:
        /*006c*/ 	.byte	0x04, 0x36
        /*006e*/ 	.short	(.L_560 - .L_559)
.L_559:
        /*0070*/ 	.word	0x00000008
.L_560:


//--------------------- .nv.info._Z10scanKernelPjj --------------------------
	.section	.nv.info._Z10scanKernelPjj,"",@"SHT_CUDA_INFO"
	.sectionflags	@""
	.align	4


	//----- nvinfo : EIATTR_CUDA_API_VERSION
	.align		4
        /*0000*/ 	.byte	0x04, 0x37
        /*0002*/ 	.short	(.L_562 - .L_561)
.L_561:
        /*0004*/ 	.word	0x00000082


	//----- nvinfo : EIATTR_KPARAM_INFO
	.align		4
.L_562:
        /*0008*/ 	.byte	0x04, 0x17
        /*000a*/ 	.short	(.L_564 - .L_563)
.L_563:
        /*000c*/ 	.word	0x00000000
        /*0010*/ 	.short	0x0001
        /*0012*/ 	.short	0x0008
        /*0014*/ 	.byte	0x00, 0xf0, 0x11, 0x00


	//----- nvinfo : EIATTR_KPARAM_INFO
	.align		4
.L_564:
        /*0018*/ 	.byte	0x04, 0x17
        /*001a*/ 	.short	(.L_566 - .L_565)
.L_565:
        /*001c*/ 	.word	0x00000000
        /*0020*/ 	.short	0x0000
        /*0022*/ 	.short	0x0000
        /*0024*/ 	.byte	0x00, 0xf5, 0x21, 0x00


	//----- nvinfo : EIATTR_SPARSE_MMA_MASK
	.align		4
.L_566:
        /*0028*/ 	.byte	0x03, 0x50
        /*002a*/ 	.short	0x0000


	//----- nvinfo : EIATTR_MAXREG_COUNT
	.align		4
        /*002c*/ 	.byte	0x03, 0x1b
        /*002e*/ 	.short	0x00ff


	//----- nvinfo : EIATTR_NUM_BARRIERS
	.align		4
        /*0030*/ 	.byte	0x02, 0x4c
        /*0032*/ 	.byte	0x01
	.zero		1


	//----- nvinfo : EIATTR_MERCURY_ISA_VERSION
	.align		4
        /*0034*/ 	.byte	0x03, 0x5f
        /*0036*/ 	.short	0x0101


	//----- nvinfo : EIATTR_VRC_CTA_INIT_COUNT
	.align		4
        /*0038*/ 	.byte	0x02, 0x4a
	.zero		1
	.zero		1


	//----- nvinfo : EIATTR_EXIT_INSTR_OFFSETS
	.align		4
        /*003c*/ 	.byte	0x04, 0x1c
        /*003e*/ 	.short	(.L_568 - .L_567)


	//   ....[0]....
.L_567:
        /*0040*/ 	.word	0x00000080


	//   ....[1]....
        /*0044*/ 	.word	0x00000db0


	//----- nvinfo : EIATTR_CRS_STACK_SIZE
	.align		4
.L_568:
        /*0048*/ 	.byte	0x04, 0x1e
        /*004a*/ 	.short	(.L_570 - .L_569)
.L_569:
        /*004c*/ 	.word	0x00000000


	//----- nvinfo : EIATTR_CBANK_PARAM_SIZE
	.align		4
.L_570:
        /*0050*/ 	.byte	0x03, 0x19
        /*0052*/ 	.short	0x000c


	//----- nvinfo : EIATTR_PARAM_CBANK
	.align		4
        /*0054*/ 	.byte	0x04, 0x0a
        /*0056*/ 	.short	(.L_572 - .L_571)
	.align		4
.L_571:
        /*0058*/ 	.word	index@(.nv.constant0._Z10scanKernelPjj)
        /*005c*/ 	.short	0x0380
        /*005e*/ 	.short	0x000c


	//----- nvinfo : EIATTR_SW_WAR
	.align		4
.L_572:
        /*0060*/ 	.byte	0x04, 0x36
        /*0062*/ 	.short	(.L_574 - .L_573)
.L_573:
        /*0064*/ 	.word	0x00000008
.L_574:


//--------------------- .nv.info._Z11groupKernelPKjPjjS1_PKfPfj --------------------------
	.section	.nv.info._Z11groupKernelPKjPjjS1_PKfPfj,"",@"SHT_CUDA_INFO"
	.sectionflags	@""
	.align	4


	//----- nvinfo : EIATTR_CUDA_API_VERSION
	.align		4
        /*0000*/ 	.byte	0x04, 0x37
        /*0002*/ 	.short	(.L_576 - .L_575)
.L_575:
        /*0004*/ 	.word	0x00000082


	//----- nvinfo : EIATTR_KPARAM_INFO
	.align		4
.L_576:
        /*0008*/ 	.byte	0x04, 0x17
        /*000a*/ 	.short	(.L_578 - .L_577)
.L_577:
        /*000c*/ 	.word	0x00000000
        /*0010*/ 	.short	0x0006
        /*0012*/ 	.short	0x0030
        /*0014*/ 	.byte	0x00, 0xf0, 0x11, 0x00


	//----- nvinfo : EIATTR_KPARAM_INFO
	.align		4
.L_578:
        /*0018*/ 	.byte	0x04, 0x17
        /*001a*/ 	.short	(.L_580 - .L_579)
.L_579:
        /*001c*/ 	.word	0x00000000
        /*0020*/ 	.short	0x0005
        /*0022*/ 	.short	0x0028
        /*0024*/ 	.byte	0x00, 0xf5, 0x21, 0x00


	//----- nvinfo : EIATTR_KPARAM_INFO
	.align		4
.L_580:
        /*0028*/ 	.byte	0x04, 0x17
        /*002a*/ 	.short	(.L_582 - .L_581)
.L_581:
        /*002c*/ 	.word	0x00000000
        /*0030*/ 	.short	0x0004
        /*0032*/ 	.short	0x0020
        /*0034*/ 	.byte	0x00, 0xf5, 0x21, 0x00


	//----- nvinfo : EIATTR_KPARAM_INFO
	.align		4
.L_582:
        /*0038*/ 	.byte	0x04, 0x17
        /*003a*/ 	.short	(.L_584 - .L_583)
.L_583:
        /*003c*/ 	.word	0x00000000
        /*0040*/ 	.short	0x0003
        /*0042*/ 	.short	0x0018
        /*0044*/ 	.byte	0x00, 0xf5, 0x21, 0x00


	//----- nvinfo : EIATTR_KPARAM_INFO
	.align		4
.L_584:
        /*0048*/ 	.byte	0x04, 0x17
        /*004a*/ 	.short	(.L_586 - .L_585)
.L_585:
        /*004c*/ 	.word	0x00000000
        /*0050*/ 	.short	0x0002
        /*0052*/ 	.short	0x0010
        /*0054*/ 	.byte	0x00, 0xf0, 0x11, 0x00


	//----- nvinfo : EIATTR_KPARAM_INFO
	.align		4
.L_586:
        /*0058*/ 	.byte	0x04, 0x17
        /*005a*/ 	.short	(.L_588 - .L_587)
.L_587:
        /*005c*/ 	.word	0x00000000
        /*0060*/ 	.short	0x0001
        /*0062*/ 	.short	0x0008
        /*0064*/ 	.byte	0x00, 0xf5, 0x21, 0x00


	//----- nvinfo : EIATTR_KPARAM_INFO
	.align		4
.L_588:
        /*0068*/ 	.byte	0x04, 0x17
        /*006a*/ 	.short	(.L_590 - .L_589)
.L_589:
        /*006c*/ 	.word	0x00000000
        /*0070*/ 	.short	0x0000
        /*0072*/ 	.short	0x0000
        /*0074*/ 	.byte	0x00, 0xf5, 0x21, 0x00


	//----- nvinfo : EIATTR_SPARSE_MMA_MASK
	.align		4
.L_590:
        /*0078*/ 	.byte	0x03, 0x50
        /*007a*/ 	.short	0x0000


	//----- nvinfo : EIATTR_MAXREG_COUNT
	.align		4
        /*007c*/ 	.byte	0x03, 0x1b
        /*007e*/ 	.short	0x00ff


	//----- nvinfo : EIATTR_MERCURY_ISA_VERSION
	.align		4
        /*0080*/ 	.byte	0x03, 0x5f
        /*0082*/ 	.short	0x0101


	//----- nvinfo : EIATTR_VRC_CTA_INIT_COUNT
	.align		4
        /*0084*/ 	.byte	0x02, 0x4a
	.zero		1
	.zero		1


	//----- nvinfo : EIATTR_EXIT_INSTR_OFFSETS
	.align		4
        /*0088*/ 	.byte	0x04, 0x1c
        /*008a*/ 	.short	(.L_592 - .L_591)


	//   ....[0]....
.L_591:
        /*008c*/ 	.word	0x00000070


	//   ....[1]....
        /*0090*/ 	.word	0x00000220


	//----- nvinfo : EIATTR_CRS_STACK_SIZE
	.align		4
.L_592:
        /*0094*/ 	.byte	0x04, 0x1e
        /*0096*/ 	.short	(.L_594 - .L_593)
.L_593:
        /*0098*/ 	.word	0x00000000


	//----- nvinfo : EIATTR_CBANK_PARAM_SIZE
	.align		4
.L_594:
        /*009c*/ 	.byte	0x03, 0x19
        /*009e*/ 	.short	0x0034


	//----- nvinfo : EIATTR_PARAM_CBANK
	.align		4
        /*00a0*/ 	.byte	0x04, 0x0a
        /*00a2*/ 	.short	(.L_596 - .L_595)
	.align		4
.L_595:
        /*00a4*/ 	.word	index@(.nv.constant0._Z11groupKernelPKjPjjS1_PKfPfj)
        /*00a8*/ 	.short	0x0380
        /*00aa*/ 	.short	0x0034


	//----- nvinfo : EIATTR_SW_WAR
	.align		4
.L_596:
        /*00ac*/ 	.byte	0x04, 0x36
        /*00ae*/ 	.short	(.L_598 - .L_597)
.L_597:
        /*00b0*/ 	.word	0x00000008
.L_598:


//--------------------- .nv.info._Z10prevKernelPKfjjjjPjS1_j --------------------------
	.section	.nv.info._Z10prevKernelPKfjjjjPjS1_j,"",@"SHT_CUDA_INFO"
	.sectionflags	@""
	.align	4


	//----- nvinfo : EIATTR_CUDA_API_VERSION
	.align		4
        /*0000*/ 	.byte	0x04, 0x37
        /*0002*/ 	.short	(.L_600 - .L_599)
.L_599:
        /*0004*/ 	.word	0x00000082


	//----- nvinfo : EIATTR_KPARAM_INFO
	.align		4
.L_600:
        /*0008*/ 	.byte	0x04, 0x17
        /*000a*/ 	.short	(.L_602 - .L_601)
.L_601:
        /*000c*/ 	.word	0x00000000
        /*0010*/ 	.short	0x0007
        /*0012*/ 	.short	0x0028
        /*0014*/ 	.byte	0x00, 0xf0, 0x11, 0x00


	//----- nvinfo : EIATTR_KPARAM_INFO
	.align		4
.L_602:
        /*0018*/ 	.byte	0x04, 0x17
        /*001a*/ 	.short	(.L_604 - .L_603)
.L_603:
        /*001c*/ 	.word	0x00000000
        /*0020*/ 	.short	0x0006
        /*0022*/ 	.short	0x0020
        /*0024*/ 	.byte	0x00, 0xf5, 0x21, 0x00


	//----- nvinfo : EIATTR_KPARAM_INFO
	.align		4
.L_604:
        /*0028*/ 	.byte	0x04, 0x17
        /*002a*/ 	.short	(.L_606 - .L_605)
.L_605:
        /*002c*/ 	.word	0x00000000
        /*0030*/ 	.short	0x0005
        /*0032*/ 	.short	0x0018
        /*0034*/ 	.byte	0x00, 0xf5, 0x21, 0x00


	//----- nvinfo : EIATTR_KPARAM_INFO
	.align		4
.L_606:
        /*0038*/ 	.byte	0x04, 0x17
        /*003a*/ 	.short	(.L_608 - .L_607)
.L_607:
        /*003c*/ 	.word	0x00000000
        /*0040*/ 	.short	0x0004
        /*0042*/ 	.short	0x0014
        /*0044*/ 	.byte	0x00, 0xf0, 0x11, 0x00


	//----- nvinfo : EIATTR_KPARAM_INFO
	.align		4
.L_608:
        /*0048*/ 	.byte	0x04, 0x17
        /*004a*/ 	.short	(.L_610 - .L_609)
.L_609:
        /*004c*/ 	.word	0x00000000
        /*0050*/ 	.short	0x0003
        /*0052*/ 	.short	0x0010
        /*0054*/ 	.byte	0x00, 0xf0, 0x11, 0x00


	//----- nvinfo : EIATTR_KPARAM_INFO
	.align		4
.L_610:
        /*0058*/ 	.byte	0x04, 0x17
        /*005a*/ 	.short	(.L_612 - .L_611)
.L_611:
        /*005c*/ 	.word	0x00000000
        /*0060*/ 	.short	0x0002
        /*0062*/ 	.short	0x000c
        /*0064*/ 	.byte	0x00, 0xf0, 0x11, 0x00


	//----- nvinfo : EIATTR_KPARAM_INFO
	.align		4
.L_612:
        /*0068*/ 	.byte	0x04, 0x17
        /*006a*/ 	.short	(.L_614 - .L_613)
.L_613:
        /*006c*/ 	.word	0x00000000
        /*0070*/ 	.short	0x0001
        /*0072*/ 	.short	0x0008
        /*0074*/ 	.byte	0x00, 0xf0, 0x11, 0x00


	//----- nvinfo : EIATTR_KPARAM_INFO
	.align		4
.L_614:
        /*0078*/ 	.byte	0x04, 0x17
        /*007a*/ 	.short	(.L_616 - .L_615)
.L_615:
        /*007c*/ 	.word	0x00000000
        /*0080*/ 	.short	0x0000
        /*0082*/ 	.short	0x0000
        /*0084*/ 	.byte	0x00, 0xf5, 0x21, 0x00


	//----- nvinfo : EIATTR_SPARSE_MMA_MASK
	.align		4
.L_616:
        /*0088*/ 	.byte	0x03, 0x50
        /*008a*/ 	.short	0x0000


	//----- nvinfo : EIATTR_MAXREG_COUNT
	.align		4
        /*008c*/ 	.byte	0x03, 0x1b
        /*008e*/ 	.short	0x00ff


	//----- nvinfo : EIATTR_MERCURY_ISA_VERSION
	.align		4
        /*0090*/ 	.byte	0x03, 0x5f
        /*0092*/ 	.short	0x0101


	//----- nvinfo : EIATTR_VRC_CTA_INIT_COUNT
	.align		4
        /*0094*/ 	.byte	0x02, 0x4a
	.zero		1
	.zero		1


	//----- nvinfo : EIATTR_EXIT_INSTR_OFFSETS
	.align		4
        /*0098*/ 	.byte	0x04, 0x1c
        /*009a*/ 	.short	(.L_618 - .L_617)


	//   ....[0]....
.L_617:
        /*009c*/ 	.word	0x00000070


	//   ....[1]....
        /*00a0*/ 	.word	0x000003c0


	//----- nvinfo : EIATTR_CRS_STACK_SIZE
	.align		4
.L_618:
        /*00a4*/ 	.byte	0x04, 0x1e
        /*00a6*/ 	.short	(.L_620 - .L_619)
.L_619:
        /*00a8*/ 	.word	0x00000000


	//----- nvinfo : EIATTR_CBANK_PARAM_SIZE
	.align		4
.L_620:
        /*00ac*/ 	.byte	0x03, 0x19
        /*00ae*/ 	.short	0x002c


	//----- nvinfo : EIATTR_PARAM_CBANK
	.align		4
        /*00b0*/ 	.byte	0x04, 0x0a
        /*00b2*/ 	.short	(.L_622 - .L_621)
	.align		4
.L_621:
        /*00b4*/ 	.word	index@(.nv.constant0._Z10prevKernelPKfjjjjPjS1_j)
        /*00b8*/ 	.short	0x0380
        /*00ba*/ 	.short	0x002c


	//----- nvinfo : EIATTR_SW_WAR
	.align		4
.L_622:
        /*00bc*/ 	.byte	0x04, 0x36
        /*00be*/ 	.short	(.L_624 - .L_623)
.L_623:
        /*00c0*/ 	.word	0x00000008
.L_624:


//--------------------- .nv.callgraph             --------------------------
	.section	.nv.callgraph,"",@"SHT_CUDA_CALLGRAPH"
	.align	4
	.sectionentsize	8
	.align		4
        /*0000*/ 	.word	0x00000000
	.align		4
        /*0004*/ 	.word	0xffffffff
	.align		4
        /*0008*/ 	.word	0x00000000
	.align		4
        /*000c*/ 	.word	0xfffffffe
	.align		4
        /*0010*/ 	.word	0x00000000
	.align		4
        /*0014*/ 	.word	0xfffffffd
	.align		4
        /*0018*/ 	.word	0x00000000
	.align		4
        /*001c*/ 	.word	0xfffffffc


//--------------------- .nv.constant4             --------------------------
	.section	.nv.constant4,"a",@progbits
	.align	8
	.align		8
.nv.constant4:
        /*0000*/ 	.dword	_ZN34_INTERNAL_801883d6_4_k_cu_caecbf894cuda3std3__45__cpo5beginE
	.align		8
        /*0008*/ 	.dword	_ZN34_INTERNAL_801883d6_4_k_cu_caecbf894cuda3std3__45__cpo3endE
	.align		8
        /*0010*/ 	.dword	_ZN34_INTERNAL_801883d6_4_k_cu_caecbf894cuda3std3__45__cpo6cbeginE
	.align		8
        /*0018*/ 	.dword	_ZN34_INTERNAL_801883d6_4_k_cu_caecbf894cuda3std3__45__cpo4cendE
	.align		8
        /*0020*/ 	.dword	_ZN34_INTERNAL_801883d6_4_k_cu_caecbf894cuda3std3__45__cpo6rbeginE
	.align		8
        /*0028*/ 	.dword	_ZN34_INTERNAL_801883d6_4_k_cu_caecbf894cuda3std3__45__cpo4rendE
	.align		8
        /*0030*/ 	.dword	_ZN34_INTERNAL_801883d6_4_k_cu_caecbf894cuda3std3__45__cpo7crbeginE
	.align		8
        /*0038*/ 	.dword	_ZN34_INTERNAL_801883d6_4_k_cu_caecbf894cuda3std3__45__cpo5crendE
	.align		8
        /*0040*/ 	.dword	_ZN34_INTERNAL_801883d6_4_k_cu_caecbf894cuda3std3__436_GLOBAL__N__801883d6_4_k_cu_caecbf896ignoreE
	.align		8
        /*0048*/ 	.dword	_ZN34_INTERNAL_801883d6_4_k_cu_caecbf894cuda3std3__419piecewise_constructE
	.align		8
        /*0050*/ 	.dword	_ZN34_INTERNAL_801883d6_4_k_cu_caecbf894cuda3std3__48in_placeE
	.align		8
        /*0058*/ 	.dword	_ZN34_INTERNAL_801883d6_4_k_cu_caecbf894cuda3std3__420unreachable_sentinelE
	.align		8
        /*0060*/ 	.dword	_ZN34_INTERNAL_801883d6_4_k_cu_caecbf894cuda3std3__47nulloptE
	.align		8
        /*0068*/ 	.dword	_ZN34_INTERNAL_801883d6_4_k_cu_caecbf894cuda3std3__48unexpectE
	.align		8
        /*0070*/ 	.dword	_ZN34_INTERNAL_801883d6_4_k_cu_caecbf894cuda3std6ranges3__45__cpo4swapE
	.align		8
        /*0078*/ 	.dword	_ZN34_INTERNAL_801883d6_4_k_cu_caecbf894cuda3std6ranges3__45__cpo9iter_moveE
	.align		8
        /*0080*/ 	.dword	_ZN34_INTERNAL_801883d6_4_k_cu_caecbf894cuda3std6ranges3__45__cpo5beginE
	.align		8
        /*0088*/ 	.dword	_ZN34_INTERNAL_801883d6_4_k_cu_caecbf894cuda3std6ranges3__45__cpo3endE
	.align		8
        /*0090*/ 	.dword	_ZN34_INTERNAL_801883d6_4_k_cu_caecbf894cuda3std6ranges3__45__cpo6cbeginE
	.align		8
        /*0098*/ 	.dword	_ZN34_INTERNAL_801883d6_4_k_cu_caecbf894cuda3std6ranges3__45__cpo4cendE
	.align		8
        /*00a0*/ 	.dword	_ZN34_INTERNAL_801883d6_4_k_cu_caecbf894cuda3std6ranges3__45__cpo7advanceE
	.align		8
        /*00a8*/ 	.dword	_ZN34_INTERNAL_801883d6_4_k_cu_caecbf894cuda3std6ranges3__45__cpo9iter_swapE
	.align		8
        /*00b0*/ 	.dword	_ZN34_INTERNAL_801883d6_4_k_cu_caecbf894cuda3std6ranges3__45__cpo4nextE
	.align		8
        /*00b8*/ 	.dword	_ZN34_INTERNAL_801883d6_4_k_cu_caecbf894cuda3std6ranges3__45__cpo4prevE
	.align		8
        /*00c0*/ 	.dword	_ZN34_INTERNAL_801883d6_4_k_cu_caecbf894cuda3std6ranges3__45__cpo4dataE
	.align		8
        /*00c8*/ 	.dword	_ZN34_INTERNAL_801883d6_4_k_cu_caecbf894cuda3std6ranges3__45__cpo5cdataE
	.align		8
        /*00d0*/ 	.dword	_ZN34_INTERNAL_801883d6_4_k_cu_caecbf894cuda3std6ranges3__45__cpo4sizeE
	.align		8
        /*00d8*/ 	.dword	_ZN34_INTERNAL_801883d6_4_k_cu_caecbf894cuda3std6ranges3__45__cpo5ssizeE
	.align		8
        /*00e0*/ 	.dword	_ZN34_INTERNAL_801883d6_4_k_cu_caecbf894cuda3std6ranges3__45__cpo8distanceE
	.align		8
        /*00e8*/ 	.dword	_ZN34_INTERNAL_801883d6_4_k_cu_caecbf896thrust24THRUST_300001_SM_1000_NS8cuda_cub3parE
	.align		8
        /*00f0*/ 	.dword	_ZN34_INTERNAL_801883d6_4_k_cu_caecbf896thrust24THRUST_300001_SM_1000_NS8cuda_cub10par_nosyncE
	.align		8
        /*00f8*/ 	.dword	_ZN34_INTERNAL_801883d6_4_k_cu_caecbf896thrust24THRUST_300001_SM_1000_NS6system6detail10sequential3seqE
	.align		8
        /*0100*/ 	.dword	_ZN34_INTERNAL_801883d6_4_k_cu_caecbf896thrust24THRUST_300001_SM_1000_NS6system3cpp3parE
	.align		8
        /*0108*/ 	.dword	_ZN34_INTERNAL_801883d6_4_k_cu_caecbf896thrust24THRUST_300001_SM_1000_NS12placeholders2_1E
	.align		8
        /*0110*/ 	.dword	_ZN34_INTERNAL_801883d6_4_k_cu_caecbf896thrust24THRUST_300001_SM_1000_NS12placeholders2_2E
	.align		8
        /*0118*/ 	.dword	_ZN34_INTERNAL_801883d6_4_k_cu_caecbf896thrust24THRUST_300001_SM_1000_NS12placeholders2_3E
	.align		8
        /*0120*/ 	.dword	_ZN34_INTERNAL_801883d6_4_k_cu_caecbf896thrust24THRUST_300001_SM_1000_NS12placeholders2_4E
	.align		8
        /*0128*/ 	.dword	_ZN34_INTERNAL_801883d6_4_k_cu_caecbf896thrust24THRUST_300001_SM_1000_NS12placeholders2_5E
	.align		8
        /*0130*/ 	.dword	_ZN34_INTERNAL_801883d6_4_k_cu_caecbf896thrust24THRUST_300001_SM_1000_NS12placeholders2_6E
	.align		8
        /*0138*/ 	.dword	_ZN34_INTERNAL_801883d6_4_k_cu_caecbf896thrust24THRUST_300001_SM_1000_NS12placeholders2_7E
	.align		8
        /*0140*/ 	.dword	_ZN34_INTERNAL_801883d6_4_k_cu_caecbf896thrust24THRUST_300001_SM_1000_NS12placeholders2_8E
	.align		8
        /*0148*/ 	.dword	_ZN34_INTERNAL_801883d6_4_k_cu_caecbf896thrust24THRUST_300001_SM_1000_NS12placeholders2_9E
	.align		8
        /*0150*/ 	.dword	_ZN34_INTERNAL_801883d6_4_k_cu_caecbf896thrust24THRUST_300001_SM_1000_NS12placeholders3_10E
	.align		8
        /*0158*/ 	.dword	_ZN34_INTERNAL_801883d6_4_k_cu_caecbf896thrust24THRUST_300001_SM_1000_NS3seqE
	.align		8
        /*0160*/ 	.dword	_ZN34_INTERNAL_801883d6_4_k_cu_caecbf896thrust24THRUST_300001_SM_1000_NS6deviceE


//--------------------- .text._ZN3cub18CUB_300001_SM_10006detail11EmptyKernelIvEEvv --------------------------
	.section	.text._ZN3cub18CUB_300001_SM_10006detail11EmptyKernelIvEEvv,"ax",@progbits
	.align	128
        .global         _ZN3cub18CUB_300001_SM_10006detail11EmptyKernelIvEEvv
        .type           _ZN3cub18CUB_300001_SM_10006detail11EmptyKernelIvEEvv,@function
        .size           _ZN3cub18CUB_300001_SM_10006detail11EmptyKernelIvEEvv,(.L_x_1525 - _ZN3cub18CUB_300001_SM_10006detail11EmptyKernelIvEEvv)
        .other          _ZN3cub18CUB_300001_SM_10006detail11EmptyKernelIvEEvv,@"STO_CUDA_ENTRY STV_DEFAULT"
_ZN3cub18CUB_300001_SM_10006detail11EmptyKernelIvEEvv:
.text._ZN3cub18CUB_300001_SM_10006detail11EmptyKernelIvEEvv:
[----:B------:R-:W-:Y:S01]  /*0000*/  LDC R1, c[0x0][0x37c] ;  /* 0x0000df00ff017b82 */ /* 0x000fe20000000800 */
[----:B------:R-:W-:Y:S05]  /*0010*/  EXIT ;  /* 0x000000000000794d */ /* 0x000fea0003800000 */
.L_x_0:
[----:B------:R-:W-:-:S00]  /*0020*/  BRA `(.L_x_0) ;  /* 0xfffffffc00fc7947 */ /* 0x000fc0000383ffff */
[----:B------:R-:W-:-:S00]  /*0030*/  NOP ;  /* 0x0000000000007918 */ /* 0x000fc00000000000 */
        /* <DEDUP_REMOVED lines=12> */
.L_x_1525:


//--------------------- .text._ZN6thrust24THRUST_300001_SM_1000_NS8cuda_cub4core6detail13_kernel_agentINS1_8__reduce11ReduceAgentIPN4cuda3std3__45tupleIJflEEESC_SB_lNS1_9__extrema9arg_min_fIflNS9_4lessIfEEEEEEJSC_SC_iSH_EEEvDpT0_ --------------------------
	.section	.text._ZN6thrust24THRUST_300001_SM_1000_NS8cuda_cub4core6detail13_kernel_agentINS1_8__reduce11ReduceAgentIPN4cuda3std3__45tupleIJflEEESC_SB_lNS1_9__extrema9arg_min_fIflNS9_4lessIfEEEEEEJSC_SC_iSH_EEEvDpT0_,"ax",@progbits
	.align	128
        .global         _ZN6thrust24THRUST_300001_SM_1000_NS8cuda_cub4core6detail13_kernel_agentINS1_8__reduce11ReduceAgentIPN4cuda3std3__45tupleIJflEEESC_SB_lNS1_9__extrema9arg_min_fIflNS9_4lessIfEEEEEEJSC_SC_iSH_EEEvDpT0_
        .type           _ZN6thrust24THRUST_300001_SM_1000_NS8cuda_cub4core6detail13_kernel_agentINS1_8__reduce11ReduceAgentIPN4cuda3std3__45tupleIJflEEESC_SB_lNS1_9__extrema9arg_min_fIflNS9_4lessIfEEEEEEJSC_SC_iSH_EEEvDpT0_,@function
        .size           _ZN6thrust24THRUST_300001_SM_1000_NS8cuda_cub4core6detail13_kernel_agentINS1_8__reduce11ReduceAgentIPN4cuda3std3__45tupleIJflEEESC_SB_lNS1_9__extrema9arg_min_fIflNS9_4lessIfEEEEEEJSC_SC_iSH_EEEvDpT0_,(.L_x_1526 - _ZN6thrust24THRUST_300001_SM_1000_NS8cuda_cub4core6detail13_kernel_agentINS1_8__reduce11ReduceAgentIPN4cuda3std3__45tupleIJflEEESC_SB_lNS1_9__extrema9arg_min_fIflNS9_4lessIfEEEEEEJSC_SC_iSH_EEEvDpT0_)
        .other          _ZN6thrust24THRUST_300001_SM_1000_NS8cuda_cub4core6detail13_kernel_agentINS1_8__reduce11ReduceAgentIPN4cuda3std3__45tupleIJflEEESC_SB_lNS1_9__extrema9arg_min_fIflNS9_4lessIfEEEEEEJSC_SC_iSH_EEEvDpT0_,@"STO_CUDA_ENTRY STV_DEFAULT"
_ZN6thrust24THRUST_300001_SM_1000_NS8cuda_cub4core6detail13_kernel_agentINS1_8__reduce11ReduceAgentIPN4cuda3std3__45tupleIJflEEESC_SB_lNS1_9__extrema9arg_min_fIflNS9_4lessIfEEEEEEJSC_SC_iSH_EEEvDpT0_:
.text._ZN6thrust24THRUST_300001_SM_1000_NS8cuda_cub4core6detail13_kernel_agentINS1_8__reduce11ReduceAgentIPN4cuda3std3__45tupleIJflEEESC_SB_lNS1_9__extrema9arg_min_fIflNS9_4lessIfEEEEEEJSC_SC_iSH_EEEvDpT0_:
[----:B------:R-:W-:Y:S01]  /*0000*/  LDC R1, c[0x0][0x37c] ;  /* 0x0000df00ff017b82 */ /* 0x000fe20000000800 */
[----:B------:R-:W0:Y:S02]  /*0010*/  LDCU UR8, c[0x0][0x390] ;  /* 0x00007200ff0877ac */ /* 0x000e240008000800 */
[----:B0-----:R-:W-:-:S13]  /*0020*/  ISETP.NE.AND P0, PT, RZ, UR8, PT ;  /* 0x00000008ff007c0c */ /* 0x001fda000bf05270 */
[----:B------:R-:W-:Y:S05]  /*0030*/  @!P0 EXIT ;  /* 0x000000000000894d */ /* 0x000fea0003800000 */
[----:B------:R-:W-:Y:S01]  /*0040*/  UISETP.GT.AND UP0, UPT, UR8, 0x4ff, UPT ;  /* 0x000004ff0800788c */ /* 0x000fe2000bf04270 */
[----:B------:R-:W-:Y:S01]  /*0050*/  BSSY.RECONVERGENT B0, `(.L_x_1) ;  /* 0x0000648000007945 */ /* 0x000fe20003800200 */
[----:B------:R-:W0:Y:S07]  /*0060*/  LDCU.64 UR10, c[0x0][0x358] ;  /* 0x00006b00ff0a77ac */ /* 0x000e2e0008000a00 */
[----:B------:R-:W-:Y:S05]  /*0070*/  BRA.U UP0, `(.L_x_2) ;  /* 0x0000002d00c87547 */ /* 0x000fea000b800000 */
[----:B------:R-:W1:Y:S01]  /*0080*/  S2R R0, SR_TID.X ;  /* 0x0000000000007919 */ /* 0x000e620000002100 */
[----:B------:R-:W2:Y:S01]  /*0090*/  LDCU UR4, c[0x0][0x390] ;  /* 0x00007200ff0477ac */ /* 0x000ea20008000800 */
[----:B------:R-:W-:Y:S01]  /*00a0*/  BSSY.RECONVERGENT B1, `(.L_x_3) ;  /* 0x000000b000017945 */ /* 0x000fe20003800200 */
[----:B------:R-:W-:Y:S01]  /*00b0*/  IMAD.MOV.U32 R5, RZ, RZ, RZ ;  /* 0x000000ffff057224 */ /* 0x000fe200078e00ff */
[----:B------:R-:W-:Y:S02]  /*00c0*/  CS2R R2, SRZ ;  /* 0x0000000000027805 */ /* 0x000fe4000001ff00 */
[----:B-1----:R-:W-:Y:S01]  /*00d0*/  ISETP.GE.AND P0, PT, R0, UR8, PT ;  /* 0x0000000800007c0c */ /* 0x002fe2000bf06270 */
[----:B------:R-:W-:-:S12]  /*00e0*/  IMAD.MOV.U32 R4, RZ, RZ, R0 ;  /* 0x000000ffff047224 */ /* 0x000fd800078e0000 */
[----:B--2---:R-:W-:Y:S05]  /*00f0*/  @P0 BRA `(.L_x_4) ;  /* 0x0000000000140947 */ /* 0x004fea0003800000 */
[----:B------:R-:W1:Y:S02]  /*0100*/  LDC.64 R6, c[0x0][0x380] ;  /* 0x0000e000ff067b82 */ /* 0x000e640000000a00 */
[----:B-1----:R-:W-:-:S05]  /*0110*/  IMAD.WIDE.U32 R6, R0, 0x10, R6 ;  /* 0x0000001000067825 */ /* 0x002fca00078e0006 */
[----:B0-----:R1:W5:Y:S04]  /*0120*/  LDG.E.CONSTANT R5, desc[UR10][R6.64] ;  /* 0x0000000a06057981 */ /* 0x001368000c1e9900 */
[----:B------:R1:W5:Y:S01]  /*0130*/  LDG.E.64.CONSTANT R2, desc[UR10][R6.64+0x8] ;  /* 0x0000080a06027981 */ /* 0x000362000c1e9b00 */
[----:B------:R-:W-:-:S07]  /*0140*/  VIADD R4, R0, 0x100 ;  /* 0x0000010000047836 */ /* 0x000fce0000000000 */
.L_x_4:
[----:B0-----:R-:W-:Y:S05]  /*0150*/  BSYNC.RECONVERGENT B1 ;  /* 0x0000000000017941 */ /* 0x001fea0003800200 */
.L_x_3:
[----:B------:R-:W-:Y:S01]  /*0160*/  ISETP.GE.AND P0, PT, R4, UR8, PT ;  /* 0x0000000804007c0c */ /* 0x000fe2000bf06270 */
[----:B------:R-:W-:-:S12]  /*0170*/  BSSY.RECONVERGENT B1, `(.L_x_5) ;  /* 0x0000082000017945 */ /* 0x000fd80003800200 */
[----:B------:R-:W-:Y:S05]  /*0180*/  @P0 BRA `(.L_x_6) ;  /* 0x0000000800000947 */ /* 0x000fea0003800000 */
[----:B-1----:R-:W-:Y:S01]  /*0190*/  LOP3.LUT R6, RZ, R4, RZ, 0x33, !PT ;  /* 0x00000004ff067212 */ /* 0x002fe200078e33ff */
[----:B------:R-:W-:Y:S04]  /*01a0*/  BSSY.RECONVERGENT B2, `(.L_x_7) ;  /* 0x0000027000027945 */ /* 0x000fe80003800200 */
[----:B------:R-:W-:-:S05]  /*01b0*/  VIADD R14, R6, UR8 ;  /* 0x00000008060e7c36 */ /* 0x000fca0008000000 */
[----:B------:R-:W-:-:S04]  /*01c0*/  LOP3.LUT R6, R14, 0x300, RZ, 0xc0, !PT ;  /* 0x000003000e067812 */ /* 0x000fc800078ec0ff */
[----:B------:R-:W-:-:S13]  /*01d0*/  ISETP.NE.AND P0, PT, R6, 0x300, PT ;  /* 0x000003000600780c */ /* 0x000fda0003f05270 */
[----:B------:R-:W-:Y:S05]  /*01e0*/  @!P0 BRA `(.L_x_8) ;  /* 0x0000000000888947 */ /* 0x000fea0003800000 */
[----:B------:R-:W0:Y:S01]  /*01f0*/  LDC.64 R6, c[0x0][0x380] ;  /* 0x0000e000ff067b82 */ /* 0x000e220000000a00 */
[----:B------:R-:W-:-:S04]  /*0200*/  LEA.HI R8, R14, 0x1, RZ, 0x18 ;  /* 0x000000010e087811 */ /* 0x000fc800078fc0ff */
[----:B------:R-:W-:-:S05]  /*0210*/  LOP3.LUT R8, R8, 0x3, RZ, 0xc0, !PT ;  /* 0x0000000308087812 */ /* 0x000fca00078ec0ff */
[----:B------:R-:W-:Y:S02]  /*0220*/  IMAD.MOV R10, RZ, RZ, -R8 ;  /* 0x000000ffff0a7224 */ /* 0x000fe400078e0a08 */
[----:B0-----:R-:W-:-:S04]  /*0230*/  IMAD.WIDE.U32 R6, R4, 0x10, R6 ;  /* 0x0000001004067825 */ /* 0x001fc800078e0006 */
[----:B------:R-:W-:-:S07]  /*0240*/  IMAD.MOV.U32 R13, RZ, RZ, R6 ;  /* 0x000000ffff0d7224 */ /* 0x000fce00078e0006 */
.L_x_11:
[----:B------:R-:W-:-:S05]  /*0250*/  IMAD.MOV.U32 R6, RZ, RZ, R13 ;  /* 0x000000ffff067224 */ /* 0x000fca00078e000d */
[----:B------:R-:W2:Y:S01]  /*0260*/  LDG.E.CONSTANT R12, desc[UR10][R6.64] ;  /* 0x0000000a060c7981 */ /* 0x000ea2000c1e9900 */
[----:B------:R-:W-:Y:S01]  /*0270*/  VIADD R10, R10, 0x1 ;  /* 0x000000010a0a7836 */ /* 0x000fe20000000000 */
[----:B------:R-:W-:Y:S01]  /*0280*/  BSSY.RECONVERGENT B3, `(.L_x_9) ;  /* 0x0000015000037945 */ /* 0x000fe20003800200 */
[----:B------:R-:W-:-:S03]  /*0290*/  IADD3 R13, P3, PT, R6, 0x1000, RZ ;  /* 0x00001000060d7810 */ /* 0x000fc60007f7e0ff */
[----:B------:R-:W-:Y:S02]  /*02a0*/  ISETP.NE.AND P2, PT, R10, RZ, PT ;  /* 0x000000ff0a00720c */ /* 0x000fe40003f45270 */
[----:B--2--5:R-:W-:-:S13]  /*02b0*/  FSETP.GEU.AND P0, PT, R5, R12, PT ;  /* 0x0000000c0500720b */ /* 0x024fda0003f0e000 */
[----:B------:R-:W-:Y:S05]  /*02c0*/  @!P0 BRA `(.L_x_10) ;  /* 0x0000000000408947 */ /* 0x000fea0003800000 */
[----:B------:R-:W2:Y:S01]  /*02d0*/  LDG.E.64.CONSTANT R8, desc[UR10][R6.64+0x8] ;  /* 0x0000080a06087981 */ /* 0x000ea2000c1e9b00 */
[----:B------:R-:W-:Y:S01]  /*02e0*/  FSETP.GEU.AND P4, PT, R12, R5, PT ;  /* 0x000000050c00720b */ /* 0x000fe20003f8e000 */
[----:B------:R-:W-:Y:S02]  /*02f0*/  IMAD.MOV.U32 R11, RZ, RZ, R2 ;  /* 0x000000ffff0b7224 */ /* 0x000fe400078e0002 */
[----:B------:R-:W-:Y:S02]  /*0300*/  IMAD.MOV.U32 R2, RZ, RZ, R5 ;  /* 0x000000ffff027224 */ /* 0x000fe400078e0005 */
[----:B------:R-:W-:-:S08]  /*0310*/  IMAD.MOV.U32 R5, RZ, RZ, R12 ;  /* 0x000000ffff057224 */ /* 0x000fd000078e000c */
[CC--:B--2---:R-:W-:Y:S02]  /*0320*/  @P4 ISETP.GE.U32.AND P1, PT, R11.reuse, R8.reuse, PT ;  /* 0x000000080b00420c */ /* 0x0c4fe40003f26070 */
[----:B------:R-:W-:Y:S02]  /*0330*/  @P4 ISETP.LT.U32.AND P0, PT, R11, R8, PT ;  /* 0x000000080b00420c */ /* 0x000fe40003f01070 */
[CC--:B------:R-:W-:Y:S02]  /*0340*/  @P4 ISETP.GE.AND.EX P1, PT, R3.reuse, R9.reuse, PT, P1 ;  /* 0x000000090300420c */ /* 0x0c0fe40003f26310 */
[----:B------:R-:W-:Y:S02]  /*0350*/  @P4 ISETP.LT.AND.EX P0, PT, R3, R9, PT, P0 ;  /* 0x000000090300420c */ /* 0x000fe40003f01300 */
[----:B------:R-:W-:Y:S01]  /*0360*/  @P4 FSEL R5, R2, R12, !P1 ;  /* 0x0000000c02054208 */ /* 0x000fe20004800000 */
[----:B------:R-:W-:Y:S01]  /*0370*/  IMAD.MOV.U32 R2, RZ, RZ, R8 ;  /* 0x000000ffff027224 */ /* 0x000fe200078e0008 */
[----:B------:R-:W-:-:S02]  /*0380*/  @P4 SEL R11, R11, R8, P0 ;  /* 0x000000080b0b4207 */ /* 0x000fc40000000000 */
[----:B------:R-:W-:Y:S01]  /*0390*/  @P4 SEL R12, R3, R9, P0 ;  /* 0x00000009030c4207 */ /* 0x000fe20000000000 */
[----:B------:R-:W-:Y:S02]  /*03a0*/  IMAD.MOV.U32 R3, RZ, RZ, R9 ;  /* 0x000000ffff037224 */ /* 0x000fe400078e0009 */
[----:B------:R-:W-:Y:S02]  /*03b0*/  @P4 IMAD.MOV.U32 R2, RZ, RZ, R11 ;  /* 0x000000ffff024224 */ /* 0x000fe400078e000b */
[----:B------:R-:W-:-:S07]  /*03c0*/  @P4 IMAD.MOV.U32 R3, RZ, RZ, R12 ;  /* 0x000000ffff034224 */ /* 0x000fce00078e000c */
.L_x_10:
[----:B------:R-:W-:Y:S05]  /*03d0*/  BSYNC.RECONVERGENT B3 ;  /* 0x0000000000037941 */ /* 0x000fea0003800200 */
.L_x_9:
[----:B------:R-:W-:Y:S02]  /*03e0*/  IMAD.X R7, RZ, RZ, R7, P3 ;  /* 0x000000ffff077224 */ /* 0x000fe400018e0607 */
[----:B------:R-:W-:Y:S01]  /*03f0*/  VIADD R4, R4, 0x100 ;  /* 0x0000010004047836 */ /* 0x000fe20000000000 */
[----:B------:R-:W-:Y:S06]  /*0400*/  @P2 BRA `(.L_x_11) ;  /* 0xfffffffc00902947 */ /* 0x000fec000383ffff */
.L_x_8:
[----:B------:R-:W-:Y:S05]  /*0410*/  BSYNC.RECONVERGENT B2 ;  /* 0x0000000000027941 */ /* 0x000fea0003800200 */
.L_x_7:
[----:B------:R-:W0:Y:S01]  /*0420*/  LDC.64 R6, c[0x0][0x380] ;  /* 0x0000e000ff067b82 */ /* 0x000e220000000a00 */
[----:B------:R-:W-:-:S13]  /*0430*/  ISETP.GE.U32.AND P0, PT, R14, 0x300, PT ;  /* 0x000003000e00780c */ /* 0x000fda0003f06070 */
[----:B------:R-:W-:Y:S05]  /*0440*/  @!P0 BRA `(.L_x_6) ;  /* 0x0000000400508947 */ /* 0x000fea0003800000 */
.L_x_20:
[----:B0-----:R-:W-:-:S05]  /*0450*/  IMAD.WIDE R8, R4, 0x10, R6 ;  /* 0x0000001004087825 */ /* 0x001fca00078e0206 */
[----:B------:R-:W2:Y:S04]  /*0460*/  LDG.E.CONSTANT R14, desc[UR10][R8.64] ;  /* 0x0000000a080e7981 */ /* 0x000ea8000c1e9900 */
[----:B-----5:R0:W5:Y:S04]  /*0470*/  LDG.E.CONSTANT R16, desc[UR10][R8.64+0x1000] ;  /* 0x0010000a08107981 */ /* 0x020168000c1e9900 */
[----:B------:R0:W5:Y:S04]  /*0480*/  LDG.E.CONSTANT R18, desc[UR10][R8.64+0x2000] ;  /* 0x0020000a08127981 */ /* 0x000168000c1e9900 */
[----:B------:R0:W5:Y:S01]  /*0490*/  LDG.E.CONSTANT R10, desc[UR10][R8.64+0x3000] ;  /* 0x0030000a080a7981 */ /* 0x000162000c1e9900 */
[----:B------:R-:W-:Y:S01]  /*04a0*/  BSSY.RECONVERGENT B2, `(.L_x_12) ;  /* 0x0000012000027945 */ /* 0x000fe20003800200 */
[----:B------:R-:W-:-:S02]  /*04b0*/  IMAD.MOV.U32 R15, RZ, RZ, R2 ;  /* 0x000000ffff0f7224 */ /* 0x000fc400078e0002 */
[----:B------:R-:W-:Y:S02]  /*04c0*/  IMAD.MOV.U32 R21, RZ, RZ, R3 ;  /* 0x000000ffff157224 */ /* 0x000fe400078e0003 */
[----:B------:R-:W-:Y:S01]  /*04d0*/  IMAD.MOV.U32 R11, RZ, RZ, R5 ;  /* 0x000000ffff0b7224 */ /* 0x000fe200078e0005 */
[----:B--2---:R-:W-:-:S13]  /*04e0*/  FSETP.GEU.AND P0, PT, R5, R14, PT ;  /* 0x0000000e0500720b */ /* 0x004fda0003f0e000 */
[----:B0-----:R-:W-:Y:S05]  /*04f0*/  @!P0 BRA `(.L_x_13) ;  /* 0x0000000000308947 */ /* 0x001fea0003800000 */
[----:B------:R-:W2:Y:S01]  /*0500*/  LDG.E.64.CONSTANT R12, desc[UR10][R8.64+0x8] ;  /* 0x0000080a080c7981 */ /* 0x000ea2000c1e9b00 */
[----:B------:R-:W-:Y:S01]  /*0510*/  FSETP.GEU.AND P2, PT, R14, R5, PT ;  /* 0x000000050e00720b */ /* 0x000fe20003f4e000 */
[----:B------:R-:W-:-:S12]  /*0520*/  IMAD.MOV.U32 R11, RZ, RZ, R14 ;  /* 0x000000ffff0b7224 */ /* 0x000fd800078e000e */
[CC--:B--2---:R-:W-:Y:S01]  /*0530*/  @P2 ISETP.GE.U32.AND P0, PT, R2.reuse, R12.reuse, PT ;  /* 0x0000000c0200220c */ /* 0x0c4fe20003f06070 */
[----:B------:R-:W-:Y:S01]  /*0540*/  IMAD.MOV.U32 R15, RZ, RZ, R12 ;  /* 0x000000ffff0f7224 */ /* 0x000fe200078e000c */
[C---:B------:R-:W-:Y:S01]  /*0550*/  @P2 ISETP.LT.U32.AND P1, PT, R2.reuse, R12, PT ;  /* 0x0000000c0200220c */ /* 0x040fe20003f21070 */
[----:B------:R-:W-:Y:S01]  /*0560*/  IMAD.MOV.U32 R21, RZ, RZ, R13 ;  /* 0x000000ffff157224 */ /* 0x000fe200078e000d */
[CC--:B------:R-:W-:Y:S02]  /*0570*/  @P2 ISETP.GE.AND.EX P0, PT, R3.reuse, R13.reuse, PT, P0 ;  /* 0x0000000d0300220c */ /* 0x0c0fe40003f06300 */
[----:B------:R-:W-:Y:S02]  /*0580*/  @P2 ISETP.LT.AND.EX P1, PT, R3, R13, PT, P1 ;  /* 0x0000000d0300220c */ /* 0x000fe40003f21310 */
[----:B------:R-:W-:Y:S02]  /*0590*/  @P2 FSEL R11, R5, R14, !P0 ;  /* 0x0000000e050b2208 */ /* 0x000fe40004000000 */
[----:B------:R-:W-:-:S02]  /*05a0*/  @P2 SEL R15, R2, R12, P1 ;  /* 0x0000000c020f2207 */ /* 0x000fc40000800000 */
[----:B------:R-:W-:-:S07]  /*05b0*/  @P2 SEL R21, R3, R13, P1 ;  /* 0x0000000d03152207 */ /* 0x000fce0000800000 */
.L_x_13:
[----:B------:R-:W-:Y:S05]  /*05c0*/  BSYNC.RECONVERGENT B2 ;  /* 0x0000000000027941 */ /* 0x000fea0003800200 */
.L_x_12:
[----:B-----5:R-:W-:Y:S01]  /*05d0*/  FSETP.GEU.AND P0, PT, R11, R16, PT ;  /* 0x000000100b00720b */ /* 0x020fe20003f0e000 */
[----:B------:R-:W-:Y:S01]  /*05e0*/  BSSY.RECONVERGENT B2, `(.L_x_14) ;  /* 0x0000011000027945 */ /* 0x000fe20003800200 */
[----:B------:R-:W-:Y:S02]  /*05f0*/  IMAD.MOV.U32 R17, RZ, RZ, R15 ;  /* 0x000000ffff117224 */ /* 0x000fe400078e000f */
[----:B------:R-:W-:Y:S02]  /*0600*/  IMAD.MOV.U32 R19, RZ, RZ, R21 ;  /* 0x000000ffff137224 */ /* 0x000fe400078e0015 */
[----:B------:R-:W-:-:S07]  /*0610*/  IMAD.MOV.U32 R5, RZ, RZ, R11 ;  /* 0x000000ffff057224 */ /* 0x000fce00078e000b */
[----:B------:R-:W-:Y:S05]  /*0620*/  @!P0 BRA `(.L_x_15) ;  /* 0x0000000000308947 */ /* 0x000fea0003800000 */
[----:B------:R-:W2:Y:S01]  /*0630*/  LDG.E.64.CONSTANT R2, desc[UR10][R8.64+0x1008] ;  /* 0x0010080a08027981 */ /* 0x000ea2000c1e9b00 */
[----:B------:R-:W-:Y:S01]  /*0640*/  FSETP.GEU.AND P2, PT, R16, R11, PT ;  /* 0x0000000b1000720b */ /* 0x000fe20003f4e000 */
[----:B------:R-:W-:-:S12]  /*0650*/  IMAD.MOV.U32 R5, RZ, RZ, R16 ;  /* 0x000000ffff057224 */ /* 0x000fd800078e0010 */
[CC--:B--2---:R-:W-:Y:S01]  /*0660*/  @P2 ISETP.GE.U32.AND P0, PT, R15.reuse, R2.reuse, PT ;  /* 0x000000020f00220c */ /* 0x0c4fe20003f06070 */
[----:B------:R-:W-:Y:S01]  /*0670*/  IMAD.MOV.U32 R17, RZ, RZ, R2 ;  /* 0x000000ffff117224 */ /* 0x000fe200078e0002 */
[----:B------:R-:W-:Y:S01]  /*0680*/  @P2 ISETP.LT.U32.AND P1, PT, R15, R2, PT ;  /* 0x000000020f00220c */ /* 0x000fe20003f21070 */
[----:B------:R-:W-:Y:S01]  /*0690*/  IMAD.MOV.U32 R19, RZ, RZ, R3 ;  /* 0x000000ffff137224 */ /* 0x000fe200078e0003 */
[CC--:B------:R-:W-:Y:S02]  /*06a0*/  @P2 ISETP.GE.AND.EX P0, PT, R21.reuse, R3.reuse, PT, P0 ;  /* 0x000000031500220c */ /* 0x0c0fe40003f06300 */
[----:B------:R-:W-:Y:S02]  /*06b0*/  @P2 ISETP.LT.AND.EX P1, PT, R21, R3, PT, P1 ;  /* 0x000000031500220c */ /* 0x000fe40003f21310 */
[----:B------:R-:W-:Y:S02]  /*06c0*/  @P2 FSEL R5, R11, R16, !P0 ;  /* 0x000000100b052208 */ /* 0x000fe40004000000 */
[----:B------:R-:W-:-:S02]  /*06d0*/  @P2 SEL R17, R15, R2, P1 ;  /* 0x000000020f112207 */ /* 0x000fc40000800000 */
[----:B------:R-:W-:-:S07]  /*06e0*/  @P2 SEL R19, R21, R3, P1 ;  /* 0x0000000315132207 */ /* 0x000fce0000800000 */
.L_x_15:
[----:B------:R-:W-:Y:S05]  /*06f0*/  BSYNC.RECONVERGENT B2 ;  /* 0x0000000000027941 */ /* 0x000fea0003800200 */
.L_x_14:
[----:B------:R-:W-:Y:S01]  /*0700*/  FSETP.GEU.AND P0, PT, R5, R18, PT ;  /* 0x000000120500720b */ /* 0x000fe20003f0e000 */
        /* <DEDUP_REMOVED lines=17> */
.L_x_17:
[----:B------:R-:W-:Y:S05]  /*0820*/  BSYNC.RECONVERGENT B2 ;  /* 0x0000000000027941 */ /* 0x000fea0003800200 */
.L_x_16:
        /* <DEDUP_REMOVED lines=9> */
[CC--:B--2---:R-:W-:Y:S02]  /*08c0*/  @P2 ISETP.GE.U32.AND P0, PT, R13.reuse, R2.reuse, PT ;  /* 0x000000020d00220c */ /* 0x0c4fe40003f06070 */
[----:B------:R-:W-:Y:S02]  /*08d0*/  @P2 ISETP.LT.U32.AND P1, PT, R13, R2, PT ;  /* 0x000000020d00220c */ /* 0x000fe40003f21070 */
[CC--:B------:R-:W-:Y:S02]  /*08e0*/  @P2 ISETP.GE.AND.EX P0, PT, R15.reuse, R3.reuse, PT, P0 ;  /* 0x000000030f00220c */ /* 0x0c0fe40003f06300 */
[----:B------:R-:W-:Y:S02]  /*08f0*/  @P2 ISETP.LT.AND.EX P1, PT, R15, R3, PT, P1 ;  /* 0x000000030f00220c */ /* 0x000fe40003f21310 */
[----:B------:R-:W-:Y:S02]  /*0900*/  @P2 FSEL R5, R11, R10, !P0 ;  /* 0x0000000a0b052208 */ /* 0x000fe40004000000 */
[----:B------:R-:W-:-:S02]  /*0910*/  @P2 SEL R10, R13, R2, P1 ;  /* 0x000000020d0a2207 */ /* 0x000fc40000800000 */
[----:B------:R-:W-:-:S03]  /*0920*/  @P2 SEL R11, R15, R3, P1 ;  /* 0x000000030f0b2207 */ /* 0x000fc60000800000 */
[----:B------:R-:W-:Y:S02]  /*0930*/  @P2 IMAD.MOV.U32 R2, RZ, RZ, R10 ;  /* 0x000000ffff022224 */ /* 0x000fe400078e000a */
[----:B------:R-:W-:-:S07]  /*0940*/  @P2 IMAD.MOV.U32 R3, RZ, RZ, R11 ;  /* 0x000000ffff032224 */ /* 0x000fce00078e000b */
.L_x_19:
[----:B------:R-:W-:Y:S05]  /*0950*/  BSYNC.RECONVERGENT B2 ;  /* 0x0000000000027941 */ /* 0x000fea0003800200 */
.L_x_18:
[----:B------:R-:W-:-:S05]  /*0960*/  VIADD R4, R4, 0x400 ;  /* 0x0000040004047836 */ /* 0x000fca0000000000 */
[----:B------:R-:W-:-:S13]  /*0970*/  ISETP.GE.AND P0, PT, R4, UR4, PT ;  /* 0x0000000404007c0c */ /* 0x000fda000bf06270 */
[----:B------:R-:W-:Y:S05]  /*0980*/  @!P0 BRA `(.L_x_20) ;  /* 0xfffffff800b08947 */ /* 0x000fea000383ffff */
.L_x_6:
[----:B------:R-:W-:Y:S05]  /*0990*/  BSYNC.RECONVERGENT B1 ;  /* 0x0000000000017941 */ /* 0x000fea0003800200 */
.L_x_5:
[----:B------:R-:W2:Y:S02]  /*09a0*/  LDCU UR4, c[0x0][0x390] ;  /* 0x00007200ff0477ac */ /* 0x000ea40008000800 */
[----:B--2---:R-:W-:-:S09]  /*09b0*/  UISETP.GE.AND UP0, UPT, UR4, 0x100, UPT ;  /* 0x000001000400788c */ /* 0x004fd2000bf06270 */
[----:B------:R-:W-:Y:S05]  /*09c0*/  BRA.U !UP0, `(.L_x_21) ;  /* 0x00000011083c7547 */ /* 0x000fea000b800000 */
[----:B------:R-:W2:Y:S01]  /*09d0*/  S2R R12, SR_LANEID ;  /* 0x00000000000c7919 */ /* 0x000ea20000000000 */
[----:B------:R-:W-:Y:S01]  /*09e0*/  BSSY.RECONVERGENT B1, `(.L_x_22) ;  /* 0x0000015000017945 */ /* 0x000fe20003800200 */
[----:B01---5:R-:W-:Y:S01]  /*09f0*/  IMAD.MOV.U32 R7, RZ, RZ, R2 ;  /* 0x000000ffff077224 */ /* 0x023fe200078e0002 */
[----:B------:R-:W0:Y:S01]  /*0a00*/  SHFL.DOWN PT, R6, R5, 0x1, 0x1f ;  /* 0x08201f0005067f89 */ /* 0x000e2200000e0000 */
[----:B------:R-:W-:Y:S02]  /*0a10*/  IMAD.MOV.U32 R8, RZ, RZ, R3 ;  /* 0x000000ffff087224 */ /* 0x000fe400078e0003 */
[----:B------:R-:W-:Y:S01]  /*0a20*/  IMAD.MOV.U32 R4, RZ, RZ, R5 ;  /* 0x000000ffff047224 */ /* 0x000fe200078e0005 */
[----:B------:R1:W3:Y:S04]  /*0a30*/  SHFL.DOWN PT, R9, R2, 0x1, 0x1f ;  /* 0x08201f0002097f89 */ /* 0x0002e800000e0000 */
[----:B------:R1:W4:Y:S01]  /*0a40*/  SHFL.DOWN PT, R11, R3, 0x1, 0x1f ;  /* 0x08201f00030b7f89 */ /* 0x00032200000e0000 */
[----:B0-----:R-:W-:-:S04]  /*0a50*/  FSETP.GEU.AND P0, PT, R5, R6, PT ;  /* 0x000000060500720b */ /* 0x001fc80003f0e000 */
[----:B--2---:R-:W-:-:S13]  /*0a60*/  ISETP.GT.OR P0, PT, R12, 0x1e, !P0 ;  /* 0x0000001e0c00780c */ /* 0x004fda0004704670 */
[----:B-1-34-:R-:W-:Y:S05]  /*0a70*/  @P0 BRA `(.L_x_23) ;  /* 0x00000000002c0947 */ /* 0x01afea0003800000 */
[----:B------:R-:W-:Y:S01]  /*0a80*/  FSETP.GT.AND P2, PT, R5, R6, PT ;  /* 0x000000060500720b */ /* 0x000fe20003f44000 */
[----:B------:R-:W-:Y:S02]  /*0a90*/  IMAD.MOV.U32 R7, RZ, RZ, R9 ;  /* 0x000000ffff077224 */ /* 0x000fe400078e0009 */
[----:B------:R-:W-:Y:S02]  /*0aa0*/  IMAD.MOV.U32 R8, RZ, RZ, R11 ;  /* 0x000000ffff087224 */ /* 0x000fe400078e000b */
[----:B------:R-:W-:-:S08]  /*0ab0*/  IMAD.MOV.U32 R4, RZ, RZ, R6 ;  /* 0x000000ffff047224 */ /* 0x000fd000078e0006 */
[CC--:B------:R-:W-:Y:S02]  /*0ac0*/  @!P2 ISETP.GE.U32.AND P0, PT, R2.reuse, R9.reuse, PT ;  /* 0x000000090200a20c */ /* 0x0c0fe40003f06070 */
[C---:B------:R-:W-:Y:S02]  /*0ad0*/  @!P2 ISETP.LT.U32.AND P1, PT, R2.reuse, R9, PT ;  /* 0x000000090200a20c */ /* 0x040fe40003f21070 */
[CC--:B------:R-:W-:Y:S02]  /*0ae0*/  @!P2 ISETP.GE.AND.EX P0, PT, R3.reuse, R11.reuse, PT, P0 ;  /* 0x0000000b0300a20c */ /* 0x0c0fe40003f06300 */
[----:B------:R-:W-:Y:S02]  /*0af0*/  @!P2 ISETP.LT.AND.EX P1, PT, R3, R11, PT, P1 ;  /* 0x0000000b0300a20c */ /* 0x000fe40003f21310 */
[----:B------:R-:W-:Y:S02]  /*0b00*/  @!P2 FSEL R4, R5, R6, !P0 ;  /* 0x000000060504a208 */ /* 0x000fe40004000000 */
[----:B------:R-:W-:-:S02]  /*0b10*/  @!P2 SEL R7, R2, R9, P1 ;  /* 0x000000090207a207 */ /* 0x000fc40000800000 */
[----:B------:R-:W-:-:S07]  /*0b20*/  @!P2 SEL R8, R3, R11, P1 ;  /* 0x0000000b0308a207 */ /* 0x000fce0000800000 */
.L_x_23:
[----:B------:R-:W-:Y:S05]  /*0b30*/  BSYNC.RECONVERGENT B1 ;  /* 0x0000000000017941 */ /* 0x000fea0003800200 */
.L_x_22:
[----:B------:R-:W0:Y:S01]  /*0b40*/  SHFL.DOWN PT, R3, R4, 0x2, 0x1f ;  /* 0x08401f0004037f89 */ /* 0x000e2200000e0000 */
[----:B------:R-:W-:Y:S01]  /*0b50*/  BSSY.RECONVERGENT B1, `(.L_x_24) ;  /* 0x0000014000017945 */ /* 0x000fe20003800200 */
[----:B------:R-:W-:Y:S02]  /*0b60*/  IMAD.MOV.U32 R5, RZ, RZ, R7 ;  /* 0x000000ffff057224 */ /* 0x000fe400078e0007 */
[----:B------:R1:W2:Y:S01]  /*0b70*/  SHFL.DOWN PT, R10, R7, 0x2, 0x1f ;  /* 0x08401f00070a7f89 */ /* 0x0002a200000e0000 */
[----:B------:R-:W-:Y:S02]  /*0b80*/  IMAD.MOV.U32 R6, RZ, RZ, R8 ;  /* 0x000000ffff067224 */ /* 0x000fe400078e0008 */
[----:B------:R-:W-:Y:S01]  /*0b90*/  IMAD.MOV.U32 R2, RZ, RZ, R4 ;  /* 0x000000ffff027224 */ /* 0x000fe200078e0004 */
[----:B------:R1:W3:Y:S01]  /*0ba0*/  SHFL.DOWN PT, R9, R8, 0x2, 0x1f ;  /* 0x08401f0008097f89 */ /* 0x0002e200000e0000 */
[----:B0-----:R-:W-:-:S04]  /*0bb0*/  FSETP.GEU.AND P0, PT, R4, R3, PT ;  /* 0x000000030400720b */ /* 0x001fc80003f0e000 */
[----:B------:R-:W-:-:S13]  /*0bc0*/  ISETP.GT.OR P0, PT, R12, 0x1d, !P0 ;  /* 0x0000001d0c00780c */ /* 0x000fda0004704670 */
[----:B-123--:R-:W-:Y:S05]  /*0bd0*/  @P0 BRA `(.L_x_25) ;  /* 0x00000000002c0947 */ /* 0x00efea0003800000 */
[----:B------:R-:W-:Y:S01]  /*0be0*/  FSETP.GT.AND P2, PT, R4, R3, PT ;  /* 0x000000030400720b */ /* 0x000fe20003f44000 */
[----:B------:R-:W-:Y:S02]  /*0bf0*/  IMAD.MOV.U32 R5, RZ, RZ, R10 ;  /* 0x000000ffff057224 */ /* 0x000fe400078e000a */
[----:B------:R-:W-:Y:S02]  /*0c00*/  IMAD.MOV.U32 R6, RZ, RZ, R9 ;  /* 0x000000ffff067224 */ /* 0x000fe400078e0009 */
[----:B------:R-:W-:-:S08]  /*0c10*/  IMAD.MOV.U32 R2, RZ, RZ, R3 ;  /* 0x000000ffff027224 */ /* 0x000fd000078e0003 */
[CC--:B------:R-:W-:Y:S02]  /*0c20*/  @!P2 ISETP.GE.U32.AND P0, PT, R7.reuse, R10.reuse, PT ;  /* 0x0000000a0700a20c */ /* 0x0c0fe40003f06070 */
[CC--:B------:R-:W-:Y:S02]  /*0c30*/  @!P2 ISETP.LT.U32.AND P1, PT, R7.reuse, R10.reuse, PT ;  /* 0x0000000a0700a20c */ /* 0x0c0fe40003f21070 */
[CC--:B------:R-:W-:Y:S02]  /*0c40*/  @!P2 ISETP.GE.AND.EX P0, PT, R8.reuse, R9.reuse, PT, P0 ;  /* 0x000000090800a20c */ /* 0x0c0fe40003f06300 */
[----:B------:R-:W-:Y:S02]  /*0c50*/  @!P2 ISETP.LT.AND.EX P1, PT, R8, R9, PT, P1 ;  /* 0x000000090800a20c */ /* 0x000fe40003f21310 */
[----:B------:R-:W-:Y:S02]  /*0c60*/  @!P2 FSEL R2, R4, R3, !P0 ;  /* 0x000000030402a208 */ /* 0x000fe40004000000 */
[----:B------:R-:W-:-:S02]  /*0c70*/  @!P2 SEL R5, R7, R10, P1 ;  /* 0x0000000a0705a207 */ /* 0x000fc40000800000 */
[----:B------:R-:W-:-:S07]  /*0c80*/  @!P2 SEL R6, R8, R9, P1 ;  /* 0x000000090806a207 */ /* 0x000fce0000800000 */
.L_x_25:
[----:B------:R-:W-:Y:S05]  /*0c90*/  BSYNC.RECONVERGENT B1 ;  /* 0x0000000000017941 */ /* 0x000fea0003800200 */
.L_x_24:
        /* <DEDUP_REMOVED lines=21> */
.L_x_27:
[----:B------:R-:W-:Y:S05]  /*0df0*/  BSYNC.RECONVERGENT B1 ;  /* 0x0000000000017941 */ /* 0x000fea0003800200 */
.L_x_26:
        /* <DEDUP_REMOVED lines=15> */
[----:B------:R-:W-:Y:S02]  /*0ef0*/  @!P2 ISETP.LT.U32.AND P1, PT, R4, R9, PT ;  /* 0x000000090400a20c */ /* 0x000fe40003f21070 */
[CC--:B------:R-:W-:Y:S02]  /*0f00*/  @!P2 ISETP.GE.AND.EX P0, PT, R8.reuse, R11.reuse, PT, P0 ;  /* 0x0000000b0800a20c */ /* 0x0c0fe40003f06300 */
[----:B------:R-:W-:Y:S02]  /*0f10*/  @!P2 ISETP.LT.AND.EX P1, PT, R8, R11, PT, P1 ;  /* 0x0000000b0800a20c */ /* 0x000fe40003f21310 */
[----:B------:R-:W-:Y:S02]  /*0f20*/  @!P2 FSEL R5, R3, R2, !P0 ;  /* 0x000000020305a208 */ /* 0x000fe40004000000 */
[----:B------:R-:W-:-:S02]  /*0f30*/  @!P2 SEL R6, R4, R9, P1 ;  /* 0x000000090406a207 */ /* 0x000fc40000800000 */
[----:B------:R-:W-:-:S07]  /*0f40*/  @!P2 SEL R7, R8, R11, P1 ;  /* 0x0000000b0807a207 */ /* 0x000fce0000800000 */
.L_x_29:
[----:B------:R-:W-:Y:S05]  /*0f50*/  BSYNC.RECONVERGENT B1 ;  /* 0x0000000000017941 */ /* 0x000fea0003800200 */
.L_x_28:
[----:B------:R-:W0:Y:S01]  /*0f60*/  SHFL.DOWN PT, R8, R5, 0x10, 0x1f ;  /* 0x0a001f0005087f89 */ /* 0x000e2200000e0000 */
[----:B------:R-:W-:Y:S01]  /*0f70*/  BSSY.RECONVERGENT B1, `(.L_x_30) ;  /* 0x0000015000017945 */ /* 0x000fe20003800200 */
[----:B------:R-:W-:Y:S01]  /*0f80*/  ISETP.NE.AND P2, PT, R12, RZ, PT ;  /* 0x000000ff0c00720c */ /* 0x000fe20003f45270 */
[----:B------:R-:W-:Y:S01]  /*0f90*/  IMAD.MOV.U32 R3, RZ, RZ, R6 ;  /* 0x000000ffff037224 */ /* 0x000fe200078e0006 */
        /* <DEDUP_REMOVED lines=18> */
.L_x_31:
[----:B------:R-:W-:Y:S05]  /*10c0*/  BSYNC.RECONVERGENT B1 ;  /* 0x0000000000017941 */ /* 0x000fea0003800200 */
.L_x_30:
[----:B------:R-:W-:Y:S04]  /*10d0*/  BSSY.RECONVERGENT B1, `(.L_x_32) ;  /* 0x000000c000017945 */ /* 0x000fe80003800200 */
[----:B------:R-:W-:Y:S05]  /*10e0*/  @P2 BRA `(.L_x_33) ;  /* 0x0000000000282947 */ /* 0x000fea0003800000 */
[----:B------:R-:W0:Y:S01]  /*10f0*/  S2R R7, SR_CgaCtaId ;  /* 0x0000000000077919 */ /* 0x000e220000008800 */
[----:B------:R-:W-:Y:S02]  /*1100*/  MOV R6, 0x400 ;  /* 0x0000040000067802 */ /* 0x000fe40000000f00 */
[----:B------:R-:W-:-:S04]  /*1110*/  SHF.R.U32.HI R5, RZ, 0x1, R0 ;  /* 0x00000001ff057819 */ /* 0x000fc80000011600 */
[----:B------:R-:W-:Y:S02]  /*1120*/  LOP3.LUT R5, R5, 0x1f0, RZ, 0xc0, !PT ;  /* 0x000001f005057812 */ /* 0x000fe400078ec0ff */
[----:B0-----:R-:W-:Y:S01]  /*1130*/  LEA R6, R7, R6, 0x18 ;  /* 0x0000000607067211 */ /* 0x001fe200078ec0ff */
[----:B------:R-:W-:-:S04]  /*1140*/  IMAD.MOV.U32 R7, RZ, RZ, R4 ;  /* 0x000000ffff077224 */ /* 0x000fc800078e0004 */
[----:B------:R-:W-:Y:S02]  /*1150*/  IMAD.IADD R5, R5, 0x1, R6 ;  /* 0x0000000105057824 */ /* 0x000fe400078e0206 */
[----:B------:R-:W-:-:S03]  /*1160*/  IMAD.MOV.U32 R6, RZ, RZ, R3 ;  /* 0x000000ffff067224 */ /* 0x000fc600078e0003 */
[----:B------:R0:W-:Y:S04]  /*1170*/  STS [R5+0x8], R2 ;  /* 0x0000080205007388 */ /* 0x0001e80000000800 */
[----:B------:R0:W-:Y:S02]  /*1180*/  STS.64 [R5+0x10], R6 ;  /* 0x0000100605007388 */ /* 0x0001e40000000a00 */
.L_x_33:
[----:B------:R-:W-:Y:S05]  /*1190*/  BSYNC.RECONVERGENT B1 ;  /* 0x0000000000017941 */ /* 0x000fea0003800200 */
.L_x_32:
[----:B------:R-:W-:Y:S01]  /*11a0*/  BAR.SYNC.DEFER_BLOCKING 0x0 ;  /* 0x0000000000007b1d */ /* 0x000fe20000010000 */
[----:B------:R-:W-:-:S13]  /*11b0*/  ISETP.NE.AND P1, PT, R0, RZ, PT ;  /* 0x000000ff0000720c */ /* 0x000fda0003f25270 */
[----:B------:R-:W-:Y:S05]  /*11c0*/  @P1 BRA `(.L_x_34) ;  /* 0x0000005000c01947 */ /* 0x000fea0003800000 */
[----:B0-----:R-:W0:Y:S01]  /*11d0*/  S2R R5, SR_CgaCtaId ;  /* 0x0000000000057919 */ /* 0x001e220000008800 */
[----:B------:R-:W-:Y:S01]  /*11e0*/  MOV R8, 0x400 ;  /* 0x0000040000087802 */ /* 0x000fe20000000f00 */
[----:B------:R-:W-:Y:S01]  /*11f0*/  BSSY.RECONVERGENT B1, `(.L_x_35) ;  /* 0x000001a000017945 */ /* 0x000fe20003800200 */
[----:B------:R-:W-:Y:S02]  /*1200*/  IMAD.MOV.U32 R12, RZ, RZ, R2 ;  /* 0x000000ffff0c7224 */ /* 0x000fe400078e0002 */
[----:B------:R-:W-:Y:S02]  /*1210*/  IMAD.MOV.U32 R6, RZ, RZ, R3 ;  /* 0x000000ffff067224 */ /* 0x000fe400078e0003 */
[----:B------:R-:W-:Y:S01]  /*1220*/  IMAD.MOV.U32 R7, RZ, RZ, R4 ;  /* 0x000000ffff077224 */ /* 0x000fe200078e0004 */
[----:B0-----:R-:W-:-:S05]  /*1230*/  LEA R8, R5, R8, 0x18 ;  /* 0x0000000805087211 */ /* 0x001fca00078ec0ff */
[----:B------:R-:W0:Y:S04]  /*1240*/  LDS R11, [R8+0x18] ;  /* 0x00001800080b7984 */ /* 0x000e280000000800 */
[----:B------:R1:W2:Y:S04]  /*1250*/  LDS R13, [R8+0x28] ;  /* 0x00002800080d7984 */ /* 0x0002a80000000800 */
[----:B------:R1:W3:Y:S04]  /*1260*/  LDS R15, [R8+0x38] ;  /* 0x00003800080f7984 */ /* 0x0002e80000000800 */
[----:B------:R1:W4:Y:S04]  /*1270*/  LDS R10, [R8+0x48] ;  /* 0x00004800080a7984 */ /* 0x0003280000000800 */
[----:B------:R1:W1:Y:S04]  /*1280*/  LDS R9, [R8+0x58] ;  /* 0x0000580008097984 */ /* 0x0002680000000800 */
[----:B------:R0:W1:Y:S04]  /*1290*/  LDS R5, [R8+0x68] ;  /* 0x0000680008057984 */ /* 0x0000680000000800 */
[----:B------:R0:W1:Y:S02]  /*12a0*/  LDS R0, [R8+0x78] ;  /* 0x0000780008007984 */ /* 0x0000640000000800 */
[----:B0-----:R-:W-:-:S13]  /*12b0*/  FSETP.GEU.AND P0, PT, R2, R11, PT ;  /* 0x0000000b0200720b */ /* 0x001fda0003f0e000 */
[----:B--234-:R-:W-:Y:S05]  /*12c0*/  @!P0 BRA `(.L_x_36) ;  /* 0x0000000000308947 */ /* 0x01cfea0003800000 */
[----:B------:R-:W0:Y:S01]  /*12d0*/  LDS.64 R6, [R8+0x20] ;  /* 0x0000200008067984 */ /* 0x000e220000000a00 */
[----:B------:R-:W-:Y:S01]  /*12e0*/  FSETP.GEU.AND P3, PT, R11, R2, PT ;  /* 0x000000020b00720b */ /* 0x000fe20003f6e000 */
[----:B------:R-:W-:-:S12]  /*12f0*/  IMAD.MOV.U32 R12, RZ, RZ, R11 ;  /* 0x000000ffff0c7224 */ /* 0x000fd800078e000b */
[CC--:B0-----:R-:W-:Y:S02]  /*1300*/  @P3 ISETP.LT.U32.AND P2, PT, R3.reuse, R6.reuse, PT ;  /* 0x000000060300320c */ /* 0x0c1fe40003f41070 */
[CC--:B------:R-:W-:Y:S02]  /*1310*/  @P3 ISETP.GE.U32.AND P0, PT, R3.reuse, R6.reuse, PT ;  /* 0x000000060300320c */ /* 0x0c0fe40003f06070 */
[CC--:B------:R-:W-:Y:S02]  /*1320*/  @P3 ISETP.LT.AND.EX P2, PT, R4.reuse, R7.reuse, PT, P2 ;  /* 0x000000070400320c */ /* 0x0c0fe40003f41320 */
[CC--:B------:R-:W-:Y:S02]  /*1330*/  @P3 ISETP.GE.AND.EX P0, PT, R4.reuse, R7.reuse, PT, P0 ;  /* 0x000000070400320c */ /* 0x0c0fe40003f06300 */
[----:B------:R-:W-:Y:S02]  /*1340*/  @P3 SEL R3, R3, R6, P2 ;  /* 0x0000000603033207 */ /* 0x000fe40001000000 */
[----:B------:R-:W-:-:S02]  /*1350*/  @P3 SEL R4, R4, R7, P2 ;  /* 0x0000000704043207 */ /* 0x000fc40001000000 */
[----:B------:R-:W-:Y:S01]  /*1360*/  @P3 FSEL R12, R2, R11, !P0 ;  /* 0x0000000b020c3208 */ /* 0x000fe20004000000 */
[----:B------:R-:W-:Y:S02]  /*1370*/  @P3 IMAD.MOV.U32 R6, RZ, RZ, R3 ;  /* 0x000000ffff063224 */ /* 0x000fe400078e0003 */
[----:B------:R-:W-:-:S07]  /*1380*/  @P3 IMAD.MOV.U32 R7, RZ, RZ, R4 ;  /* 0x000000ffff073224 */ /* 0x000fce00078e0004 */
.L_x_36:
[----:B------:R-:W-:Y:S05]  /*1390*/  BSYNC.RECONVERGENT B1 ;  /* 0x0000000000017941 */ /* 0x000fea0003800200 */
.L_x_35:
[----:B------:R-:W-:Y:S01]  /*13a0*/  FSETP.GEU.AND P0, PT, R12, R13, PT ;  /* 0x0000000d0c00720b */ /* 0x000fe20003f0e000 */
[----:B------:R-:W-:Y:S01]  /*13b0*/  BSSY.RECONVERGENT B1, `(.L_x_37) ;  /* 0x0000011000017945 */ /* 0x000fe20003800200 */
[----:B------:R-:W-:Y:S02]  /*13c0*/  IMAD.MOV.U32 R17, RZ, RZ, R6 ;  /* 0x000000ffff117224 */ /* 0x000fe400078e0006 */
[----:B------:R-:W-:Y:S02]  /*13d0*/  IMAD.MOV.U32 R14, RZ, RZ, R7 ;  /* 0x000000ffff0e7224 */ /* 0x000fe400078e0007 */
[----:B------:R-:W-:-:S07]  /*13e0*/  IMAD.MOV.U32 R2, RZ, RZ, R12 ;  /* 0x000000ffff027224 */ /* 0x000fce00078e000c */
[----:B------:R-:W-:Y:S05]  /*13f0*/  @!P0 BRA `(.L_x_38) ;  /* 0x0000000000308947 */ /* 0x000fea0003800000 */
[----:B------:R-:W0:Y:S01]  /*1400*/  LDS.64 R18, [R8+0x30] ;  /* 0x0000300008127984 */ /* 0x000e220000000a00 */
[----:B------:R-:W-:Y:S01]  /*1410*/  FSETP.GEU.AND P3, PT, R13, R12, PT ;  /* 0x0000000c0d00720b */ /* 0x000fe20003f6e000 */
[----:B------:R-:W-:-:S12]  /*1420*/  IMAD.MOV.U32 R2, RZ, RZ, R13 ;  /* 0x000000ffff027224 */ /* 0x000fd800078e000d */
[CC--:B0-----:R-:W-:Y:S01]  /*1430*/  @P3 ISETP.GE.U32.AND P0, PT, R6.reuse, R18.reuse, PT ;  /* 0x000000120600320c */ /* 0x0c1fe20003f06070 */
[----:B------:R-:W-:Y:S01]  /*1440*/  IMAD.MOV.U32 R17, RZ, RZ, R18 ;  /* 0x000000ffff117224 */ /* 0x000fe200078e0012 */
[-C--:B------:R-:W-:Y:S01]  /*1450*/  @P3 ISETP.LT.U32.AND P2, PT, R6, R18.reuse, PT ;  /* 0x000000120600320c */ /* 0x080fe20003f41070 */
[----:B------:R-:W-:Y:S01]  /*1460*/  IMAD.MOV.U32 R14, RZ, RZ, R19 ;  /* 0x000000ffff0e7224 */ /* 0x000fe200078e0013 */
[CC--:B------:R-:W-:Y:S02]  /*1470*/  @P3 ISETP.GE.AND.EX P0, PT, R7.reuse, R19.reuse, PT, P0 ;  /* 0x000000130700320c */ /* 0x0c0fe40003f06300 */
[----:B------:R-:W-:Y:S02]  /*1480*/  @P3 ISETP.LT.AND.EX P2, PT, R7, R19, PT, P2 ;  /* 0x000000130700320c */ /* 0x000fe40003f41320 */
[----:B------:R-:W-:Y:S02]  /*1490*/  @P3 FSEL R2, R12, R13, !P0 ;  /* 0x0000000d0c023208 */ /* 0x000fe40004000000 */
[----:B------:R-:W-:-:S02]  /*14a0*/  @P3 SEL R17, R6, R18, P2 ;  /* 0x0000001206113207 */ /* 0x000fc40001000000 */
[----:B------:R-:W-:-:S07]  /*14b0*/  @P3 SEL R14, R7, R19, P2 ;  /* 0x00000013070e3207 */ /* 0x000fce0001000000 */
.L_x_38:
[----:B------:R-:W-:Y:S05]  /*14c0*/  BSYNC.RECONVERGENT B1 ;  /* 0x0000000000017941 */ /* 0x000fea0003800200 */
.L_x_37:
        /* <DEDUP_REMOVED lines=11> */
[CC--:B------:R-:W-:Y:S01]  /*1580*/  @P3 ISETP.LT.U32.AND P2, PT, R17.reuse, R6.reuse, PT ;  /* 0x000000061100320c */ /* 0x0c0fe20003f41070 */
[----:B------:R-:W-:Y:S01]  /*1590*/  IMAD.MOV.U32 R4, RZ, RZ, R7 ;  /* 0x000000ffff047224 */ /* 0x000fe200078e0007 */
[CC--:B------:R-:W-:Y:S02]  /*15a0*/  @P3 ISETP.GE.AND.EX P0, PT, R14.reuse, R7.reuse, PT, P0 ;  /* 0x000000070e00320c */ /* 0x0c0fe40003f06300 */
[----:B------:R-:W-:Y:S02]  /*15b0*/  @P3 ISETP.LT.AND.EX P2, PT, R14, R7, PT, P2 ;  /* 0x000000070e00320c */ /* 0x000fe40003f41320 */
[----:B------:R-:W-:Y:S02]  /*15c0*/  @P3 FSEL R3, R2, R15, !P0 ;  /* 0x0000000f02033208 */ /* 0x000fe40004000000 */
[----:B------:R-:W-:-:S02]  /*15d0*/  @P3 SEL R11, R17, R6, P2 ;  /* 0x00000006110b3207 */ /* 0x000fc40001000000 */
[----:B------:R-:W-:-:S07]  /*15e0*/  @P3 SEL R4, R14, R7, P2 ;  /* 0x000000070e043207 */ /* 0x000fce0001000000 */
.L_x_40:
[----:B------:R-:W-:Y:S05]  /*15f0*/  BSYNC.RECONVERGENT B1 ;  /* 0x0000000000017941 */ /* 0x000fea0003800200 */
.L_x_39:
        /* <DEDUP_REMOVED lines=18> */
.L_x_42:
[----:B------:R-:W-:Y:S05]  /*1720*/  BSYNC.RECONVERGENT B1 ;  /* 0x0000000000017941 */ /* 0x000fea0003800200 */
.L_x_41:
[----:B-1----:R-:W-:Y:S01]  /*1730*/  FSETP.GEU.AND P0, PT, R2, R9, PT ;  /* 0x000000090200720b */ /* 0x002fe20003f0e000 */
        /* <DEDUP_REMOVED lines=17> */
.L_x_44:
[----:B------:R-:W-:Y:S05]  /*1850*/  BSYNC.RECONVERGENT B1 ;  /* 0x0000000000017941 */ /* 0x000fea0003800200 */
.L_x_43:
        /* <DEDUP_REMOVED lines=18> */
.L_x_46:
[----:B------:R-:W-:Y:S05]  /*1980*/  BSYNC.RECONVERGENT B1 ;  /* 0x0000000000017941 */ /* 0x000fea0003800200 */
.L_x_45:
[----:B------:R-:W-:Y:S01]  /*1990*/  FSETP.GEU.AND P0, PT, R7, R0, PT ;  /* 0x000000000700720b */ /* 0x000fe20003f0e000 */
[----:B------:R-:W-:Y:S02]  /*19a0*/  IMAD.MOV.U32 R2, RZ, RZ, R7 ;  /* 0x000000ffff027224 */ /* 0x000fe400078e0007 */
[----:B------:R-:W-:Y:S02]  /*19b0*/  IMAD.MOV.U32 R3, RZ, RZ, R9 ;  /* 0x000000ffff037224 */ /* 0x000fe400078e0009 */
[----:B------:R-:W-:-:S08]  /*19c0*/  IMAD.MOV.U32 R4, RZ, RZ, R6 ;  /* 0x000000ffff047224 */ /* 0x000fd000078e0006 */
[----:B------:R-:W-:Y:S05]  /*19d0*/  @!P0 BRA `(.L_x_34) ;  /* 0x0000004800bc8947 */ /* 0x000fea0003800000 */
[----:B------:R-:W0:Y:S01]  /*19e0*/  LDS.64 R10, [R8+0x80] ;  /* 0x00008000080a7984 */ /* 0x000e220000000a00 */
[----:B------:R-:W-:Y:S01]  /*19f0*/  FSETP.GEU.AND P0, PT, R0, R7, PT ;  /* 0x000000070000720b */ /* 0x000fe20003f0e000 */
[----:B------:R-:W-:Y:S02]  /*1a00*/  IMAD.MOV.U32 R2, RZ, RZ, R0 ;  /* 0x000000ffff027224 */ /* 0x000fe400078e0000 */
[----:B0-----:R-:W-:Y:S02]  /*1a10*/  IMAD.MOV.U32 R3, RZ, RZ, R10 ;  /* 0x000000ffff037224 */ /* 0x001fe400078e000a */
[----:B------:R-:W-:-:S08]  /*1a20*/  IMAD.MOV.U32 R4, RZ, RZ, R11 ;  /* 0x000000ffff047224 */ /* 0x000fd000078e000b */
[----:B------:R-:W-:Y:S05]  /*1a30*/  @!P0 BRA `(.L_x_34) ;  /* 0x0000004800a48947 */ /* 0x000fea0003800000 */
[CC--:B------:R-:W-:Y:S02]  /*1a40*/  ISETP.GE.U32.AND P0, PT, R9.reuse, R10.reuse, PT ;  /* 0x0000000a0900720c */ /* 0x0c0fe40003f06070 */
[----:B------:R-:W-:Y:S02]  /*1a50*/  ISETP.LT.U32.AND P2, PT, R9, R10, PT ;  /* 0x0000000a0900720c */ /* 0x000fe40003f41070 */
[CC--:B------:R-:W-:Y:S02]  /*1a60*/  ISETP.GE.AND.EX P0, PT, R6.reuse, R11.reuse, PT, P0 ;  /* 0x0000000b0600720c */ /* 0x0c0fe40003f06300 */
[----:B------:R-:W-:Y:S02]  /*1a70*/  ISETP.LT.AND.EX P2, PT, R6, R11, PT, P2 ;  /* 0x0000000b0600720c */ /* 0x000fe40003f41320 */
[----:B------:R-:W-:Y:S02]  /*1a80*/  FSEL R2, R7, R0, !P0 ;  /* 0x0000000007027208 */ /* 0x000fe40004000000 */
[----:B------:R-:W-:-:S02]  /*1a90*/  SEL R3, R9, R10, P2 ;  /* 0x0000000a09037207 */ /* 0x000fc40001000000 */
[----:B------:R-:W-:Y:S01]  /*1aa0*/  SEL R4, R6, R11, P2 ;  /* 0x0000000b06047207 */ /* 0x000fe20001000000 */
[----:B------:R-:W-:Y:S06]  /*1ab0*/  BRA `(.L_x_34) ;  /* 0x0000004800847947 */ /* 0x000fec0003800000 */
.L_x_21:
[----:B------:R-:W-:Y:S01]  /*1ac0*/  LOP3.LUT R4, R0, 0x3e0, RZ, 0xc0, !PT ;  /* 0x000003e000047812 */ /* 0x000fe200078ec0ff */
[----:B------:R-:W-:Y:S01]  /*1ad0*/  BSSY.RECONVERGENT B1, `(.L_x_47) ;  /* 0x000001b000017945 */ /* 0x000fe20003800200 */
[----:B-----5:R-:W-:Y:S02]  /*1ae0*/  IMAD.MOV.U32 R12, RZ, RZ, R2 ;  /* 0x000000ffff0c7224 */ /* 0x020fe400078e0002 */
[----:B------:R-:W-:Y:S02]  /*1af0*/  IMAD.MOV.U32 R14, RZ, RZ, R3 ;  /* 0x000000ffff0e7224 */ /* 0x000fe400078e0003 */
[----:B01----:R-:W-:Y:S01]  /*1b00*/  VIADD R6, R4, 0x20 ;  /* 0x0000002004067836 */ /* 0x003fe20000000000 */
[----:B------:R-:W-:-:S04]  /*1b10*/  LOP3.LUT R4, RZ, R4, RZ, 0x33, !PT ;  /* 0x00000004ff047212 */ /* 0x000fc800078e33ff */
[----:B------:R-:W-:Y:S01]  /*1b20*/  ISETP.GT.AND P0, PT, R6, UR4, PT ;  /* 0x0000000406007c0c */ /* 0x000fe2000bf04270 */
[----:B------:R-:W-:Y:S02]  /*1b30*/  VIADD R4, R4, UR4 ;  /* 0x0000000404047c36 */ /* 0x000fe40008000000 */
[----:B------:R-:W-:-:S03]  /*1b40*/  IMAD.MOV.U32 R6, RZ, RZ, R5 ;  /* 0x000000ffff067224 */ /* 0x000fc600078e0005 */
[----:B------:R-:W-:Y:S02]  /*1b50*/  SEL R7, R4, 0x1f, P0 ;  /* 0x0000001f04077807 */ /* 0x000fe40000000000 */
[----:B------:R-:W0:Y:S03]  /*1b60*/  S2R R4, SR_LANEID ;  /* 0x0000000000047919 */ /* 0x000e260000000000 */
[----:B------:R-:W1:Y:S04]  /*1b70*/  SHFL.DOWN PT, R8, R5, 0x1, R7 ;  /* 0x0820000005087989 */ /* 0x000e6800000e0007 */
[----:B------:R2:W3:Y:S04]  /*1b80*/  SHFL.DOWN PT, R9, R2, 0x1, R7 ;  /* 0x0820000002097989 */ /* 0x0004e800000e0007 */
[----:B------:R2:W4:Y:S01]  /*1b90*/  SHFL.DOWN PT, R11, R3, 0x1, R7 ;  /* 0x08200000030b7989 */ /* 0x00052200000e0007 */
[----:B-1----:R-:W-:-:S04]  /*1ba0*/  FSETP.GEU.AND P0, PT, R5, R8, PT ;  /* 0x000000080500720b */ /* 0x002fc80003f0e000 */
[----:B0-----:R-:W-:-:S13]  /*1bb0*/  ISETP.GE.OR P0, PT, R4, R7, !P0 ;  /* 0x000000070400720c */ /* 0x001fda0004706670 */
[----:B--234-:R-:W-:Y:S05]  /*1bc0*/  @P0 BRA `(.L_x_48) ;  /* 0x00000000002c0947 */ /* 0x01cfea0003800000 */
        /* <DEDUP_REMOVED lines=11> */
.L_x_48:
[----:B------:R-:W-:Y:S05]  /*1c80*/  BSYNC.RECONVERGENT B1 ;  /* 0x0000000000017941 */ /* 0x000fea0003800200 */
.L_x_47:
[----:B------:R-:W0:Y:S01]  /*1c90*/  SHFL.DOWN PT, R3, R6, 0x2, R7 ;  /* 0x0840000006037989 */ /* 0x000e2200000e0007 */
[----:B------:R-:W-:Y:S01]  /*1ca0*/  VIADD R2, R4, 0x2 ;  /* 0x0000000204027836 */ /* 0x000fe20000000000 */
[----:B------:R-:W-:Y:S01]  /*1cb0*/  BSSY.RECONVERGENT B1, `(.L_x_49) ;  /* 0x0000014000017945 */ /* 0x000fe20003800200 */
[----:B------:R-:W-:Y:S01]  /*1cc0*/  IMAD.MOV.U32 R8, RZ, RZ, R12 ;  /* 0x000000ffff087224 */ /* 0x000fe200078e000c */
[----:B------:R1:W2:Y:S01]  /*1cd0*/  SHFL.DOWN PT, R5, R12, 0x2, R7 ;  /* 0x084000000c057989 */ /* 0x0002a200000e0007 */
[----:B------:R-:W-:-:S03]  /*1ce0*/  IMAD.MOV.U32 R10, RZ, RZ, R14 ;  /* 0x000000ffff0a7224 */ /* 0x000fc600078e000e */
[----:B------:R1:W3:Y:S01]  /*1cf0*/  SHFL.DOWN PT, R9, R14, 0x2, R7 ;  /* 0x084000000e097989 */ /* 0x0002e200000e0007 */
[----:B0-----:R-:W-:-:S04]  /*1d00*/  FSETP.GEU.AND P0, PT, R6, R3, PT ;  /* 0x000000030600720b */ /* 0x001fc80003f0e000 */
[----:B------:R-:W-:Y:S01]  /*1d10*/  ISETP.GT.OR P0, PT, R2, R7, !P0 ;  /* 0x000000070200720c */ /* 0x000fe20004704670 */
[----:B------:R-:W-:-:S12]  /*1d20*/  IMAD.MOV.U32 R2, RZ, RZ, R6 ;  /* 0x000000ffff027224 */ /* 0x000fd800078e0006 */
        /* <DEDUP_REMOVED lines=12> */
.L_x_50:
[----:B------:R-:W-:Y:S05]  /*1df0*/  BSYNC.RECONVERGENT B1 ;  /* 0x0000000000017941 */ /* 0x000fea0003800200 */
.L_x_49:
        /* <DEDUP_REMOVED lines=22> */
.L_x_52:
[----:B------:R-:W-:Y:S05]  /*1f60*/  BSYNC.RECONVERGENT B1 ;  /* 0x0000000000017941 */ /* 0x000fea0003800200 */
.L_x_51:
[----:B------:R-:W0:Y:S01]  /*1f70*/  SHFL.DOWN PT, R3, R6, 0x8, R7 ;  /* 0x0900000006037989 */ /* 0x000e2200000e0007 */
[----:B------:R-:W-:Y:S01]  /*1f80*/  VIADD R2, R4, 0x8 ;  /* 0x0000000804027836 */ /* 0x000fe20000000000 */
[----:B------:R-:W-:Y:S01]  /*1f90*/  BSSY.RECONVERGENT B1, `(.L_x_53) ;  /* 0x0000014000017945 */ /* 0x000fe20003800200 */
[----:B------:R-:W-:Y:S01]  /*1fa0*/  IMAD.MOV.U32 R8, RZ, RZ, R6 ;  /* 0x000000ffff087224 */ /* 0x000fe200078e0006 */
[----:B------:R1:W2:Y:S01]  /*1fb0*/  SHFL.DOWN PT, R5, R14, 0x8, R7 ;  /* 0x090000000e057989 */ /* 0x0002a200000e0007 */
[----:B------:R-:W-:Y:S02]  /*1fc0*/  IMAD.MOV.U32 R10, RZ, RZ, R14 ;  /* 0x000000ffff0a7224 */ /* 0x000fe400078e000e */
[----:B------:R-:W-:Y:S01]  /*1fd0*/  IMAD.MOV.U32 R12, RZ, RZ, R16 ;  /* 0x000000ffff0c7224 */ /* 0x000fe200078e0010 */
[----:B------:R1:W3:Y:S01]  /*1fe0*/  SHFL.DOWN PT, R9, R16, 0x8, R7 ;  /* 0x0900000010097989 */ /* 0x0002e200000e0007 */
[----:B0-----:R-:W-:-:S04]  /*1ff0*/  FSETP.GEU.AND P0, PT, R6, R3, PT ;  /* 0x000000030600720b */ /* 0x001fc80003f0e000 */
[----:B------:R-:W-:-:S13]  /*2000*/  ISETP.GT.OR P0, PT, R2, R7, !P0 ;  /* 0x000000070200720c */ /* 0x000fda0004704670 */
        /* <DEDUP_REMOVED lines=12> */
.L_x_54:
[----:B------:R-:W-:Y:S05]  /*20d0*/  BSYNC.RECONVERGENT B1 ;  /* 0x0000000000017941 */ /* 0x000fea0003800200 */
.L_x_53:
[----:B------:R-:W0:Y:S01]  /*20e0*/  SHFL.DOWN PT, R5, R8, 0x10, R7 ;  /* 0x0a00000008057989 */ /* 0x000e2200000e0007 */
[C---:B------:R-:W-:Y:S01]  /*20f0*/  VIADD R2, R4.reuse, 0x10 ;  /* 0x0000001004027836 */ /* 0x040fe20000000000 */
[----:B------:R-:W-:Y:S01]  /*2100*/  BSSY.RECONVERGENT B1, `(.L_x_55) ;  /* 0x0000015000017945 */ /* 0x000fe20003800200 */
[----:B------:R-:W-:Y:S01]  /*2110*/  ISETP.NE.AND P2, PT, R4, RZ, PT ;  /* 0x000000ff0400720c */ /* 0x000fe20003f45270 */
[----:B------:R1:W2:Y:S01]  /*2120*/  SHFL.DOWN PT, R9, R10, 0x10, R7 ;  /* 0x0a0000000a097989 */ /* 0x0002a200000e0007 */
[----:B------:R-:W-:Y:S02]  /*2130*/  IMAD.MOV.U32 R3, RZ, RZ, R10 ;  /* 0x000000ffff037224 */ /* 0x000fe400078e000a */
[----:B------:R-:W-:Y:S01]  /*2140*/  IMAD.MOV.U32 R4, RZ, RZ, R12 ;  /* 0x000000ffff047224 */ /* 0x000fe200078e000c */
        /* <DEDUP_REMOVED lines=16> */
.L_x_56:
[----:B------:R-:W-:Y:S05]  /*2250*/  BSYNC.RECONVERGENT B1 ;  /* 0x0000000000017941 */ /* 0x000fea0003800200 */
.L_x_55:
        /* <DEDUP_REMOVED lines=12> */
.L_x_58:
[----:B------:R-:W-:Y:S05]  /*2320*/  BSYNC.RECONVERGENT B1 ;  /* 0x0000000000017941 */ /* 0x000fea0003800200 */
.L_x_57:
[----:B------:R-:W-:Y:S01]  /*2330*/  BAR.SYNC.DEFER_BLOCKING 0x0 ;  /* 0x0000000000007b1d */ /* 0x000fe20000010000 */
[----:B------:R-:W-:-:S13]  /*2340*/  ISETP.NE.AND P1, PT, R0, RZ, PT ;  /* 0x000000ff0000720c */ /* 0x000fda0003f25270 */
[----:B------:R-:W-:Y:S05]  /*2350*/  @P1 BRA `(.L_x_34) ;  /* 0x00000040005c1947 */ /* 0x000fea0003800000 */
[----:B------:R-:W-:Y:S01]  /*2360*/  UISETP.GE.AND UP0, UPT, UR4, 0x21, UPT ;  /* 0x000000210400788c */ /* 0x000fe2000bf06270 */
[----:B------:R-:W-:Y:S02]  /*2370*/  IMAD.MOV.U32 R0, RZ, RZ, R2 ;  /* 0x000000ffff007224 */ /* 0x000fe400078e0002 */
[----:B0-----:R-:W-:Y:S02]  /*2380*/  IMAD.MOV.U32 R7, RZ, RZ, R3 ;  /* 0x000000ffff077224 */ /* 0x001fe400078e0003 */
[----:B------:R-:W-:-:S04]  /*2390*/  IMAD.MOV.U32 R8, RZ, RZ, R4 ;  /* 0x000000ffff087224 */ /* 0x000fc800078e0004 */
[----:B------:R-:W-:Y:S05]  /*23a0*/  BRA.U !UP0, `(.L_x_59) ;  /* 0x00000001085c7547 */ /* 0x000fea000b800000 */
[----:B------:R-:W0:Y:S01]  /*23b0*/  S2R R5, SR_CgaCtaId ;  /* 0x0000000000057919 */ /* 0x000e220000008800 */
[----:B------:R-:W-:Y:S01]  /*23c0*/  MOV R0, 0x400 ;  /* 0x0000040000007802 */ /* 0x000fe20000000f00 */
[----:B------:R-:W-:Y:S01]  /*23d0*/  BSSY.RECONVERGENT B1, `(.L_x_59) ;  /* 0x0000014000017945 */ /* 0x000fe20003800200 */
[----:B------:R-:W-:Y:S02]  /*23e0*/  IMAD.MOV.U32 R7, RZ, RZ, R3 ;  /* 0x000000ffff077224 */ /* 0x000fe400078e0003 */
[----:B------:R-:W-:Y:S01]  /*23f0*/  IMAD.MOV.U32 R8, RZ, RZ, R4 ;  /* 0x000000ffff087224 */ /* 0x000fe200078e0004 */
[----:B0-----:R-:W-:Y:S01]  /*2400*/  LEA R6, R5, R0, 0x18 ;  /* 0x0000000005067211 */ /* 0x001fe200078ec0ff */
[----:B------:R-:W-:-:S04]  /*2410*/  IMAD.MOV.U32 R0, RZ, RZ, R2 ;  /* 0x000000ffff007224 */ /* 0x000fc800078e0002 */
[----:B------:R-:W0:Y:S02]  /*2420*/  LDS R5, [R6+0x18] ;  /* 0x0000180006057984 */ /* 0x000e240000000800 */
[----:B0-----:R-:W-:-:S13]  /*2430*/  FSETP.GEU.AND P0, PT, R2, R5, PT ;  /* 0x000000050200720b */ /* 0x001fda0003f0e000 */
        /* <DEDUP_REMOVED lines=13> */
.L_x_60:
[----:B------:R-:W-:Y:S05]  /*2510*/  BSYNC.RECONVERGENT B1 ;  /* 0x0000000000017941 */ /* 0x000fea0003800200 */
.L_x_59:
[----:B------:R-:W-:Y:S01]  /*2520*/  UISETP.GE.AND UP0, UPT, UR4, 0x41, UPT ;  /* 0x000000410400788c */ /* 0x000fe2000bf06270 */
[----:B------:R-:W-:Y:S02]  /*2530*/  IMAD.MOV.U32 R2, RZ, RZ, R0 ;  /* 0x000000ffff027224 */ /* 0x000fe400078e0000 */
[----:B------:R-:W-:Y:S02]  /*2540*/  IMAD.MOV.U32 R5, RZ, RZ, R7 ;  /* 0x000000ffff057224 */ /* 0x000fe400078e0007 */
        /* <DEDUP_REMOVED lines=24> */
.L_x_62:
[----:B------:R-:W-:Y:S05]  /*26d0*/  BSYNC.RECONVERGENT B1 ;  /* 0x0000000000017941 */ /* 0x000fea0003800200 */
.L_x_61:
        /* <DEDUP_REMOVED lines=27> */
.L_x_64:
[----:B------:R-:W-:Y:S05]  /*2890*/  BSYNC.RECONVERGENT B1 ;  /* 0x0000000000017941 */ /* 0x000fea0003800200 */
.L_x_63:
        /* <DEDUP_REMOVED lines=27> */
.L_x_66:
[----:B------:R-:W-:Y:S05]  /*2a50*/  BSYNC.RECONVERGENT B1 ;  /* 0x0000000000017941 */ /* 0x000fea0003800200 */
.L_x_65:
        /* <DEDUP_REMOVED lines=27> */
.L_x_68:
[----:B------:R-:W-:Y:S05]  /*2c10*/  BSYNC.RECONVERGENT B1 ;  /* 0x0000000000017941 */ /* 0x000fea0003800200 */
.L_x_67:
        /* <DEDUP_REMOVED lines=9> */
[----:B------:R-:W-:Y:S02]  /*2cb0*/  IMAD.MOV.U32 R7, RZ, RZ, R9 ;  /* 0x000000ffff077224 */ /* 0x000fe400078e0009 */
[----:B------:R-:W-:Y:S01]  /*2cc0*/  IMAD.MOV.U32 R6, RZ, RZ, R4 ;  /* 0x000000ffff067224 */ /* 0x000fe200078e0004 */
[----:B0-----:R-:W-:-:S05]  /*2cd0*/  LEA R2, R3, R2, 0x18 ;  /* 0x0000000203027211 */ /* 0x001fca00078ec0ff */
        /* <DEDUP_REMOVED lines=15> */
.L_x_70:
[----:B------:R-:W-:Y:S05]  /*2dd0*/  BSYNC.RECONVERGENT B1 ;  /* 0x0000000000017941 */ /* 0x000fea0003800200 */
.L_x_69:
[----:B------:R-:W-:Y:S01]  /*2de0*/  UISETP.GE.AND UP0, UPT, UR4, 0xe1, UPT ;  /* 0x000000e10400788c */ /* 0x000fe2000bf06270 */
[----:B------:R-:W-:Y:S02]  /*2df0*/  IMAD.MOV.U32 R2, RZ, RZ, R5 ;  /* 0x000000ffff027224 */ /* 0x000fe400078e0005 */
[----:B------:R-:W-:Y:S02]  /*2e00*/  IMAD.MOV.U32 R3, RZ, RZ, R7 ;  /* 0x000000ffff037224 */ /* 0x000fe400078e0007 */
[----:B------:R-:W-:-:S04]  /*2e10*/  IMAD.MOV.U32 R4, RZ, RZ, R6 ;  /* 0x000000ffff047224 */ /* 0x000fc800078e0006 */
[----:B------:R-:W-:Y:S05]  /*2e20*/  BRA.U !UP0, `(.L_x_34) ;  /* 0x0000003508a87547 */ /* 0x000fea000b800000 */
[----:B------:R-:W0:Y:S01]  /*2e30*/  S2R R3, SR_CgaCtaId ;  /* 0x0000000000037919 */ /* 0x000e220000008800 */
[----:B------:R-:W-:Y:S01]  /*2e40*/  MOV R0, 0x400 ;  /* 0x0000040000007802 */ /* 0x000fe20000000f00 */
        /* <DEDUP_REMOVED lines=21> */
.L_x_2:
[----:B------:R-:W1:Y:S01]  /*2fa0*/  S2R R0, SR_TID.X ;  /* 0x0000000000007919 */ /* 0x000e620000002100 */
[----:B------:R-:W1:Y:S02]  /*2fb0*/  LDC.64 R2, c[0x0][0x380] ;  /* 0x0000e000ff027b82 */ /* 0x000e640000000a00 */
[----:B-1----:R-:W-:-:S05]  /*2fc0*/  IMAD.WIDE.U32 R12, R0, 0x10, R2 ;  /* 0x00000010000c7825 */ /* 0x002fca00078e0002 */
[----:B0-----:R-:W2:Y:S04]  /*2fd0*/  LDG.E.CONSTANT R21, desc[UR10][R12.64] ;  /* 0x0000000a0c157981 */ /* 0x001ea8000c1e9900 */
[----:B------:R-:W3:Y:S04]  /*2fe0*/  LDG.E.CONSTANT R10, desc[UR10][R12.64+0x1000] ;  /* 0x0010000a0c0a7981 */ /* 0x000ee8000c1e9900 */
[----:B------:R-:W4:Y:S04]  /*2ff0*/  LDG.E.64.CONSTANT R14, desc[UR10][R12.64+0x8] ;  /* 0x0000080a0c0e7981 */ /* 0x000f28000c1e9b00 */
[----:B------:R0:W5:Y:S04]  /*3000*/  LDG.E.CONSTANT R16, desc[UR10][R12.64+0x2000] ;  /* 0x0020000a0c107981 */ /* 0x000168000c1e9900 */
[----:B------:R0:W5:Y:S04]  /*3010*/  LDG.E.CONSTANT R17, desc[UR10][R12.64+0x3000] ;  /* 0x0030000a0c117981 */ /* 0x000168000c1e9900 */
[----:B------:R0:W5:Y:S04]  /*3020*/  LDG.E.CONSTANT R11, desc[UR10][R12.64+0x4000] ;  /* 0x0040000a0c0b7981 */ /* 0x000168000c1e9900 */
[----:B------:R0:W5:Y:S04]  /*3030*/  LDG.E.64.CONSTANT R6, desc[UR10][R12.64+0x2008] ;  /* 0x0020080a0c067981 */ /* 0x000168000c1e9b00 */
[----:B------:R0:W5:Y:S04]  /*3040*/  LDG.E.64.CONSTANT R4, desc[UR10][R12.64+0x3008] ;  /* 0x0030080a0c047981 */ /* 0x000168000c1e9b00 */
[----:B------:R0:W5:Y:S01]  /*3050*/  LDG.E.64.CONSTANT R2, desc[UR10][R12.64+0x4008] ;  /* 0x0040080a0c027981 */ /* 0x000162000c1e9b00 */
[----:B------:R-:W-:Y:S01]  /*3060*/  BSSY.RECONVERGENT B1, `(.L_x_71) ;  /* 0x0000012000017945 */ /* 0x000fe20003800200 */
[----:B--2---:R-:W-:Y:S01]  /*3070*/  IMAD.MOV.U32 R19, RZ, RZ, R21 ;  /* 0x000000ffff137224 */ /* 0x004fe200078e0015 */
[----:B---3--:R-:W-:Y:S01]  /*3080*/  FSETP.GEU.AND P0, PT, R21, R10, PT ;  /* 0x0000000a1500720b */ /* 0x008fe20003f0e000 */
[----:B----4-:R-:W-:-:S02]  /*3090*/  IMAD.MOV.U32 R8, RZ, RZ, R14 ;  /* 0x000000ffff087224 */ /* 0x010fc400078e000e */
[----:B------:R-:W-:-:S10]  /*30a0*/  IMAD.MOV.U32 R9, RZ, RZ, R15 ;  /* 0x000000ffff097224 */ /* 0x000fd400078e000f */
[----:B0-----:R-:W-:Y:S05]  /*30b0*/  @!P0 BRA `(.L_x_72) ;  /* 0x0000000000308947 */ /* 0x001fea0003800000 */
[----:B------:R-:W2:Y:S01]  /*30c0*/  LDG.E.64.CONSTANT R8, desc[UR10][R12.64+0x1008] ;  /* 0x0010080a0c087981 */ /* 0x000ea2000c1e9b00 */
[----:B------:R-:W-:Y:S01]  /*30d0*/  FSETP.GEU.AND P2, PT, R10, R21, PT ;  /* 0x000000150a00720b */ /* 0x000fe20003f4e000 */
[----:B------:R-:W-:-:S12]  /*30e0*/  IMAD.MOV.U32 R19, RZ, RZ, R10 ;  /* 0x000000ffff137224 */ /* 0x000fd800078e000a */
[CC--:B--2---:R-:W-:Y:S02]  /*30f0*/  @P2 ISETP.GE.U32.AND P0, PT, R14.reuse, R8.reuse, PT ;  /* 0x000000080e00220c */ /* 0x0c4fe40003f06070 */
[C---:B------:R-:W-:Y:S02]  /*3100*/  @P2 ISETP.LT.U32.AND P1, PT, R14.reuse, R8, PT ;  /* 0x000000080e00220c */ /* 0x040fe40003f21070 */
[CC--:B------:R-:W-:Y:S02]  /*3110*/  @P2 ISETP.GE.AND.EX P0, PT, R15.reuse, R9.reuse, PT, P0 ;  /* 0x000000090f00220c */ /* 0x0c0fe40003f06300 */
[----:B------:R-:W-:Y:S02]  /*3120*/  @P2 ISETP.LT.AND.EX P1, PT, R15, R9, PT, P1 ;  /* 0x000000090f00220c */ /* 0x000fe40003f21310 */
[----:B------:R-:W-:Y:S02]  /*3130*/  @P2 FSEL R19, R21, R10, !P0 ;  /* 0x0000000a15132208 */ /* 0x000fe40004000000 */
[----:B------:R-:W-:-:S02]  /*3140*/  @P2 SEL R10, R14, R8, P1 ;  /* 0x000000080e0a2207 */ /* 0x000fc40000800000 */
[----:B------:R-:W-:-:S03]  /*3150*/  @P2 SEL R15, R15, R9, P1 ;  /* 0x000000090f0f2207 */ /* 0x000fc60000800000 */
[----:B------:R-:W-:Y:S02]  /*3160*/  @P2 IMAD.MOV.U32 R8, RZ, RZ, R10 ;  /* 0x000000ffff082224 */ /* 0x000fe400078e000a */
[----:B------:R-:W-:-:S07]  /*3170*/  @P2 IMAD.MOV.U32 R9, RZ, RZ, R15 ;  /* 0x000000ffff092224 */ /* 0x000fce00078e000f */
.L_x_72:
[----:B------:R-:W-:Y:S05]  /*3180*/  BSYNC.RECONVERGENT B1 ;  /* 0x0000000000017941 */ /* 0x000fea0003800200 */
.L_x_71:
[----:B-----5:R-:W-:Y:S01]  /*3190*/  FSETP.GEU.AND P0, PT, R19, R16, PT ;  /* 0x000000101300720b */ /* 0x020fe20003f0e000 */
[----:B------:R-:W-:Y:S01]  /*31a0*/  BSSY.RECONVERGENT B1, `(.L_x_73) ;  /* 0x0000010000017945 */ /* 0x000fe20003800200 */
[----:B------:R-:W-:Y:S02]  /*31b0*/  IMAD.MOV.U32 R10, RZ, RZ, R19 ;  /* 0x000000ffff0a7224 */ /* 0x000fe400078e0013 */
[----:B------:R-:W-:Y:S02]  /*31c0*/  IMAD.MOV.U32 R13, RZ, RZ, R8 ;  /* 0x000000ffff0d7224 */ /* 0x000fe400078e0008 */
[----:B------:R-:W-:-:S07]  /*31d0*/  IMAD.MOV.U32 R14, RZ, RZ, R9 ;  /* 0x000000ffff0e7224 */ /* 0x000fce00078e0009 */
[----:B------:R-:W-:Y:S05]  /*31e0*/  @!P0 BRA `(.L_x_74) ;  /* 0x00000000002c8947 */ /* 0x000fea0003800000 */
[----:B------:R-:W-:Y:S01]  /*31f0*/  FSETP.GEU.AND P2, PT, R16, R19, PT ;  /* 0x000000131000720b */ /* 0x000fe20003f4e000 */
[----:B------:R-:W-:Y:S02]  /*3200*/  IMAD.MOV.U32 R13, RZ, RZ, R6 ;  /* 0x000000ffff0d7224 */ /* 0x000fe400078e0006 */
[----:B------:R-:W-:Y:S02]  /*3210*/  IMAD.MOV.U32 R14, RZ, RZ, R7 ;  /* 0x000000ffff0e7224 */ /* 0x000fe400078e0007 */
[----:B------:R-:W-:-:S08]  /*3220*/  IMAD.MOV.U32 R10, RZ, RZ, R16 ;  /* 0x000000ffff0a7224 */ /* 0x000fd000078e0010 */
[CC--:B------:R-:W-:Y:S02]  /*3230*/  @P2 ISETP.GE.U32.AND P0, PT, R8.reuse, R6.reuse, PT ;  /* 0x000000060800220c */ /* 0x0c0fe40003f06070 */
[C---:B------:R-:W-:Y:S02]  /*3240*/  @P2 ISETP.LT.U32.AND P1, PT, R8.reuse, R6, PT ;  /* 0x000000060800220c */ /* 0x040fe40003f21070 */
[CC--:B------:R-:W-:Y:S02]  /*3250*/  @P2 ISETP.GE.AND.EX P0, PT, R9.reuse, R7.reuse, PT, P0 ;  /* 0x000000070900220c */ /* 0x0c0fe40003f06300 */
[----:B------:R-:W-:Y:S02]  /*3260*/  @P2 ISETP.LT.AND.EX P1, PT, R9, R7, PT, P1 ;  /* 0x000000070900220c */ /* 0x000fe40003f21310 */
[----:B------:R-:W-:Y:S02]  /*3270*/  @P2 FSEL R10, R19, R16, !P0 ;  /* 0x00000010130a2208 */ /* 0x000fe40004000000 */
[----:B------:R-:W-:-:S02]  /*3280*/  @P2 SEL R13, R8, R6, P1 ;  /* 0x00000006080d2207 */ /* 0x000fc40000800000 */
[----:B------:R-:W-:-:S07]  /*3290*/  @P2 SEL R14, R9, R7, P1 ;  /* 0x00000007090e2207 */ /* 0x000fce0000800000 */
.L_x_74:
[----:B------:R-:W-:Y:S05]  /*32a0*/  BSYNC.RECONVERGENT B1 ;  /* 0x0000000000017941 */ /* 0x000fea0003800200 */
.L_x_73:
[----:B------:R-:W-:Y:S01]  /*32b0*/  FSETP.GEU.AND P0, PT, R10, R17, PT ;  /* 0x000000110a00720b */ /* 0x000fe20003f0e000 */
        /* <DEDUP_REMOVED lines=10> */
[CC--:B------:R-:W-:Y:S02]  /*3360*/  @P2 ISETP.LT.U32.AND P1, PT, R13.reuse, R4.reuse, PT ;  /* 0x000000040d00220c */ /* 0x0c0fe40003f21070 */
[CC--:B------:R-:W-:Y:S02]  /*3370*/  @P2 ISETP.GE.AND.EX P0, PT, R14.reuse, R5.reuse, PT, P0 ;  /* 0x000000050e00220c */ /* 0x0c0fe40003f06300 */
[----:B------:R-:W-:Y:S02]  /*3380*/  @P2 ISETP.LT.AND.EX P1, PT, R14, R5, PT, P1 ;  /* 0x000000050e00220c */ /* 0x000fe40003f21310 */
[----:B------:R-:W-:Y:S02]  /*3390*/  @P2 FSEL R6, R10, R17, !P0 ;  /* 0x000000110a062208 */ /* 0x000fe40004000000 */
[----:B------:R-:W-:-:S02]  /*33a0*/  @P2 SEL R7, R13, R4, P1 ;  /* 0x000000040d072207 */ /* 0x000fc40000800000 */
[----:B------:R-:W-:-:S07]  /*33b0*/  @P2 SEL R12, R14, R5, P1 ;  /* 0x000000050e0c2207 */ /* 0x000fce0000800000 */
.L_x_76:
[----:B------:R-:W-:Y:S05]  /*33c0*/  BSYNC.RECONVERGENT B1 ;  /* 0x0000000000017941 */ /* 0x000fea0003800200 */
.L_x_75:
        /* <DEDUP_REMOVED lines=17> */
.L_x_78:
[----:B------:R-:W-:Y:S05]  /*34e0*/  BSYNC.RECONVERGENT B1 ;  /* 0x0000000000017941 */ /* 0x000fea0003800200 */
.L_x_77:
[----:B------:R-:W-:Y:S01]  /*34f0*/  UISETP.GE.U32.AND UP0, UPT, UR8, 0xa00, UPT ;  /* 0x00000a000800788c */ /* 0x000fe2000bf06070 */
[----:B------:R-:W-:Y:S02]  /*3500*/  IMAD.MOV.U32 R5, RZ, RZ, 0x500 ;  /* 0x00000500ff057424 */ /* 0x000fe400078e00ff */
[----:B------:R-:W-:-:S06]  /*3510*/  IMAD.MOV.U32 R4, RZ, RZ, RZ ;  /* 0x000000ffff047224 */ /* 0x000fcc00078e00ff */
[----:B------:R-:W-:Y:S05]  /*3520*/  BRA.U !UP0, `(.L_x_79) ;  /* 0x0000001508647547 */ /* 0x000fea000b800000 */
[----:B------:R-:W-:Y:S01]  /*3530*/  UIADD3 UR9, UP0, UPT, UR8, -0xa00, URZ ;  /* 0xfffff60008097890 */ /* 0x000fe2000ff1e0ff */
[----:B------:R-:W-:Y:S02]  /*3540*/  IMAD.MOV.U32 R5, RZ, RZ, 0x500 ;  /* 0x00000500ff057424 */ /* 0x000fe400078e00ff */
[----:B------:R-:W-:Y:S01]  /*3550*/  IMAD.MOV.U32 R4, RZ, RZ, RZ ;  /* 0x000000ffff047224 */ /* 0x000fe200078e00ff */
[----:B------:R-:W-:Y:S02]  /*3560*/  ULEA.HI.X.SX32 UR8, UR8, 0xffffffff, 0x1, UP0 ;  /* 0xffffffff08087891 */ /* 0x000fe400080f0eff */
[----:B------:R-:W-:Y:S02]  /*3570*/  UIMAD.WIDE.U32 UR12, UR9, -0x33333333, URZ ;  /* 0xcccccccd090c78a5 */ /* 0x000fe4000f8e00ff */
[----:B------:R-:W-:-:S04]  /*3580*/  UIMAD.WIDE.U32 UR4, UR8, -0x33333333, URZ ;  /* 0xcccccccd080478a5 */ /* 0x000fc8000f8e00ff */
[----:B------:R-:W-:-:S04]  /*3590*/  UIMAD.WIDE.U32 UR4, UP0, UR9, -0x33333334, UR4 ;  /* 0xcccccccc090478a5 */ /* 0x000fc8000f800004 */
[----:B------:R-:W-:Y:S02]  /*35a0*/  UIADD3.X UR7, UPT, UPT, URZ, URZ, URZ, UP0, !UPT ;  /* 0x000000ffff077290 */ /* 0x000fe400087fe4ff */
[----:B------:R-:W-:Y:S01]  /*35b0*/  UIADD3 URZ, UP0, UPT, UR13, UR4, URZ ;  /* 0x000000040dff7290 */ /* 0x000fe2000ff1e0ff */
[----:B------:R-:W-:-:S03]  /*35c0*/  UMOV UR6, UR5 ;  /* 0x0000000500067c82 */ /* 0x000fc60008000000 */
[----:B------:R-:W-:Y:S02]  /*35d0*/  UIMAD.WIDE.U32.X UR4, UR8, -0x33333334, UR6, UP0 ;  /* 0xcccccccc080478a5 */ /* 0x000fe400080e0406 */
[----:B------:R-:W-:Y:S02]  /*35e0*/  UISETP.GE.U32.AND UP0, UPT, UR9, 0x500, UPT ;  /* 0x000005000900788c */ /* 0x000fe4000bf06070 */
[----:B------:R-:W-:Y:S02]  /*35f0*/  USHF.R.U64 UR6, UR4, 0xa, UR5 ;  /* 0x0000000a04067899 */ /* 0x000fe40008001205 */
[----:B------:R-:W-:-:S09]  /*3600*/  UISETP.GE.U32.AND.EX UP0, UPT, UR8, URZ, UPT, UP0 ;  /* 0x000000ff0800728c */ /* 0x000fd2000bf06100 */
[----:B------:R-:W-:Y:S05]  /*3610*/  BRA.U !UP0, `(.L_x_80) ;  /* 0x0000000d08707547 */ /* 0x000fea000b800000 */
[----:B------:R-:W0:Y:S01]  /*3620*/  LDCU.64 UR8, c[0x0][0x380] ;  /* 0x00007000ff0877ac */ /* 0x000e220008000a00 */
[----:B------:R-:W-:Y:S02]  /*3630*/  IMAD.MOV.U32 R5, RZ, RZ, 0x500 ;  /* 0x00000500ff057424 */ /* 0x000fe400078e00ff */
[----:B------:R-:W-:Y:S01]  /*3640*/  IMAD.MOV.U32 R4, RZ, RZ, RZ ;  /* 0x000000ffff047224 */ /* 0x000fe200078e00ff */
[----:B------:R-:W-:-:S04]  /*3650*/  UIADD3 UR4, UP0, UPT, UR6, 0x1, URZ ;  /* 0x0000000106047890 */ /* 0x000fc8000ff1e0ff */
[----:B------:R-:W-:Y:S02]  /*3660*/  ULEA.HI.X UR5, UR5, URZ, URZ, 0x16, UP0 ;  /* 0x000000ff05057291 */ /* 0x000fe400080fb4ff */
[----:B------:R-:W-:Y:S02]  /*3670*/  ULOP3.LUT UR4, UR4, 0xfffffffe, URZ, 0xc0, !UPT ;  /* 0xfffffffe04047892 */ /* 0x000fe4000f8ec0ff */
[----:B------:R-:W-:Y:S01]  /*3680*/  ULOP3.LUT UR5, UR5, 0x7fffff, URZ, 0xc0, !UPT ;  /* 0x007fffff05057892 */ /* 0x000fe2000f8ec0ff */
[----:B0-----:R-:W-:-:S04]  /*3690*/  LEA R2, P0, R0, UR8, 0x4 ;  /* 0x0000000800027c11 */ /* 0x001fc8000f8020ff */
[----:B------:R-:W-:Y:S02]  /*36a0*/  IADD3 R2, P1, PT, R2, 0xe008, RZ ;  /* 0x0000e00802027810 */ /* 0x000fe40007f3e0ff */
[----:B------:R-:W-:-:S05]  /*36b0*/  LEA.HI.X R3, R0, UR9, RZ, 0x4, P0 ;  /* 0x0000000900037c11 */ /* 0x000fca00080f24ff */
[----:B------:R-:W-:-:S07]  /*36c0*/  IMAD.X R3, RZ, RZ, R3, P1 ;  /* 0x000000ffff037224 */ /* 0x000fce00008e0603 */
.L_x_101:
[----:B------:R-:W2:Y:S04]  /*36d0*/  LDG.E.CONSTANT R15, desc[UR10][R2.64+-0x9008] ;  /* 0xff6ff80a020f7981 */ /* 0x000ea8000c1e9900 */
[----:B------:R0:W5:Y:S04]  /*36e0*/  LDG.E.CONSTANT R23, desc[UR10][R2.64+-0x8008] ;  /* 0xff7ff80a02177981 */ /* 0x000168000c1e9900 */
[----:B------:R0:W5:Y:S04]  /*36f0*/  LDG.E.CONSTANT R11, desc[UR10][R2.64+-0x7008] ;  /* 0xff8ff80a020b7981 */ /* 0x000168000c1e9900 */
[----:B------:R0:W5:Y:S04]  /*3700*/  LDG.E.CONSTANT R7, desc[UR10][R2.64+-0x6008] ;  /* 0xff9ff80a02077981 */ /* 0x000168000c1e9900 */
[----:B------:R0:W5:Y:S04]  /*3710*/  LDG.E.CONSTANT R6, desc[UR10][R2.64+-0x5008] ;  /* 0xffaff80a02067981 */ /* 0x000168000c1e9900 */
[----:B------:R0:W5:Y:S04]  /*3720*/  LDG.E.CONSTANT R16, desc[UR10][R2.64+-0x4008] ;  /* 0xffbff80a02107981 */ /* 0x000168000c1e9900 */
[----:B------:R0:W5:Y:S01]  /*3730*/  LDG.E.CONSTANT R17, desc[UR10][R2.64+-0x3008] ;  /* 0xffcff80a02117981 */ /* 0x000162000c1e9900 */
[----:B------:R-:W-:Y:S01]  /*3740*/  UIADD3 UR4, UP0, UPT, UR4, -0x2, URZ ;  /* 0xfffffffe04047890 */ /* 0x000fe2000ff1e0ff */
[----:B------:R-:W-:Y:S01]  /*3750*/  BSSY.RECONVERGENT B1, `(.L_x_81) ;  /* 0x0000015000017945 */ /* 0x000fe20003800200 */
[----:B------:R-:W-:-:S02]  /*3760*/  IMAD.MOV.U32 R14, RZ, RZ, R10 ;  /* 0x000000ffff0e7224 */ /* 0x000fc400078e000a */
[----:B------:R-:W-:Y:S01]  /*3770*/  UIADD3.X UR5, UPT, UPT, UR5, -0x1, URZ, UP0, !UPT ;  /* 0xffffffff05057890 */ /* 0x000fe200087fe4ff */
[----:B------:R-:W-:Y:S01]  /*3780*/  IMAD.MOV.U32 R19, RZ, RZ, R8 ;  /* 0x000000ffff137224 */ /* 0x000fe200078e0008 */
[----:B------:R-:W-:Y:S01]  /*3790*/  UISETP.NE.U32.AND UP0, UPT, UR4, URZ, UPT ;  /* 0x000000ff0400728c */ /* 0x000fe2000bf05070 */
[----:B------:R-:W-:-:S03]  /*37a0*/  IMAD.MOV.U32 R21, RZ, RZ, R9 ;  /* 0x000000ffff157224 */ /* 0x000fc600078e0009 */
[----:B------:R-:W-:Y:S01]  /*37b0*/  UISETP.NE.AND.EX UP0, UPT, UR5, URZ, UPT, UP0 ;  /* 0x000000ff0500728c */ /* 0x000fe2000bf05300 */
[----:B--2---:R-:W-:-:S13]  /*37c0*/  FSETP.GEU.AND P0, PT, R10, R15, PT ;  /* 0x0000000f0a00720b */ /* 0x004fda0003f0e000 */
[----:B0-----:R-:W-:Y:S05]  /*37d0*/  @!P0 BRA `(.L_x_82) ;  /* 0x0000000000308947 */ /* 0x001fea0003800000 */
[----:B------:R-:W2:Y:S01]  /*37e0*/  LDG.E.64.CONSTANT R12, desc[UR10][R2.64+-0x9000] ;  /* 0xff70000a020c7981 */ /* 0x000ea2000c1e9b00 */
[----:B------:R-:W-:Y:S01]  /*37f0*/  FSETP.GEU.AND P2, PT, R15, R10, PT ;  /* 0x0000000a0f00720b */ /* 0x000fe20003f4e000 */
[----:B------:R-:W-:-:S12]  /*3800*/  IMAD.MOV.U32 R14, RZ, RZ, R15 ;  /* 0x000000ffff0e7224 */ /* 0x000fd800078e000f */
[CC--:B--2---:R-:W-:Y:S01]  /*3810*/  @P2 ISETP.GE.U32.AND P0, PT, R8.reuse, R12.reuse, PT ;  /* 0x0000000c0800220c */ /* 0x0c4fe20003f06070 */
        /* <DEDUP_REMOVED lines=8> */
.L_x_82:
[----:B------:R-:W-:Y:S05]  /*38a0*/  BSYNC.RECONVERGENT B1 ;  /* 0x0000000000017941 */ /* 0x000fea0003800200 */
.L_x_81:
[----:B------:R0:W5:Y:S02]  /*38b0*/  LDG.E.64.CONSTANT R8, desc[UR10][R2.64+-0x8000] ;  /* 0xff80000a02087981 */ /* 0x000164000c1e9b00 */
[----:B-----5:R-:W-:Y:S01]  /*38c0*/  FSETP.GEU.AND P0, PT, R14, R23, PT ;  /* 0x000000170e00720b */ /* 0x020fe20003f0e000 */
[----:B------:R-:W-:Y:S01]  /*38d0*/  BSSY.RECONVERGENT B1, `(.L_x_83) ;  /* 0x0000010000017945 */ /* 0x000fe20003800200 */
[----:B------:R-:W-:Y:S02]  /*38e0*/  IMAD.MOV.U32 R10, RZ, RZ, R14 ;  /* 0x000000ffff0a7224 */ /* 0x000fe400078e000e */
[----:B------:R-:W-:Y:S02]  /*38f0*/  IMAD.MOV.U32 R13, RZ, RZ, R19 ;  /* 0x000000ffff0d7224 */ /* 0x000fe400078e0013 */
[----:B------:R-:W-:-:S07]  /*3900*/  IMAD.MOV.U32 R15, RZ, RZ, R21 ;  /* 0x000000ffff0f7224 */ /* 0x000fce00078e0015 */
[----:B0-----:R-:W-:Y:S05]  /*3910*/  @!P0 BRA `(.L_x_84) ;  /* 0x00000000002c8947 */ /* 0x001fea0003800000 */
[----:B------:R-:W-:Y:S01]  /*3920*/  FSETP.GEU.AND P2, PT, R23, R14, PT ;  /* 0x0000000e1700720b */ /* 0x000fe20003f4e000 */
[----:B------:R-:W-:Y:S02]  /*3930*/  IMAD.MOV.U32 R13, RZ, RZ, R8 ;  /* 0x000000ffff0d7224 */ /* 0x000fe400078e0008 */
[----:B------:R-:W-:Y:S02]  /*3940*/  IMAD.MOV.U32 R15, RZ, RZ, R9 ;  /* 0x000000ffff0f7224 */ /* 0x000fe400078e0009 */
[----:B------:R-:W-:-:S08]  /*3950*/  IMAD.MOV.U32 R10, RZ, RZ, R23 ;  /* 0x000000ffff0a7224 */ /* 0x000fd000078e0017 */
[CC--:B------:R-:W-:Y:S02]  /*3960*/  @P2 ISETP.GE.U32.AND P0, PT, R19.reuse, R8.reuse, PT ;  /* 0x000000081300220c */ /* 0x0c0fe40003f06070 */
[-C--:B------:R-:W-:Y:S02]  /*3970*/  @P2 ISETP.LT.U32.AND P1, PT, R19, R8.reuse, PT ;  /* 0x000000081300220c */ /* 0x080fe40003f21070 */
[CC--:B------:R-:W-:Y:S02]  /*3980*/  @P2 ISETP.GE.AND.EX P0, PT, R21.reuse, R9.reuse, PT, P0 ;  /* 0x000000091500220c */ /* 0x0c0fe40003f06300 */
[----:B------:R-:W-:Y:S02]  /*3990*/  @P2 ISETP.LT.AND.EX P1, PT, R21, R9, PT, P1 ;  /* 0x000000091500220c */ /* 0x000fe40003f21310 */
[----:B------:R-:W-:Y:S02]  /*39a0*/  @P2 FSEL R10, R14, R23, !P0 ;  /* 0x000000170e0a2208 */ /* 0x000fe40004000000 */
[----:B------:R-:W-:-:S02]  /*39b0*/  @P2 SEL R13, R19, R8, P1 ;  /* 0x00000008130d2207 */ /* 0x000fc40000800000 */
[----:B------:R-:W-:-:S07]  /*39c0*/  @P2 SEL R15, R21, R9, P1 ;  /* 0x00000009150f2207 */ /* 0x000fce0000800000 */
.L_x_84:
[----:B------:R-:W-:Y:S05]  /*39d0*/  BSYNC.RECONVERGENT B1 ;  /* 0x0000000000017941 */ /* 0x000fea0003800200 */
.L_x_83:
[----:B------:R0:W5:Y:S01]  /*39e0*/  LDG.E.64.CONSTANT R8, desc[UR10][R2.64+-0x7000] ;  /* 0xff90000a02087981 */ /* 0x000162000c1e9b00 */
[----:B------:R-:W-:Y:S01]  /*39f0*/  FSETP.GEU.AND P0, PT, R10, R11, PT ;  /* 0x0000000b0a00720b */ /* 0x000fe20003f0e000 */
[----:B------:R-:W-:Y:S01]  /*3a00*/  BSSY.RECONVERGENT B1, `(.L_x_85) ;  /* 0x0000010000017945 */ /* 0x000fe20003800200 */
[----:B------:R-:W-:Y:S02]  /*3a10*/  IMAD.MOV.U32 R12, RZ, RZ, R10 ;  /* 0x000000ffff0c7224 */ /* 0x000fe400078e000a */
[----:B------:R-:W-:Y:S02]  /*3a20*/  IMAD.MOV.U32 R19, RZ, RZ, R13 ;  /* 0x000000ffff137224 */ /* 0x000fe400078e000d */
[----:B------:R-:W-:-:S07]  /*3a30*/  IMAD.MOV.U32 R21, RZ, RZ, R15 ;  /* 0x000000ffff157224 */ /* 0x000fce00078e000f */
[----:B0-----:R-:W-:Y:S05]  /*3a40*/  @!P0 BRA `(.L_x_86) ;  /* 0x00000000002c8947 */ /* 0x001fea0003800000 */
[----:B------:R-:W-:Y:S01]  /*3a50*/  FSETP.GEU.AND P2, PT, R11, R10, PT ;  /* 0x0000000a0b00720b */ /* 0x000fe20003f4e000 */
[----:B-----5:R-:W-:Y:S02]  /*3a60*/  IMAD.MOV.U32 R19, RZ, RZ, R8 ;  /* 0x000000ffff137224 */ /* 0x020fe400078e0008 */
        /* <DEDUP_REMOVED lines=9> */
.L_x_86:
[----:B------:R-:W-:Y:S05]  /*3b00*/  BSYNC.RECONVERGENT B1 ;  /* 0x0000000000017941 */ /* 0x000fea0003800200 */
.L_x_85:
[----:B-----5:R0:W5:Y:S01]  /*3b10*/  LDG.E.64.CONSTANT R8, desc[UR10][R2.64+-0x6000] ;  /* 0xffa0000a02087981 */ /* 0x020162000c1e9b00 */
        /* <DEDUP_REMOVED lines=17> */
.L_x_88:
[----:B------:R-:W-:Y:S05]  /*3c30*/  BSYNC.RECONVERGENT B1 ;  /* 0x0000000000017941 */ /* 0x000fea0003800200 */
.L_x_87:
        /* <DEDUP_REMOVED lines=12> */
[----:B------:R-:W-:Y:S02]  /*3d00*/  @P2 ISETP.LT.U32.AND P1, PT, R13, R8, PT ;  /* 0x000000080d00220c */ /* 0x000fe40003f21070 */
[CC--:B------:R-:W-:Y:S02]  /*3d10*/  @P2 ISETP.GE.AND.EX P0, PT, R15.reuse, R9.reuse, PT, P0 ;  /* 0x000000090f00220c */ /* 0x0c0fe40003f06300 */
[----:B------:R-:W-:Y:S02]  /*3d20*/  @P2 ISETP.LT.AND.EX P1, PT, R15, R9, PT, P1 ;  /* 0x000000090f00220c */ /* 0x000fe40003f21310 */
[----:B------:R-:W-:Y:S02]  /*3d30*/  @P2 FSEL R25, R11, R6, !P0 ;  /* 0x000000060b192208 */ /* 0x000fe40004000000 */
[----:B------:R-:W-:-:S02]  /*3d40*/  @P2 SEL R23, R13, R8, P1 ;  /* 0x000000080d172207 */ /* 0x000fc40000800000 */
[----:B------:R-:W-:-:S07]  /*3d50*/  @P2 SEL R21, R15, R9, P1 ;  /* 0x000000090f152207 */ /* 0x000fce0000800000 */
.L_x_90:
[----:B------:R-:W-:Y:S05]  /*3d60*/  BSYNC.RECONVERGENT B1 ;  /* 0x0000000000017941 */ /* 0x000fea0003800200 */
.L_x_89:
[----:B------:R0:W5:Y:S04]  /*3d70*/  LDG.E.CONSTANT R20, desc[UR10][R2.64+-0x2008] ;  /* 0xffdff80a02147981 */ /* 0x000168000c1e9900 */
[----:B------:R0:W5:Y:S04]  /*3d80*/  LDG.E.CONSTANT R19, desc[UR10][R2.64+-0x1008] ;  /* 0xffeff80a02137981 */ /* 0x000168000c1e9900 */
[----:B------:R0:W5:Y:S04]  /*3d90*/  LDG.E.CONSTANT R18, desc[UR10][R2.64+-0x8] ;  /* 0xfffff80a02127981 */ /* 0x000168000c1e9900 */
[----:B-----5:R0:W5:Y:S04]  /*3da0*/  LDG.E.64.CONSTANT R8, desc[UR10][R2.64+-0x3000] ;  /* 0xffd0000a02087981 */ /* 0x020168000c1e9b00 */
[----:B------:R0:W5:Y:S04]  /*3db0*/  LDG.E.64.CONSTANT R10, desc[UR10][R2.64+-0x2000] ;  /* 0xffe0000a020a7981 */ /* 0x000168000c1e9b00 */
[----:B------:R0:W5:Y:S04]  /*3dc0*/  LDG.E.64.CONSTANT R12, desc[UR10][R2.64+-0x1000] ;  /* 0xfff0000a020c7981 */ /* 0x000168000c1e9b00 */
[----:B------:R0:W5:Y:S01]  /*3dd0*/  LDG.E.64.CONSTANT R6, desc[UR10][R2.64] ;  /* 0x0000000a02067981 */ /* 0x000162000c1e9b00 */
[----:B------:R-:W-:Y:S01]  /*3de0*/  FSETP.GEU.AND P0, PT, R25, R16, PT ;  /* 0x000000101900720b */ /* 0x000fe20003f0e000 */
[----:B------:R-:W-:Y:S01]  /*3df0*/  BSSY.RECONVERGENT B1, `(.L_x_91) ;  /* 0x0000011000017945 */ /* 0x000fe20003800200 */
[----:B------:R-:W-:-:S02]  /*3e00*/  IMAD.MOV.U32 R14, RZ, RZ, R25 ;  /* 0x000000ffff0e7224 */ /* 0x000fc400078e0019 */
[----:B------:R-:W-:Y:S02]  /*3e10*/  IMAD.MOV.U32 R27, RZ, RZ, R23 ;  /* 0x000000ffff1b7224 */ /* 0x000fe400078e0017 */
[----:B------:R-:W-:-:S07]  /*3e20*/  IMAD.MOV.U32 R29, RZ, RZ, R21 ;  /* 0x000000ffff1d7224 */ /* 0x000fce00078e0015 */
[----:B0-----:R-:W-:Y:S05]  /*3e30*/  @!P0 BRA `(.L_x_92) ;  /* 0x0000000000308947 */ /* 0x001fea0003800000 */
[----:B------:R-:W2:Y:S01]  /*3e40*/  LDG.E.64.CONSTANT R14, desc[UR10][R2.64+-0x4000] ;  /* 0xffc0000a020e7981 */ /* 0x000ea2000c1e9b00 */
[----:B------:R-:W-:-:S13]  /*3e50*/  FSETP.GEU.AND P2, PT, R16, R25, PT ;  /* 0x000000191000720b */ /* 0x000fda0003f4e000 */
[CC--:B--2---:R-:W-:Y:S01]  /*3e60*/  @P2 ISETP.LT.U32.AND P1, PT, R23.reuse, R14.reuse, PT ;  /* 0x0000000e1700220c */ /* 0x0c4fe20003f21070 */
[----:B------:R-:W-:Y:S01]  /*3e70*/  IMAD.MOV.U32 R27, RZ, RZ, R14 ;  /* 0x000000ffff1b7224 */ /* 0x000fe200078e000e */
[-C--:B------:R-:W-:Y:S01]  /*3e80*/  @P2 ISETP.GE.U32.AND P0, PT, R23, R14.reuse, PT ;  /* 0x0000000e1700220c */ /* 0x080fe20003f06070 */
[----:B------:R-:W-:Y:S01]  /*3e90*/  IMAD.MOV.U32 R29, RZ, RZ, R15 ;  /* 0x000000ffff1d7224 */ /* 0x000fe200078e000f */
[CC--:B------:R-:W-:Y:S02]  /*3ea0*/  @P2 ISETP.LT.AND.EX P1, PT, R21.reuse, R15.reuse, PT, P1 ;  /* 0x0000000f1500220c */ /* 0x0c0fe40003f21310 */
[-C--:B------:R-:W-:Y:S02]  /*3eb0*/  @P2 ISETP.GE.AND.EX P0, PT, R21, R15.reuse, PT, P0 ;  /* 0x0000000f1500220c */ /* 0x080fe40003f06300 */
[----:B------:R-:W-:Y:S01]  /*3ec0*/  @P2 SEL R27, R23, R14, P1 ;  /* 0x0000000e171b2207 */ /* 0x000fe20000800000 */
[----:B------:R-:W-:Y:S01]  /*3ed0*/  IMAD.MOV.U32 R14, RZ, RZ, R16 ;  /* 0x000000ffff0e7224 */ /* 0x000fe200078e0010 */
[----:B------:R-:W-:-:S02]  /*3ee0*/  @P2 SEL R29, R21, R15, P1 ;  /* 0x0000000f151d2207 */ /* 0x000fc40000800000 */
[----:B------:R-:W-:-:S07]  /*3ef0*/  @P2 FSEL R14, R25, R16, !P0 ;  /* 0x00000010190e2208 */ /* 0x000fce0004000000 */
.L_x_92:
[----:B------:R-:W-:Y:S05]  /*3f00*/  BSYNC.RECONVERGENT B1 ;  /* 0x0000000000017941 */ /* 0x000fea0003800200 */
.L_x_91:
[----:B------:R-:W-:Y:S01]  /*3f10*/  FSETP.GEU.AND P0, PT, R14, R17, PT ;  /* 0x000000110e00720b */ /* 0x000fe20003f0e000 */
[----:B------:R-:W-:Y:S01]  /*3f20*/  BSSY.RECONVERGENT B1, `(.L_x_93) ;  /* 0x0000010000017945 */ /* 0x000fe20003800200 */
[----:B------:R-:W-:Y:S02]  /*3f30*/  IMAD.MOV.U32 R15, RZ, RZ, R14 ;  /* 0x000000ffff0f7224 */ /* 0x000fe400078e000e */
[----:B------:R-:W-:Y:S02]  /*3f40*/  IMAD.MOV.U32 R23, RZ, RZ, R27 ;  /* 0x000000ffff177224 */ /* 0x000fe400078e001b */
[----:B------:R-:W-:-:S07]  /*3f50*/  IMAD.MOV.U32 R25, RZ, RZ, R29 ;  /* 0x000000ffff197224 */ /* 0x000fce00078e001d */
[----:B------:R-:W-:Y:S05]  /*3f60*/  @!P0 BRA `(.L_x_94) ;  /* 0x00000000002c8947 */ /* 0x000fea0003800000 */
        /* <DEDUP_REMOVED lines=11> */
.L_x_94:
[----:B------:R-:W-:Y:S05]  /*4020*/  BSYNC.RECONVERGENT B1 ;  /* 0x0000000000017941 */ /* 0x000fea0003800200 */
.L_x_93:
[----:B------:R-:W-:Y:S01]  /*4030*/  FSETP.GEU.AND P0, PT, R15, R20, PT ;  /* 0x000000140f00720b */ /* 0x000fe20003f0e000 */
[----:B------:R-:W-:Y:S01]  /*4040*/  BSSY.RECONVERGENT B1, `(.L_x_95) ;  /* 0x0000010000017945 */ /* 0x000fe20003800200 */
[----:B-----5:R-:W-:Y:S02]  /*4050*/  IMAD.MOV.U32 R8, RZ, RZ, R15 ;  /* 0x000000ffff087224 */ /* 0x020fe400078e000f */
        /* <DEDUP_REMOVED lines=14> */
.L_x_96:
[----:B------:R-:W-:Y:S05]  /*4140*/  BSYNC.RECONVERGENT B1 ;  /* 0x0000000000017941 */ /* 0x000fea0003800200 */
.L_x_95:
        /* <DEDUP_REMOVED lines=17> */
.L_x_98:
[----:B------:R-:W-:Y:S05]  /*4260*/  BSYNC.RECONVERGENT B1 ;  /* 0x0000000000017941 */ /* 0x000fea0003800200 */
.L_x_97:
        /* <DEDUP_REMOVED lines=17> */
.L_x_100:
[----:B------:R-:W-:Y:S05]  /*4380*/  BSYNC.RECONVERGENT B1 ;  /* 0x0000000000017941 */ /* 0x000fea0003800200 */
.L_x_99:
[----:B------:R-:W-:Y:S02]  /*4390*/  IADD3 R5, P0, PT, R5, 0xa00, RZ ;  /* 0x00000a0005057810 */ /* 0x000fe40007f1e0ff */
[----:B------:R-:W-:-:S03]  /*43a0*/  IADD3 R2, P1, PT, R2, 0xa000, RZ ;  /* 0x0000a00002027810 */ /* 0x000fc60007f3e0ff */
[----:B------:R-:W-:Y:S02]  /*43b0*/  IMAD.X R4, RZ, RZ, R4, P0 ;  /* 0x000000ffff047224 */ /* 0x000fe400000e0604 */
[----:B------:R-:W-:Y:S01]  /*43c0*/  IMAD.X R3, RZ, RZ, R3, P1 ;  /* 0x000000ffff037224 */ /* 0x000fe200008e0603 */
[----:B------:R-:W-:Y:S07]  /*43d0*/  BRA.U UP0, `(.L_x_101) ;  /* 0xfffffff100bc7547 */ /* 0x000fee000b83ffff */
.L_x_80:
[----:B------:R-:W-:-:S04]  /*43e0*/  ULOP3.LUT UR4, UR6, 0x1, URZ, 0xc0, !UPT ;  /* 0x0000000106047892 */ /* 0x000fc8000f8ec0ff */
[----:B------:R-:W-:-:S04]  /*43f0*/  UISETP.NE.U32.AND UP0, UPT, UR4, 0x1, UPT ;  /* 0x000000010400788c */ /* 0x000fc8000bf05070 */
[----:B------:R-:W-:-:S09]  /*4400*/  UISETP.NE.U32.AND.EX UP0, UPT, URZ, URZ, UPT, UP0 ;  /* 0x000000ffff00728c */ /* 0x000fd2000bf05100 */
[----:B------:R-:W-:Y:S05]  /*4410*/  BRA.U !UP0, `(.L_x_79) ;  /* 0x0000000508a87547 */ /* 0x000fea000b800000 */
[----:B------:R-:W0:Y:S02]  /*4420*/  LDC.64 R2, c[0x0][0x380] ;  /* 0x0000e000ff027b82 */ /* 0x000e240000000a00 */
[----:B0-----:R-:W-:-:S03]  /*4430*/  IMAD.WIDE.U32 R2, R0, 0x10, R2 ;  /* 0x0000001000027825 */ /* 0x001fc600078e0002 */
[----:B------:R-:W-:-:S04]  /*4440*/  LEA R16, P0, R5, R2, 0x4 ;  /* 0x0000000205107211 */ /* 0x000fc800078020ff */
[----:B------:R-:W-:-:S05]  /*4450*/  LEA.HI.X R17, R5, R3, R4, 0x4, P0 ;  /* 0x0000000305117211 */ /* 0x000fca00000f2404 */
[----:B------:R-:W2:Y:S04]  /*4460*/  LDG.E.CONSTANT R23, desc[UR10][R16.64] ;  /* 0x0000000a10177981 */ /* 0x000ea8000c1e9900 */
[----:B------:R0:W5:Y:S04]  /*4470*/  LDG.E.CONSTANT R27, desc[UR10][R16.64+0x1000] ;  /* 0x0010000a101b7981 */ /* 0x000168000c1e9900 */
[----:B------:R0:W5:Y:S04]  /*4480*/  LDG.E.CONSTANT R19, desc[UR10][R16.64+0x2000] ;  /* 0x0020000a10137981 */ /* 0x000168000c1e9900 */
[----:B------:R0:W5:Y:S04]  /*4490*/  LDG.E.CONSTANT R18, desc[UR10][R16.64+0x3000] ;  /* 0x0030000a10127981 */ /* 0x000168000c1e9900 */
[----:B------:R0:W5:Y:S04]  /*44a0*/  LDG.E.CONSTANT R11, desc[UR10][R16.64+0x4000] ;  /* 0x0040000a100b7981 */ /* 0x000168000c1e9900 */
[----:B------:R0:W5:Y:S04]  /*44b0*/  LDG.E.64.CONSTANT R2, desc[UR10][R16.64+0x1008] ;  /* 0x0010080a10027981 */ /* 0x000168000c1e9b00 */
[----:B------:R0:W5:Y:S04]  /*44c0*/  LDG.E.64.CONSTANT R6, desc[UR10][R16.64+0x2008] ;  /* 0x0020080a10067981 */ /* 0x000168000c1e9b00 */
[----:B------:R0:W5:Y:S04]  /*44d0*/  LDG.E.64.CONSTANT R12, desc[UR10][R16.64+0x3008] ;  /* 0x0030080a100c7981 */ /* 0x000168000c1e9b00 */
[----:B------:R0:W5:Y:S01]  /*44e0*/  LDG.E.64.CONSTANT R14, desc[UR10][R16.64+0x4008] ;  /* 0x0040080a100e7981 */ /* 0x000162000c1e9b00 */
        /* <DEDUP_REMOVED lines=18> */
.L_x_103:
[----:B------:R-:W-:Y:S05]  /*4610*/  BSYNC.RECONVERGENT B1 ;  /* 0x0000000000017941 */ /* 0x000fea0003800200 */
.L_x_102:
        /* <DEDUP_REMOVED lines=17> */
.L_x_105:
[----:B------:R-:W-:Y:S05]  /*4730*/  BSYNC.RECONVERGENT B1 ;  /* 0x0000000000017941 */ /* 0x000fea0003800200 */
.L_x_104:
        /* <DEDUP_REMOVED lines=17> */
.L_x_107:
[----:B------:R-:W-:Y:S05]  /*4850*/  BSYNC.RECONVERGENT B1 ;  /* 0x0000000000017941 */ /* 0x000fea0003800200 */
.L_x_106:
        /* <DEDUP_REMOVED lines=17> */
.L_x_109:
[----:B------:R-:W-:Y:S05]  /*4970*/  BSYNC.RECONVERGENT B1 ;  /* 0x0000000000017941 */ /* 0x000fea0003800200 */
.L_x_108:
[----:B------:R-:W-:Y:S01]  /*4980*/  FSETP.GEU.AND P0, PT, R2, R11, PT ;  /* 0x0000000b0200720b */ /* 0x000fe20003f0e000 */
[----:B------:R-:W-:Y:S01]  /*4990*/  BSSY.RECONVERGENT B1, `(.L_x_110) ;  /* 0x0000011000017945 */ /* 0x000fe20003800200 */
[----:B------:R-:W-:Y:S01]  /*49a0*/  IADD3 R5, P2, PT, R5, 0x500, RZ ;  /* 0x0000050005057810 */ /* 0x000fe20007f5e0ff */
[----:B------:R-:W-:Y:S02]  /*49b0*/  IMAD.MOV.U32 R10, RZ, RZ, R2 ;  /* 0x000000ffff0a7224 */ /* 0x000fe400078e0002 */
[----:B------:R-:W-:Y:S02]  /*49c0*/  IMAD.MOV.U32 R8, RZ, RZ, R7 ;  /* 0x000000ffff087224 */ /* 0x000fe400078e0007 */
[----:B------:R-:W-:-:S06]  /*49d0*/  IMAD.MOV.U32 R9, RZ, RZ, R17 ;  /* 0x000000ffff097224 */ /* 0x000fcc00078e0011 */
        /* <DEDUP_REMOVED lines=12> */
.L_x_111:
[----:B------:R-:W-:Y:S05]  /*4aa0*/  BSYNC.RECONVERGENT B1 ;  /* 0x0000000000017941 */ /* 0x000fea0003800200 */
.L_x_110:
[----:B------:R-:W-:-:S07]  /*4ab0*/  IMAD.X R4, RZ, RZ, R4, P2 ;  /* 0x000000ffff047224 */ /* 0x000fce00010e0604 */
.L_x_79:
[----:B------:R-:W0:Y:S02]  /*4ac0*/  LDCU UR4, c[0x0][0x390] ;  /* 0x00007200ff0477ac */ /* 0x000e240008000800 */
[----:B0-----:R-:W-:Y:S02]  /*4ad0*/  USHF.R.S32.HI UR5, URZ, 0x1f, UR4 ;  /* 0x0000001fff057899 */ /* 0x001fe40008011404 */
[----:B------:R-:W-:-:S04]  /*4ae0*/  ISETP.GE.U32.AND P0, PT, R5, UR4, PT ;  /* 0x0000000405007c0c */ /* 0x000fc8000bf06070 */
[----:B------:R-:W-:-:S13]  /*4af0*/  ISETP.GE.AND.EX P0, PT, R4, UR5, PT, P0 ;  /* 0x0000000504007c0c */ /* 0x000fda000bf06300 */
[----:B------:R-:W-:Y:S05]  /*4b00*/  @P0 BRA `(.L_x_112) ;  /* 0x00000008003c0947 */ /* 0x000fea0003800000 */
[----:B------:R-:W-:Y:S01]  /*4b10*/  IADD3 R3, PT, PT, -R5, UR4, RZ ;  /* 0x0000000405037c10 */ /* 0x000fe2000fffe1ff */
[----:B------:R-:W-:Y:S03]  /*4b20*/  BSSY.RECONVERGENT B1, `(.L_x_112) ;  /* 0x000008d000017945 */ /* 0x000fe60003800200 */
[----:B------:R-:W-:-:S13]  /*4b30*/  ISETP.GE.AND P0, PT, R0, R3, PT ;  /* 0x000000030000720c */ /* 0x000fda0003f06270 */
[----:B------:R-:W-:Y:S05]  /*4b40*/  @P0 BRA `(.L_x_113) ;  /* 0x0000000800280947 */ /* 0x000fea0003800000 */
[----:B------:R-:W-:Y:S01]  /*4b50*/  LOP3.LUT R2, RZ, R0, RZ, 0x33, !PT ;  /* 0x00000000ff027212 */ /* 0x000fe200078e33ff */
[----:B------:R-:W-:Y:S03]  /*4b60*/  BSSY.RECONVERGENT B2, `(.L_x_114) ;  /* 0x000002a000027945 */ /* 0x000fe60003800200 */
[----:B------:R-:W-:-:S04]  /*4b70*/  IADD3 R18, PT, PT, -R5, UR4, R2 ;  /* 0x0000000405127c10 */ /* 0x000fc8000fffe102 */
[----:B------:R-:W-:-:S04]  /*4b80*/  LOP3.LUT R2, R18, 0x300, RZ, 0xc0, !PT ;  /* 0x0000030012027812 */ /* 0x000fc800078ec0ff */
[----:B------:R-:W-:Y:S01]  /*4b90*/  ISETP.NE.AND P0, PT, R2, 0x300, PT ;  /* 0x000003000200780c */ /* 0x000fe20003f05270 */
[----:B------:R-:W-:-:S12]  /*4ba0*/  IMAD.MOV.U32 R2, RZ, RZ, R0 ;  /* 0x000000ffff027224 */ /* 0x000fd800078e0000 */
[----:B------:R-:W-:Y:S05]  /*4bb0*/  @!P0 BRA `(.L_x_115) ;  /* 0x0000000000908947 */ /* 0x000fea0003800000 */
[----:B------:R-:W0:Y:S01]  /*4bc0*/  LDCU.64 UR6, c[0x0][0x380] ;  /* 0x00007000ff0677ac */ /* 0x000e220008000a00 */
[----:B------:R-:W-:Y:S02]  /*4bd0*/  IADD3 R7, P0, PT, R0, R5, RZ ;  /* 0x0000000500077210 */ /* 0x000fe40007f1e0ff */
[----:B------:R-:W-:-:S03]  /*4be0*/  LEA.HI R2, R18, 0x1, RZ, 0x18 ;  /* 0x0000000112027811 */ /* 0x000fc600078fc0ff */
[----:B------:R-:W-:Y:S01]  /*4bf0*/  IMAD.X R12, RZ, RZ, R4, P0 ;  /* 0x000000ffff0c7224 */ /* 0x000fe200000e0604 */
[----:B------:R-:W-:Y:S01]  /*4c00*/  LOP3.LUT R6, R2, 0x3, RZ, 0xc0, !PT ;  /* 0x0000000302067812 */ /* 0x000fe200078ec0ff */
[----:B------:R-:W-:-:S04]  /*4c10*/  IMAD.MOV.U32 R2, RZ, RZ, R0 ;  /* 0x000000ffff027224 */ /* 0x000fc800078e0000 */
[----:B------:R-:W-:Y:S01]  /*4c20*/  IMAD.MOV R11, RZ, RZ, -R6 ;  /* 0x000000ffff0b7224 */ /* 0x000fe200078e0a06 */
[----:B0-----:R-:W-:-:S04]  /*4c30*/  LEA R16, P1, R7, UR6, 0x4 ;  /* 0x0000000607107c11 */ /* 0x001fc8000f8220ff */
[----:B------:R-:W-:-:S09]  /*4c40*/  LEA.HI.X R7, R7, UR7, R12, 0x4, P1 ;  /* 0x0000000707077c11 */ /* 0x000fd200088f240c */
.L_x_118:
[----:B------:R-:W-:-:S05]  /*4c50*/  IMAD.MOV.U32 R6, RZ, RZ, R16 ;  /* 0x000000ffff067224 */ /* 0x000fca00078e0010 */
[----:B------:R-:W2:Y:S01]  /*4c60*/  LDG.E.CONSTANT R19, desc[UR10][R6.64] ;  /* 0x0000000a06137981 */ /* 0x000ea2000c1e9900 */
[----:B------:R-:W-:Y:S01]  /*4c70*/  VIADD R11, R11, 0x1 ;  /* 0x000000010b0b7836 */ /* 0x000fe20000000000 */
[----:B------:R-:W-:Y:S01]  /*4c80*/  BSSY.RECONVERGENT B3, `(.L_x_116) ;  /* 0x0000014000037945 */ /* 0x000fe20003800200 */
[----:B------:R-:W-:-:S03]  /*4c90*/  IADD3 R16, P3, PT, R6, 0x1000, RZ ;  /* 0x0000100006107810 */ /* 0x000fc60007f7e0ff */
[----:B------:R-:W-:Y:S02]  /*4ca0*/  ISETP.NE.AND P2, PT, R11, RZ, PT ;  /* 0x000000ff0b00720c */ /* 0x000fe40003f45270 */
[----:B--2---:R-:W-:-:S13]  /*4cb0*/  FSETP.GEU.AND P0, PT, R10, R19, PT ;  /* 0x000000130a00720b */ /* 0x004fda0003f0e000 */
[----:B------:R-:W-:Y:S05]  /*4cc0*/  @!P0 BRA `(.L_x_117) ;  /* 0x00000000003c8947 */ /* 0x000fea0003800000 */
[----:B------:R-:W2:Y:S01]  /*4cd0*/  LDG.E.64.CONSTANT R12, desc[UR10][R6.64+0x8] ;  /* 0x0000080a060c7981 */ /* 0x000ea2000c1e9b00 */
[----:B------:R-:W-:Y:S01]  /*4ce0*/  FSETP.GEU.AND P4, PT, R19, R10, PT ;  /* 0x0000000a1300720b */ /* 0x000fe20003f8e000 */
[----:B------:R-:W-:Y:S02]  /*4cf0*/  IMAD.MOV.U32 R15, RZ, RZ, R8 ;  /* 0x000000ffff0f7224 */ /* 0x000fe400078e0008 */
[----:B------:R-:W-:Y:S02]  /*4d00*/  IMAD.MOV.U32 R17, RZ, RZ, R9 ;  /* 0x000000ffff117224 */ /* 0x000fe400078e0009 */
[----:B------:R-:W-:Y:S02]  /*4d10*/  IMAD.MOV.U32 R14, RZ, RZ, R10 ;  /* 0x000000ffff0e7224 */ /* 0x000fe400078e000a */
[----:B------:R-:W-:-:S06]  /*4d20*/  IMAD.MOV.U32 R10, RZ, RZ, R19 ;  /* 0x000000ffff0a7224 */ /* 0x000fcc00078e0013 */
        /* <DEDUP_REMOVED lines=9> */
.L_x_117:
[----:B------:R-:W-:Y:S05]  /*4dc0*/  BSYNC.RECONVERGENT B3 ;  /* 0x0000000000037941 */ /* 0x000fea0003800200 */
.L_x_116:
[----:B------:R-:W-:Y:S02]  /*4dd0*/  IMAD.X R7, RZ, RZ, R7, P3 ;  /* 0x000000ffff077224 */ /* 0x000fe400018e0607 */
[----:B------:R-:W-:Y:S01]  /*4de0*/  VIADD R2, R2, 0x100 ;  /* 0x0000010002027836 */ /* 0x000fe20000000000 */
[----:B------:R-:W-:Y:S06]  /*4df0*/  @P2 BRA `(.L_x_118) ;  /* 0xfffffffc00942947 */ /* 0x000fec000383ffff */
.L_x_115:
[----:B------:R-:W-:Y:S05]  /*4e00*/  BSYNC.RECONVERGENT B2 ;  /* 0x0000000000027941 */ /* 0x000fea0003800200 */
.L_x_114:
[----:B------:R-:W-:-:S13]  /*4e10*/  ISETP.GE.U32.AND P0, PT, R18, 0x300, PT ;  /* 0x000003001200780c */ /* 0x000fda0003f06070 */
[----:B------:R-:W-:Y:S05]  /*4e20*/  @!P0 BRA `(.L_x_113) ;  /* 0x0000000400708947 */ /* 0x000fea0003800000 */
[----:B------:R-:W0:Y:S01]  /*4e30*/  LDCU.64 UR6, c[0x0][0x380] ;  /* 0x00007000ff0677ac */ /* 0x000e220008000a00 */
[----:B------:R-:W-:-:S05]  /*4e40*/  IADD3 R6, P0, PT, R2, R5, RZ ;  /* 0x0000000502067210 */ /* 0x000fca0007f1e0ff */
[----:B------:R-:W-:Y:S01]  /*4e50*/  IMAD.X R7, RZ, RZ, R4, P0 ;  /* 0x000000ffff077224 */ /* 0x000fe200000e0604 */
[----:B0-----:R-:W-:-:S04]  /*4e60*/  LEA R5, P1, R6, UR6, 0x4 ;  /* 0x0000000606057c11 */ /* 0x001fc8000f8220ff */
[----:B------:R-:W-:Y:S02]  /*4e70*/  IADD3 R4, P0, PT, R5, 0x3008, RZ ;  /* 0x0000300805047810 */ /* 0x000fe40007f1e0ff */
[----:B------:R-:W-:-:S05]  /*4e80*/  LEA.HI.X R5, R6, UR7, R7, 0x4, P1 ;  /* 0x0000000706057c11 */ /* 0x000fca00088f2407 */
[----:B------:R-:W-:-:S07]  /*4e90*/  IMAD.X R5, RZ, RZ, R5, P0 ;  /* 0x000000ffff057224 */ /* 0x000fce00000e0605 */
.L_x_127:
[----:B------:R-:W2:Y:S04]  /*4ea0*/  LDG.E.CONSTANT R17, desc[UR10][R4.64+-0x3008] ;  /* 0xffcff80a04117981 */ /* 0x000ea8000c1e9900 */
[----:B------:R0:W5:Y:S04]  /*4eb0*/  LDG.E.CONSTANT R12, desc[UR10][R4.64+-0x2008] ;  /* 0xffdff80a040c7981 */ /* 0x000168000c1e9900 */
        /* <DEDUP_REMOVED lines=20> */
.L_x_120:
[----:B------:R-:W-:Y:S05]  /*5000*/  BSYNC.RECONVERGENT B2 ;  /* 0x0000000000027941 */ /* 0x000fea0003800200 */
.L_x_119:
        /* <DEDUP_REMOVED lines=18> */
.L_x_122:
[----:B------:R-:W-:Y:S05]  /*5130*/  BSYNC.RECONVERGENT B2 ;  /* 0x0000000000027941 */ /* 0x000fea0003800200 */
.L_x_121:
        /* <DEDUP_REMOVED lines=18> */
.L_x_124:
[----:B------:R-:W-:Y:S05]  /*5260*/  BSYNC.RECONVERGENT B2 ;  /* 0x0000000000027941 */ /* 0x000fea0003800200 */
.L_x_123:
        /* <DEDUP_REMOVED lines=18> */
.L_x_126:
[----:B------:R-:W-:Y:S05]  /*5390*/  BSYNC.RECONVERGENT B2 ;  /* 0x0000000000027941 */ /* 0x000fea0003800200 */
.L_x_125:
[----:B------:R-:W-:Y:S01]  /*53a0*/  VIADD R2, R2, 0x400 ;  /* 0x0000040002027836 */ /* 0x000fe20000000000 */
[----:B------:R-:W-:-:S04]  /*53b0*/  IADD3 R4, P1, PT, R4, 0x4000, RZ ;  /* 0x0000400004047810 */ /* 0x000fc80007f3e0ff */
[----:B------:R-:W-:Y:S01]  /*53c0*/  ISETP.GE.AND P0, PT, R2, R3, PT ;  /* 0x000000030200720c */ /* 0x000fe20003f06270 */
[----:B------:R-:W-:-:S12]  /*53d0*/  IMAD.X R5, RZ, RZ, R5, P1 ;  /* 0x000000ffff057224 */ /* 0x000fd800008e0605 */
[----:B------:R-:W-:Y:S05]  /*53e0*/  @!P0 BRA `(.L_x_127) ;  /* 0xfffffff800ac8947 */ /* 0x000fea000383ffff */
.L_x_113:
[----:B------:R-:W-:Y:S05]  /*53f0*/  BSYNC.RECONVERGENT B1 ;  /* 0x0000000000017941 */ /* 0x000fea0003800200 */
.L_x_112:
[----:B------:R-:W0:Y:S01]  /*5400*/  S2R R13, SR_LANEID ;  /* 0x00000000000d7919 */ /* 0x000e220000000000 */
[----:B------:R-:W-:Y:S01]  /*5410*/  BSSY.RECONVERGENT B1, `(.L_x_128) ;  /* 0x0000015000017945 */ /* 0x000fe20003800200 */
[----:B------:R-:W-:Y:S01]  /*5420*/  IMAD.MOV.U32 R2, RZ, RZ, R10 ;  /* 0x000000ffff027224 */ /* 0x000fe200078e000a */
[----:B------:R-:W1:Y:S01]  /*5430*/  SHFL.DOWN PT, R3, R10, 0x1, 0x1f ;  /* 0x08201f000a037f89 */ /* 0x000e6200000e0000 */
[----:B------:R-:W-:Y:S02]  /*5440*/  IMAD.MOV.U32 R4, RZ, RZ, R8 ;  /* 0x000000ffff047224 */ /* 0x000fe400078e0008 */
[----:B------:R-:W-:Y:S01]  /*5450*/  IMAD.MOV.U32 R7, RZ, RZ, R9 ;  /* 0x000000ffff077224 */ /* 0x000fe200078e0009 */
[----:B------:R2:W3:Y:S04]  /*5460*/  SHFL.DOWN PT, R5, R8, 0x1, 0x1f ;  /* 0x08201f0008057f89 */ /* 0x0004e800000e0000 */
[----:B------:R2:W4:Y:S01]  /*5470*/  SHFL.DOWN PT, R6, R9, 0x1, 0x1f ;  /* 0x08201f0009067f89 */ /* 0x00052200000e0000 */
[----:B-1----:R-:W-:-:S04]  /*5480*/  FSETP.GEU.AND P0, PT, R10, R3, PT ;  /* 0x000000030a00720b */ /* 0x002fc80003f0e000 */
[----:B0-----:R-:W-:-:S13]  /*5490*/  ISETP.GT.OR P0, PT, R13, 0x1e, !P0 ;  /* 0x0000001e0d00780c */ /* 0x001fda0004704670 */
[----:B--234-:R-:W-:Y:S05]  /*54a0*/  @P0 BRA `(.L_x_129) ;  /* 0x00000000002c0947 */ /* 0x01cfea0003800000 */
        /* <DEDUP_REMOVED lines=11> */
.L_x_129:
[----:B------:R-:W-:Y:S05]  /*5560*/  BSYNC.RECONVERGENT B1 ;  /* 0x0000000000017941 */ /* 0x000fea0003800200 */
.L_x_128:
        /* <DEDUP_REMOVED lines=21> */
.L_x_131:
[----:B------:R-:W-:Y:S05]  /*56c0*/  BSYNC.RECONVERGENT B1 ;  /* 0x0000000000017941 */ /* 0x000fea0003800200 */
.L_x_130:
        /* <DEDUP_REMOVED lines=21> */
.L_x_133:
[----:B------:R-:W-:Y:S05]  /*5820*/  BSYNC.RECONVERGENT B1 ;  /* 0x0000000000017941 */ /* 0x000fea0003800200 */
.L_x_132:
        /* <DEDUP_REMOVED lines=21> */
.L_x_135:
[----:B------:R-:W-:Y:S05]  /*5980*/  BSYNC.RECONVERGENT B1 ;  /* 0x0000000000017941 */ /* 0x000fea0003800200 */
.L_x_134:
        /* <DEDUP_REMOVED lines=22> */
.L_x_137:
[----:B------:R-:W-:Y:S05]  /*5af0*/  BSYNC.RECONVERGENT B1 ;  /* 0x0000000000017941 */ /* 0x000fea0003800200 */
.L_x_136:
        /* <DEDUP_REMOVED lines=12> */
.L_x_139:
[----:B------:R-:W-:Y:S05]  /*5bc0*/  BSYNC.RECONVERGENT B1 ;  /* 0x0000000000017941 */ /* 0x000fea0003800200 */
.L_x_138:
        /* <DEDUP_REMOVED lines=31> */
.L_x_141:
[----:B------:R-:W-:Y:S05]  /*5dc0*/  BSYNC.RECONVERGENT B1 ;  /* 0x0000000000017941 */ /* 0x000fea0003800200 */
.L_x_140:
        /* <DEDUP_REMOVED lines=18> */
.L_x_143:
[----:B------:R-:W-:Y:S05]  /*5ef0*/  BSYNC.RECONVERGENT B1 ;  /* 0x0000000000017941 */ /* 0x000fea0003800200 */
.L_x_142:
        /* <DEDUP_REMOVED lines=18> */
.L_x_145:
[----:B------:R-:W-:Y:S05]  /*6020*/  BSYNC.RECONVERGENT B1 ;  /* 0x0000000000017941 */ /* 0x000fea0003800200 */
.L_x_144:
        /* <DEDUP_REMOVED lines=18> */
.L_x_147:
[----:B------:R-:W-:Y:S05]  /*6150*/  BSYNC.RECONVERGENT B1 ;  /* 0x0000000000017941 */ /* 0x000fea0003800200 */
.L_x_146:
        /* <DEDUP_REMOVED lines=18> */
.L_x_149:
[----:B------:R-:W-:Y:S05]  /*6280*/  BSYNC.RECONVERGENT B1 ;  /* 0x0000000000017941 */ /* 0x000fea0003800200 */
.L_x_148:
        /* <DEDUP_REMOVED lines=18> */
.L_x_151:
[----:B------:R-:W-:Y:S05]  /*63b0*/  BSYNC.RECONVERGENT B1 ;  /* 0x0000000000017941 */ /* 0x000fea0003800200 */
.L_x_150:
[----:B------:R-:W-:Y:S01]  /*63c0*/  FSETP.GEU.AND P0, PT, R7, R0, PT ;  /* 0x000000000700720b */ /* 0x000fe20003f0e000 */
[----:B------:R-:W-:Y:S02]  /*63d0*/  IMAD.MOV.U32 R2, RZ, RZ, R7 ;  /* 0x000000ffff027224 */ /* 0x000fe400078e0007 */
[----:B------:R-:W-:Y:S02]  /*63e0*/  IMAD.MOV.U32 R3, RZ, RZ, R9 ;  /* 0x000000ffff037224 */ /* 0x000fe400078e0009 */
[----:B------:R-:W-:-:S08]  /*63f0*/  IMAD.MOV.U32 R4, RZ, RZ, R8 ;  /* 0x000000ffff047224 */ /* 0x000fd000078e0008 */
        /* <DEDUP_REMOVED lines=13> */
.L_x_34:
[----:B------:R-:W-:Y:S05]  /*64d0*/  BSYNC.RECONVERGENT B0 ;  /* 0x0000000000007941 */ /* 0x000fea0003800200 */
.L_x_1:
[----:B------:R-:W-:Y:S05]  /*64e0*/  @P1 EXIT ;  /* 0x000000000000194d */ /* 0x000fea0003800000 */
[----:B0-----:R-:W0:Y:S01]  /*64f0*/  LDC.64 R6, c[0x0][0x388] ;  /* 0x0000e200ff067b82 */ /* 0x001e220000000a00 */
[----:B------:R-:W-:Y:S02]  /*6500*/  IMAD.MOV.U32 R5, RZ, RZ, R4 ;  /* 0x000000ffff057224 */ /* 0x000fe400078e0004 */
[----:B------:R-:W-:-:S05]  /*6510*/  IMAD.MOV.U32 R4, RZ, RZ, R3 ;  /* 0x000000ffff047224 */ /* 0x000fca00078e0003 */
[----:B0-----:R-:W-:Y:S04]  /*6520*/  STG.E.64 desc[UR10][R6.64+0x8], R4 ;  /* 0x0000080406007986 */ /* 0x001fe8000c101b0a */
[----:B------:R-:W-:Y:S01]  /*6530*/  STG.E desc[UR10][R6.64], R2 ;  /* 0x0000000206007986 */ /* 0x000fe2000c10190a */
[----:B------:R-:W-:Y:S05]  /*6540*/  EXIT ;  /* 0x000000000000794d */ /* 0x000fea0003800000 */
.L_x_152:
        /* <DEDUP_REMOVED lines=11> */
.L_x_1526:


//--------------------- .text._ZN6thrust24THRUST_300001_SM_1000_NS8cuda_cub4core6detail13_kernel_agentINS1_8__reduce11ReduceAgentINS0_12zip_iteratorIN4cuda3std3__45tupleIJNS0_10device_ptrIfEENS0_17counting_iteratorIlNS0_11use_defaultESF_SF_EEEEEEEPNSB_IJflEEESJ_lNS1_9__extrema9arg_min_fIflNSA_4lessIfEEEEEEJSI_SK_lN3cub18CUB_300001_SM_100013GridEvenShareIlEENSS_9GridQueueIyEESP_EEEvDpT0_ --------------------------
	.section	.text._ZN6thrust24THRUST_300001_SM_1000_NS8cuda_cub4core6detail13_kernel_agentINS1_8__reduce11ReduceAgentINS0_12zip_iteratorIN4cuda3std3__45tupleIJNS0_10device_ptrIfEENS0_17counting_iteratorIlNS0_11use_defaultESF_SF_EEEEEEEPNSB_IJflEEESJ_lNS1_9__extrema9arg_min_fIflNSA_4lessIfEEEEEEJSI_SK_lN3cub18CUB_300001_SM_100013GridEvenShareIlEENSS_9GridQueueIyEESP_EEEvDpT0_,"ax",@progbits
	.align	128
        .global         _ZN6thrust24THRUST_300001_SM_1000_NS8cuda_cub4core6detail13_kernel_agentINS1_8__reduce11ReduceAgentINS0_12zip_iteratorIN4cuda3std3__45tupleIJNS0_10device_ptrIfEENS0_17counting_iteratorIlNS0_11use_defaultESF_SF_EEEEEEEPNSB_IJflEEESJ_lNS1_9__extrema9arg_min_fIflNSA_4lessIfEEEEEEJSI_SK_lN3cub18CUB_300001_SM_100013GridEvenShareIlEENSS_9GridQueueIyEESP_EEEvDpT0_
        .type           _ZN6thrust24THRUST_300001_SM_1000_NS8cuda_cub4core6detail13_kernel_agentINS1_8__reduce11ReduceAgentINS0_12zip_iteratorIN4cuda3std3__45tupleIJNS0_10device_ptrIfEENS0_17counting_iteratorIlNS0_11use_defaultESF_SF_EEEEEEEPNSB_IJflEEESJ_lNS1_9__extrema9arg_min_fIflNSA_4lessIfEEEEEEJSI_SK_lN3cub18CUB_300001_SM_100013GridEvenShareIlEENSS_9GridQueueIyEESP_EEEvDpT0_,@function
        .size           _ZN6thrust24THRUST_300001_SM_1000_NS8cuda_cub4core6detail13_kernel_agentINS1_8__reduce11ReduceAgentINS0_12zip_iteratorIN4cuda3std3__45tupleIJNS0_10device_ptrIfEENS0_17counting_iteratorIlNS0_11use_defaultESF_SF_EEEEEEEPNSB_IJflEEESJ_lNS1_9__extrema9arg_min_fIflNSA_4lessIfEEEEEEJSI_SK_lN3cub18CUB_300001_SM_100013GridEvenShareIlEENSS_9GridQueueIyEESP_EEEvDpT0_,(.L_x_1527 - _ZN6thrust24THRUST_300001_SM_1000_NS8cuda_cub4core6detail13_kernel_agentINS1_8__reduce11ReduceAgentINS0_12zip_iteratorIN4cuda3std3__45tupleIJNS0_10device_ptrIfEENS0_17counting_iteratorIlNS0_11use_defaultESF_SF_EEEEEEEPNSB_IJflEEESJ_lNS1_9__extrema9arg_min_fIflNSA_4lessIfEEEEEEJSI_SK_lN3cub18CUB_300001_SM_100013GridEvenShareIlEENSS_9GridQueueIyEESP_EEEvDpT0_)
        .other          _ZN6thrust24THRUST_300001_SM_1000_NS8cuda_cub4core6detail13_kernel_agentINS1_8__reduce11ReduceAgentINS0_12zip_iteratorIN4cuda3std3__45tupleIJNS0_10device_ptrIfEENS0_17counting_iteratorIlNS0_11use_defaultESF_SF_EEEEEEEPNSB_IJflEEESJ_lNS1_9__extrema9arg_min_fIflNSA_4lessIfEEEEEEJSI_SK_lN3cub18CUB_300001_SM_100013GridEvenShareIlEENSS_9GridQueueIyEESP_EEEvDpT0_,@"STO_CUDA_ENTRY STV_DEFAULT"
_ZN6thrust24THRUST_300001_SM_1000_NS8cuda_cub4core6detail13_kernel_agentINS1_8__reduce11ReduceAgentINS0_12zip_iteratorIN4cuda3std3__45tupleIJNS0_10device_ptrIfEENS0_17counting_iteratorIlNS0_11use_defaultESF_SF_EEEEEEEPNSB_IJflEEESJ_lNS1_9__extrema9arg_min_fIflNSA_4lessIfEEEEEEJSI_SK_lN3cub18CUB_300001_SM_100013GridEvenShareIlEENSS_9GridQueueIyEESP_EEEvDpT0_:
.text._ZN6thrust24THRUST_300001_SM_1000_NS8cuda_cub4core6detail13_kernel_agentINS1_8__reduce11ReduceAgentINS0_12zip_iteratorIN4cuda3std3__45tupleIJNS0_10device_ptrIfEENS0_17counting_iteratorIlNS0_11use_defaultESF_SF_EEEEEEEPNSB_IJflEEESJ_lNS1_9__extrema9arg_min_fIflNSA_4lessIfEEEEEEJSI_SK_lN3cub18CUB_300001_SM_100013GridEvenShareIlEENSS_9GridQueueIyEESP_EEEvDpT0_:
[----:B------:R-:W-:Y:S01]  /*0000*/  LDC R1, c[0x0][0x37c] ;  /* 0x0000df00ff017b82 */ /* 0x000fe20000000800 */
[----:B------:R-:W0:Y:S01]  /*0010*/  S2R R0, SR_CTAID.X ;  /* 0x0000000000007919 */ /* 0x000e220000002500 */
[----:B------:R-:W1:Y:S01]  /*0020*/  LDCU.64 UR4, c[0x0][0x398] ;  /* 0x00007300ff0477ac */ /* 0x000e620008000a00 */
[----:B------:R-:W-:Y:S01]  /*0030*/  BSSY.RECONVERGENT B0, `(.L_x_153) ;  /* 0x00005a6000007945 */ /* 0x000fe20003800200 */
[----:B------:R-:W2:Y:S01]  /*0040*/  LDCU UR6, c[0x0][0x370] ;  /* 0x00006e00ff0677ac */ /* 0x000ea20008000800 */
[----:B------:R-:W3:Y:S01]  /*0050*/  LDCU.64 UR10, c[0x0][0x358] ;  /* 0x00006b00ff0a77ac */ /* 0x000ee20008000a00 */
[----:B-1----:R-:W-:Y:S02]  /*0060*/  IMAD.U32 R15, RZ, RZ, UR4 ;  /* 0x00000004ff0f7e24 */ /* 0x002fe4000f8e00ff */
[----:B------:R-:W-:Y:S01]  /*0070*/  IMAD.U32 R12, RZ, RZ, UR5 ;  /* 0x00000005ff0c7e24 */ /* 0x000fe2000f8e00ff */
[----:B--2---:R-:W-:Y:S01]  /*0080*/  UIMAD UR6, UR6, 0x500, URZ ;  /* 0x00000500060678a4 */ /* 0x004fe2000f8e02ff */
[----:B0-----:R-:W-:-:S05]  /*0090*/  IMAD R7, R0, 0x500, RZ ;  /* 0x0000050000077824 */ /* 0x001fca00078e02ff */
[----:B------:R-:W-:-:S04]  /*00a0*/  IADD3 R2, P1, PT, R7, 0x500, RZ ;  /* 0x0000050007027810 */ /* 0x000fc80007f3e0ff */
[----:B------:R-:W-:Y:S01]  /*00b0*/  ISETP.GT.U32.AND P0, PT, R2, R15, PT ;  /* 0x0000000f0200720c */ /* 0x000fe20003f04070 */
[----:B------:R-:W-:-:S05]  /*00c0*/  IMAD.X R3, RZ, RZ, RZ, P1 ;  /* 0x000000ffff037224 */ /* 0x000fca00008e06ff */
[----:B------:R-:W-:-:S13]  /*00d0*/  ISETP.GT.AND.EX P0, PT, R3, R12, PT, P0 ;  /* 0x0000000c0300720c */ /* 0x000fda0003f04300 */
[----:B---3--:R-:W-:Y:S05]  /*00e0*/  @!P0 BRA `(.L_x_154) ;  /* 0x0000003000288947 */ /* 0x008fea0003800000 */
[----:B------:R-:W0:Y:S01]  /*00f0*/  S2R R6, SR_TID.X ;  /* 0x0000000000067919 */ /* 0x000e220000002100 */
[----:B------:R-:W-:Y:S01]  /*0100*/  IMAD.IADD R9, R15, 0x1, -R7 ;  /* 0x000000010f097824 */ /* 0x000fe200078e0a07 */
[----:B------:R-:W-:Y:S01]  /*0110*/  BSSY.RECONVERGENT B1, `(.L_x_155) ;  /* 0x000000f000017945 */ /* 0x000fe20003800200 */
[----:B------:R-:W-:Y:S01]  /*0120*/  IMAD.MOV.U32 R8, RZ, RZ, RZ ;  /* 0x000000ffff087224 */ /* 0x000fe200078e00ff */
[----:B------:R-:W-:Y:S02]  /*0130*/  CS2R R10, SRZ ;  /* 0x00000000000a7805 */ /* 0x000fe4000001ff00 */
[----:B0-----:R-:W-:Y:S01]  /*0140*/  ISETP.GE.AND P0, PT, R6, R9, PT ;  /* 0x000000090600720c */ /* 0x001fe20003f06270 */
[----:B------:R-:W-:-:S12]  /*0150*/  IMAD.MOV.U32 R12, RZ, RZ, R6 ;  /* 0x000000ffff0c7224 */ /* 0x000fd800078e0006 */
[----:B------:R-:W-:Y:S05]  /*0160*/  @P0 BRA `(.L_x_156) ;  /* 0x0000000000240947 */ /* 0x000fea0003800000 */
[----:B------:R-:W0:Y:S01]  /*0170*/  LDCU.128 UR4, c[0x0][0x380] ;  /* 0x00007000ff0477ac */ /* 0x000e220008000c00 */
[----:B------:R-:W-:-:S05]  /*0180*/  IADD3 R10, P0, PT, R7, R6, RZ ;  /* 0x00000006070a7210 */ /* 0x000fca0007f1e0ff */
[----:B------:R-:W-:Y:S01]  /*0190*/  IMAD.X R11, RZ, RZ, RZ, P0 ;  /* 0x000000ffff0b7224 */ /* 0x000fe200000e06ff */
[----:B0-----:R-:W-:-:S04]  /*01a0*/  LEA R2, P1, R10, UR4, 0x2 ;  /* 0x000000040a027c11 */ /* 0x001fc8000f8210ff */
[----:B------:R-:W-:-:S05]  /*01b0*/  LEA.HI.X R3, R10, UR5, R11, 0x2, P1 ;  /* 0x000000050a037c11 */ /* 0x000fca00088f140b */
[----:B------:R0:W5:Y:S01]  /*01c0*/  LDG.E R8, desc[UR10][R2.64] ;  /* 0x0000000a02087981 */ /* 0x000162000c1e1900 */
[----:B------:R-:W-:Y:S01]  /*01d0*/  IADD3 R10, P0, PT, R10, UR6, RZ ;  /* 0x000000060a0a7c10 */ /* 0x000fe2000ff1e0ff */
[----:B------:R-:W-:-:S03]  /*01e0*/  VIADD R12, R6, 0x100 ;  /* 0x00000100060c7836 */ /* 0x000fc60000000000 */
[----:B------:R-:W-:-:S09]  /*01f0*/  IADD3.X R11, PT, PT, R11, UR7, RZ, P0, !PT ;  /* 0x000000070b0b7c10 */ /* 0x000fd200087fe4ff */
.L_x_156:
[----:B------:R-:W-:Y:S05]  /*0200*/  BSYNC.RECONVERGENT B1 ;  /* 0x0000000000017941 */ /* 0x000fea0003800200 */
.L_x_155:
[----:B------:R-:W-:Y:S01]  /*0210*/  ISETP.GE.AND P0, PT, R12, R9, PT ;  /* 0x000000090c00720c */ /* 0x000fe20003f06270 */
[----:B------:R-:W-:-:S12]  /*0220*/  BSSY.RECONVERGENT B1, `(.L_x_157) ;  /* 0x0000097000017945 */ /* 0x000fd80003800200 */
[----:B------:R-:W-:Y:S05]  /*0230*/  @P0 BRA `(.L_x_158) ;  /* 0x0000000800540947 */ /* 0x000fea0003800000 */
[----:B0-----:R-:W-:Y:S01]  /*0240*/  LOP3.LUT R2, RZ, R12, RZ, 0x33, !PT ;  /* 0x0000000cff027212 */ /* 0x001fe200078e33ff */
[----:B------:R-:W-:Y:S03]  /*0250*/  BSSY.RECONVERGENT B2, `(.L_x_159) ;  /* 0x000002c000027945 */ /* 0x000fe60003800200 */
[----:B------:R-:W-:-:S04]  /*0260*/  IADD3 R15, PT, PT, -R7, R15, R2 ;  /* 0x0000000f070f7210 */ /* 0x000fc80007ffe102 */
[----:B------:R-:W-:-:S04]  /*0270*/  LOP3.LUT R2, R15, 0x300, RZ, 0xc0, !PT ;  /* 0x000003000f027812 */ /* 0x000fc800078ec0ff */
[----:B------:R-:W-:-:S13]  /*0280*/  ISETP.NE.AND P0, PT, R2, 0x300, PT ;  /* 0x000003000200780c */ /* 0x000fda0003f05270 */
[----:B------:R-:W-:Y:S05]  /*0290*/  @!P0 BRA `(.L_x_160) ;  /* 0x00000000009c8947 */ /* 0x000fea0003800000 */
[----:B------:R-:W0:Y:S01]  /*02a0*/  LDCU.128 UR4, c[0x0][0x380] ;  /* 0x00007000ff0477ac */ /* 0x000e220008000c00 */
[----:B------:R-:W-:Y:S02]  /*02b0*/  IADD3 R14, P0, PT, R7, R12, RZ ;  /* 0x0000000c070e7210 */ /* 0x000fe40007f1e0ff */
[----:B------:R-:W-:-:S03]  /*02c0*/  LEA.HI R2, R15, 0x1, RZ, 0x18 ;  /* 0x000000010f027811 */ /* 0x000fc600078fc0ff */
[----:B------:R-:W-:Y:S01]  /*02d0*/  IMAD.X R3, RZ, RZ, RZ, P0 ;  /* 0x000000ffff037224 */ /* 0x000fe200000e06ff */
[----:B------:R-:W-:-:S05]  /*02e0*/  LOP3.LUT R2, R2, 0x3, RZ, 0xc0, !PT ;  /* 0x0000000302027812 */ /* 0x000fca00078ec0ff */
[----:B------:R-:W-:Y:S01]  /*02f0*/  IMAD.MOV R4, RZ, RZ, -R2 ;  /* 0x000000ffff047224 */ /* 0x000fe200078e0a02 */
[C---:B0-----:R-:W-:Y:S02]  /*0300*/  IADD3 R16, P1, PT, R14.reuse, UR6, RZ ;  /* 0x000000060e107c10 */ /* 0x041fe4000ff3e0ff */
[C---:B------:R-:W-:Y:S02]  /*0310*/  LEA R13, P2, R14.reuse, UR4, 0x2 ;  /* 0x000000040e0d7c11 */ /* 0x040fe4000f8410ff */
[----:B------:R-:W-:Y:S02]  /*0320*/  IADD3.X R18, PT, PT, R3, UR7, RZ, P1, !PT ;  /* 0x0000000703127c10 */ /* 0x000fe40008ffe4ff */
[----:B------:R-:W-:-:S09]  /*0330*/  LEA.HI.X R14, R14, UR5, R3, 0x2, P2 ;  /* 0x000000050e0e7c11 */ /* 0x000fd200090f1403 */
.L_x_163:
[----:B------:R-:W-:Y:S02]  /*0340*/  IMAD.MOV.U32 R2, RZ, RZ, R13 ;  /* 0x000000ffff027224 */ /* 0x000fe400078e000d */
[----:B------:R-:W-:-:S05]  /*0350*/  IMAD.MOV.U32 R3, RZ, RZ, R14 ;  /* 0x000000ffff037224 */ /* 0x000fca00078e000e */
[----:B------:R-:W2:Y:S01]  /*0360*/  LDG.E R17, desc[UR10][R2.64] ;  /* 0x0000000a02117981 */ /* 0x000ea2000c1e1900 */
[----:B------:R-:W-:Y:S01]  /*0370*/  VIADD R4, R4, 0x1 ;  /* 0x0000000104047836 */ /* 0x000fe20000000000 */
[----:B------:R-:W-:Y:S01]  /*0380*/  BSSY.RECONVERGENT B3, `(.L_x_161) ;  /* 0x0000013000037945 */ /* 0x000fe20003800200 */
[----:B------:R-:W-:-:S03]  /*0390*/  IADD3 R13, P3, PT, R13, 0x400, RZ ;  /* 0x000004000d0d7810 */ /* 0x000fc60007f7e0ff */
[----:B------:R-:W-:Y:S02]  /*03a0*/  ISETP.NE.AND P2, PT, R4, RZ, PT ;  /* 0x000000ff0400720c */ /* 0x000fe40003f45270 */
[----:B--2--5:R-:W-:-:S13]  /*03b0*/  FSETP.GEU.AND P0, PT, R8, R17, PT ;  /* 0x000000110800720b */ /* 0x024fda0003f0e000 */
[----:B------:R-:W-:Y:S05]  /*03c0*/  @!P0 BRA `(.L_x_162) ;  /* 0x0000000000388947 */ /* 0x000fea0003800000 */
[----:B------:R-:W-:Y:S01]  /*03d0*/  FSETP.GEU.AND P4, PT, R17, R8, PT ;  /* 0x000000081100720b */ /* 0x000fe20003f8e000 */
[----:B------:R-:W-:Y:S02]  /*03e0*/  IMAD.MOV.U32 R3, RZ, RZ, R10 ;  /* 0x000000ffff037224 */ /* 0x000fe400078e000a */
[----:B------:R-:W-:Y:S02]  /*03f0*/  IMAD.MOV.U32 R5, RZ, RZ, R11 ;  /* 0x000000ffff057224 */ /* 0x000fe400078e000b */
[----:B------:R-:W-:Y:S02]  /*0400*/  IMAD.MOV.U32 R2, RZ, RZ, R8 ;  /* 0x000000ffff027224 */ /* 0x000fe400078e0008 */
[----:B------:R-:W-:Y:S02]  /*0410*/  IMAD.MOV.U32 R8, RZ, RZ, R17 ;  /* 0x000000ffff087224 */ /* 0x000fe400078e0011 */
[----:B------:R-:W-:Y:S02]  /*0420*/  IMAD.MOV.U32 R10, RZ, RZ, R16 ;  /* 0x000000ffff0a7224 */ /* 0x000fe400078e0010 */
[----:B------:R-:W-:-:S02]  /*0430*/  IMAD.MOV.U32 R11, RZ, RZ, R18 ;  /* 0x000000ffff0b7224 */ /* 0x000fc400078e0012 */
[CC--:B------:R-:W-:Y:S02]  /*0440*/  @P4 ISETP.GE.U32.AND P0, PT, R3.reuse, R16.reuse, PT ;  /* 0x000000100300420c */ /* 0x0c0fe40003f06070 */
[----:B------:R-:W-:Y:S02]  /*0450*/  @P4 ISETP.LT.U32.AND P1, PT, R3, R16, PT ;  /* 0x000000100300420c */ /* 0x000fe40003f21070 */
[CC--:B------:R-:W-:Y:S02]  /*0460*/  @P4 ISETP.GE.AND.EX P0, PT, R5.reuse, R18.reuse, PT, P0 ;  /* 0x000000120500420c */ /* 0x0c0fe40003f06300 */
[----:B------:R-:W-:Y:S02]  /*0470*/  @P4 ISETP.LT.AND.EX P1, PT, R5, R18, PT, P1 ;  /* 0x000000120500420c */ /* 0x000fe40003f21310 */
[----:B------:R-:W-:Y:S02]  /*0480*/  @P4 FSEL R8, R2, R17, !P0 ;  /* 0x0000001102084208 */ /* 0x000fe40004000000 */
[----:B------:R-:W-:-:S02]  /*0490*/  @P4 SEL R10, R3, R16, P1 ;  /* 0x00000010030a4207 */ /* 0x000fc40000800000 */
[----:B------:R-:W-:-:S07]  /*04a0*/  @P4 SEL R11, R5, R18, P1 ;  /* 0x00000012050b4207 */ /* 0x000fce0000800000 */
.L_x_162:
[----:B------:R-:W-:Y:S05]  /*04b0*/  BSYNC.RECONVERGENT B3 ;  /* 0x0000000000037941 */ /* 0x000fea0003800200 */
.L_x_161:
[----:B------:R-:W-:Y:S01]  /*04c0*/  IADD3 R16, P0, PT, R16, 0x100, RZ ;  /* 0x0000010010107810 */ /* 0x000fe20007f1e0ff */
[----:B------:R-:W-:Y:S02]  /*04d0*/  VIADD R12, R12, 0x100 ;  /* 0x000001000c0c7836 */ /* 0x000fe40000000000 */
[----:B------:R-:W-:Y:S02]  /*04e0*/  IMAD.X R14, RZ, RZ, R14, P3 ;  /* 0x000000ffff0e7224 */ /* 0x000fe400018e060e */
[----:B------:R-:W-:Y:S01]  /*04f0*/  IMAD.X R18, RZ, RZ, R18, P0 ;  /* 0x000000ffff127224 */ /* 0x000fe200000e0612 */
[----:B------:R-:W-:Y:S07]  /*0500*/  @P2 BRA `(.L_x_163) ;  /* 0xfffffffc008c2947 */ /* 0x000fee000383ffff */
.L_x_160:
[----:B------:R-:W-:Y:S05]  /*0510*/  BSYNC.RECONVERGENT B2 ;  /* 0x0000000000027941 */ /* 0x000fea0003800200 */
.L_x_159:
[----:B------:R-:W-:-:S13]  /*0520*/  ISETP.GE.U32.AND P0, PT, R15, 0x300, PT ;  /* 0x000003000f00780c */ /* 0x000fda0003f06070 */
[----:B------:R-:W-:Y:S05]  /*0530*/  @!P0 BRA `(.L_x_158) ;  /* 0x0000000400948947 */ /* 0x000fea0003800000 */
[----:B------:R-:W0:Y:S01]  /*0540*/  LDC.64 R4, c[0x0][0x380] ;  /* 0x0000e000ff047b82 */ /* 0x000e220000000a00 */
[----:B------:R-:W-:-:S07]  /*0550*/  VIADD R12, R12, 0x200 ;  /* 0x000002000c0c7836 */ /* 0x000fce0000000000 */
[----:B------:R-:W1:Y:S02]  /*0560*/  LDC.64 R2, c[0x0][0x388] ;  /* 0x0000e200ff027b82 */ /* 0x000e640000000a00 */
.L_x_172:
[----:B------:R-:W-:-:S05]  /*0570*/  VIADD R14, R12, 0xfffffe00 ;  /* 0xfffffe000c0e7836 */ /* 0x000fca0000000000 */
[----:B------:R-:W-:-:S04]  /*0580*/  IADD3 R19, P0, PT, R7, R14, RZ ;  /* 0x0000000e07137210 */ /* 0x000fc80007f1e0ff */
[----:B------:R-:W-:Y:S02]  /*0590*/  LEA.HI.X.SX32 R22, R14, RZ, 0x1, P0 ;  /* 0x000000ff0e167211 */ /* 0x000fe400000f0eff */
[----:B0-----:R-:W-:-:S04]  /*05a0*/  LEA R16, P0, R19, R4, 0x2 ;  /* 0x0000000413107211 */ /* 0x001fc800078010ff */
[----:B------:R-:W-:-:S05]  /*05b0*/  LEA.HI.X R17, R19, R5, R22, 0x2, P0 ;  /* 0x0000000513117211 */ /* 0x000fca00000f1416 */
[----:B------:R-:W2:Y:S04]  /*05c0*/  LDG.E R25, desc[UR10][R16.64] ;  /* 0x0000000a10197981 */ /* 0x000ea8000c1e1900 */
[----:B-----5:R0:W5:Y:S04]  /*05d0*/  LDG.E R15, desc[UR10][R16.64+0x400] ;  /* 0x0004000a100f7981 */ /* 0x020168000c1e1900 */
[----:B------:R0:W5:Y:S04]  /*05e0*/  LDG.E R13, desc[UR10][R16.64+0x800] ;  /* 0x0008000a100d7981 */ /* 0x000168000c1e1900 */
[----:B------:R0:W5:Y:S01]  /*05f0*/  LDG.E R14, desc[UR10][R16.64+0xc00] ;  /* 0x000c000a100e7981 */ /* 0x000162000c1e1900 */
[----:B-1----:R-:W-:Y:S01]  /*0600*/  IADD3 R23, P1, PT, R19, R2, RZ ;  /* 0x0000000213177210 */ /* 0x002fe20007f3e0ff */
[----:B------:R-:W-:Y:S01]  /*0610*/  BSSY.RECONVERGENT B2, `(.L_x_164) ;  /* 0x0000013000027945 */ /* 0x000fe20003800200 */
[----:B------:R-:W-:-:S02]  /*0620*/  IMAD.MOV.U32 R18, RZ, RZ, R10 ;  /* 0x000000ffff127224 */ /* 0x000fc400078e000a */
[----:B------:R-:W-:Y:S02]  /*0630*/  IMAD.MOV.U32 R21, RZ, RZ, R11 ;  /* 0x000000ffff157224 */ /* 0x000fe400078e000b */
[----:B------:R-:W-:Y:S02]  /*0640*/  IMAD.MOV.U32 R20, RZ, RZ, R8 ;  /* 0x000000ffff147224 */ /* 0x000fe400078e0008 */
[----:B------:R-:W-:Y:S02]  /*0650*/  VIADD R19, R12, 0xffffff00 ;  /* 0xffffff000c137836 */ /* 0x000fe40000000000 */
[----:B------:R-:W-:Y:S01]  /*0660*/  IMAD.X R22, R22, 0x1, R3, P1 ;  /* 0x0000000116167824 */ /* 0x000fe200008e0603 */
[----:B--2---:R-:W-:-:S13]  /*0670*/  FSETP.GEU.AND P0, PT, R8, R25, PT ;  /* 0x000000190800720b */ /* 0x004fda0003f0e000 */
[----:B0-----:R-:W-:Y:S05]  /*0680*/  @!P0 BRA `(.L_x_165) ;  /* 0x00000000002c8947 */ /* 0x001fea0003800000 */
        /* <DEDUP_REMOVED lines=11> */
.L_x_165:
[----:B------:R-:W-:Y:S05]  /*0740*/  BSYNC.RECONVERGENT B2 ;  /* 0x0000000000027941 */ /* 0x000fea0003800200 */
.L_x_164:
[----:B-----5:R-:W-:Y:S01]  /*0750*/  FSETP.GEU.AND P0, PT, R20, R15, PT ;  /* 0x0000000f1400720b */ /* 0x020fe20003f0e000 */
[----:B------:R-:W-:Y:S01]  /*0760*/  BSSY.RECONVERGENT B2, `(.L_x_166) ;  /* 0x0000013000027945 */ /* 0x000fe20003800200 */
[----:B------:R-:W-:Y:S01]  /*0770*/  SHF.R.S32.HI R8, RZ, 0x1f, R19 ;  /* 0x0000001fff087819 */ /* 0x000fe20000011413 */
[----:B------:R-:W-:Y:S01]  /*0780*/  IMAD.MOV.U32 R11, RZ, RZ, R18 ;  /* 0x000000ffff0b7224 */ /* 0x000fe200078e0012 */
[----:B------:R-:W-:Y:S01]  /*0790*/  IADD3 R17, P1, P2, R19, R2, R7 ;  /* 0x0000000213117210 */ /* 0x000fe20007a3e007 */
[----:B------:R-:W-:-:S03]  /*07a0*/  IMAD.MOV.U32 R19, RZ, RZ, R21 ;  /* 0x000000ffff137224 */ /* 0x000fc600078e0015 */
[----:B------:R-:W-:Y:S01]  /*07b0*/  IADD3.X R10, PT, PT, R8, R3, RZ, P1, P2 ;  /* 0x00000003080a7210 */ /* 0x000fe20000fe44ff */
[----:B------:R-:W-:-:S04]  /*07c0*/  IMAD.MOV.U32 R8, RZ, RZ, R20 ;  /* 0x000000ffff087224 */ /* 0x000fc800078e0014 */
        /* <DEDUP_REMOVED lines=12> */
.L_x_167:
[----:B------:R-:W-:Y:S05]  /*0890*/  BSYNC.RECONVERGENT B2 ;  /* 0x0000000000027941 */ /* 0x000fea0003800200 */
.L_x_166:
[----:B------:R-:W-:Y:S01]  /*08a0*/  FSETP.GEU.AND P0, PT, R8, R13, PT ;  /* 0x0000000d0800720b */ /* 0x000fe20003f0e000 */
[C---:B------:R-:W-:Y:S01]  /*08b0*/  VIADD R10, R12.reuse, 0x100 ;  /* 0x000001000c0a7836 */ /* 0x040fe20000000000 */
[----:B------:R-:W-:Y:S01]  /*08c0*/  SHF.R.S32.HI R16, RZ, 0x1f, R12 ;  /* 0x0000001fff107819 */ /* 0x000fe2000001140c */
[----:B------:R-:W-:Y:S01]  /*08d0*/  BSSY.RECONVERGENT B2, `(.L_x_168) ;  /* 0x0000013000027945 */ /* 0x000fe20003800200 */
[----:B------:R-:W-:Y:S01]  /*08e0*/  IADD3 R20, P1, P2, R12, R2, R7 ;  /* 0x000000020c147210 */ /* 0x000fe20007a3e007 */
[----:B------:R-:W-:Y:S02]  /*08f0*/  IMAD.MOV.U32 R17, RZ, RZ, R11 ;  /* 0x000000ffff117224 */ /* 0x000fe400078e000b */
[----:B------:R-:W-:Y:S01]  /*0900*/  IMAD.MOV.U32 R18, RZ, RZ, R19 ;  /* 0x000000ffff127224 */ /* 0x000fe200078e0013 */
[----:B------:R-:W-:Y:S01]  /*0910*/  IADD3.X R22, PT, PT, R16, R3, RZ, P1, P2 ;  /* 0x0000000310167210 */ /* 0x000fe20000fe44ff */
[----:B------:R-:W-:Y:S01]  /*0920*/  IMAD.MOV.U32 R15, RZ, RZ, R8 ;  /* 0x000000ffff0f7224 */ /* 0x000fe200078e0008 */
[----:B------:R-:W-:-:S03]  /*0930*/  SHF.R.S32.HI R16, RZ, 0x1f, R10 ;  /* 0x0000001fff107819 */ /* 0x000fc6000001140a */
        /* <DEDUP_REMOVED lines=12> */
.L_x_169:
[----:B------:R-:W-:Y:S05]  /*0a00*/  BSYNC.RECONVERGENT B2 ;  /* 0x0000000000027941 */ /* 0x000fea0003800200 */
.L_x_168:
[----:B------:R-:W-:Y:S01]  /*0a10*/  FSETP.GEU.AND P0, PT, R15, R14, PT ;  /* 0x0000000e0f00720b */ /* 0x000fe20003f0e000 */
[----:B------:R-:W-:Y:S01]  /*0a20*/  BSSY.RECONVERGENT B2, `(.L_x_170) ;  /* 0x0000012000027945 */ /* 0x000fe20003800200 */
[----:B------:R-:W-:Y:S01]  /*0a30*/  IADD3 R20, P1, P2, R10, R2, R7 ;  /* 0x000000020a147210 */ /* 0x000fe20007a3e007 */
[----:B------:R-:W-:Y:S02]  /*0a40*/  IMAD.MOV.U32 R10, RZ, RZ, R17 ;  /* 0x000000ffff0a7224 */ /* 0x000fe400078e0011 */
[----:B------:R-:W-:Y:S01]  /*0a50*/  IMAD.MOV.U32 R11, RZ, RZ, R18 ;  /* 0x000000ffff0b7224 */ /* 0x000fe200078e0012 */
[----:B------:R-:W-:Y:S01]  /*0a60*/  IADD3.X R13, PT, PT, R16, R3, RZ, P1, P2 ;  /* 0x00000003100d7210 */ /* 0x000fe20000fe44ff */
[----:B------:R-:W-:-:S06]  /*0a70*/  IMAD.MOV.U32 R8, RZ, RZ, R15 ;  /* 0x000000ffff087224 */ /* 0x000fcc00078e000f */
        /* <DEDUP_REMOVED lines=12> */
.L_x_171:
[----:B------:R-:W-:Y:S05]  /*0b40*/  BSYNC.RECONVERGENT B2 ;  /* 0x0000000000027941 */ /* 0x000fea0003800200 */
.L_x_170:
[C---:B------:R-:W-:Y:S02]  /*0b50*/  VIADD R14, R12.reuse, 0x200 ;  /* 0x000002000c0e7836 */ /* 0x040fe40000000000 */
[----:B------:R-:W-:-:S03]  /*0b60*/  VIADD R12, R12, 0x400 ;  /* 0x000004000c0c7836 */ /* 0x000fc60000000000 */
[----:B------:R-:W-:-:S13]  /*0b70*/  ISETP.GE.AND P0, PT, R14, R9, PT ;  /* 0x000000090e00720c */ /* 0x000fda0003f06270 */
[----:B------:R-:W-:Y:S05]  /*0b80*/  @!P0 BRA `(.L_x_172) ;  /* 0xfffffff800788947 */ /* 0x000fea000383ffff */
.L_x_158:
[----:B------:R-:W-:Y:S05]  /*0b90*/  BSYNC.RECONVERGENT B1 ;  /* 0x0000000000017941 */ /* 0x000fea0003800200 */
.L_x_157:
[----:B------:R-:W-:-:S13]  /*0ba0*/  ISETP.GE.AND P0, PT, R9, 0x100, PT ;  /* 0x000001000900780c */ /* 0x000fda0003f06270 */
[----:B------:R-:W-:Y:S05]  /*0bb0*/  @!P0 BRA `(.L_x_173) ;  /* 0x00000010003c8947 */ /* 0x000fea0003800000 */
[----:B------:R-:W1:Y:S01]  /*0bc0*/  S2R R14, SR_LANEID ;  /* 0x00000000000e7919 */ /* 0x000e620000000000 */
[----:B------:R-:W-:Y:S01]  /*0bd0*/  BSSY.RECONVERGENT B1, `(.L_x_174) ;  /* 0x0000015000017945 */ /* 0x000fe20003800200 */
[----:B------:R-:W-:Y:S01]  /*0be0*/  IMAD.MOV.U32 R4, RZ, RZ, R10 ;  /* 0x000000ffff047224 */ /* 0x000fe200078e000a */
[----:B0----5:R-:W0:Y:S01]  /*0bf0*/  SHFL.DOWN PT, R3, R8, 0x1, 0x1f ;  /* 0x08201f0008037f89 */ /* 0x021e2200000e0000 */
[----:B------:R-:W-:Y:S02]  /*0c00*/  IMAD.MOV.U32 R9, RZ, RZ, R11 ;  /* 0x000000ffff097224 */ /* 0x000fe400078e000b */
[----:B------:R-:W-:Y:S01]  /*0c10*/  IMAD.MOV.U32 R2, RZ, RZ, R8 ;  /* 0x000000ffff027224 */ /* 0x000fe200078e0008 */
[----:B------:R2:W3:Y:S04]  /*0c20*/  SHFL.DOWN PT, R5, R10, 0x1, 0x1f ;  /* 0x08201f000a057f89 */ /* 0x0004e800000e0000 */
[----:B------:R2:W4:Y:S01]  /*0c30*/  SHFL.DOWN PT, R12, R11, 0x1, 0x1f ;  /* 0x08201f000b0c7f89 */ /* 0x00052200000e0000 */
[----:B0-----:R-:W-:-:S04]  /*0c40*/  FSETP.GEU.AND P0, PT, R8, R3, PT ;  /* 0x000000030800720b */ /* 0x001fc80003f0e000 */
[----:B-1----:R-:W-:-:S13]  /*0c50*/  ISETP.GT.OR P0, PT, R14, 0x1e, !P0 ;  /* 0x0000001e0e00780c */ /* 0x002fda0004704670 */
        /* <DEDUP_REMOVED lines=12> */
.L_x_175:
[----:B------:R-:W-:Y:S05]  /*0d20*/  BSYNC.RECONVERGENT B1 ;  /* 0x0000000000017941 */ /* 0x000fea0003800200 */
.L_x_174:
        /* <DEDUP_REMOVED lines=21> */
.L_x_177:
[----:B------:R-:W-:Y:S05]  /*0e80*/  BSYNC.RECONVERGENT B1 ;  /* 0x0000000000017941 */ /* 0x000fea0003800200 */
.L_x_176:
        /* <DEDUP_REMOVED lines=21> */
.L_x_179:
[----:B------:R-:W-:Y:S05]  /*0fe0*/  BSYNC.RECONVERGENT B1 ;  /* 0x0000000000017941 */ /* 0x000fea0003800200 */
.L_x_178:
        /* <DEDUP_REMOVED lines=21> */
.L_x_181:
[----:B------:R-:W-:Y:S05]  /*1140*/  BSYNC.RECONVERGENT B1 ;  /* 0x0000000000017941 */ /* 0x000fea0003800200 */
.L_x_180:
        /* <DEDUP_REMOVED lines=22> */
.L_x_183:
[----:B------:R-:W-:Y:S05]  /*12b0*/  BSYNC.RECONVERGENT B1 ;  /* 0x0000000000017941 */ /* 0x000fea0003800200 */
.L_x_182:
[----:B------:R-:W-:Y:S04]  /*12c0*/  BSSY.RECONVERGENT B1, `(.L_x_184) ;  /* 0x000000c000017945 */ /* 0x000fe80003800200 */
[----:B------:R-:W-:Y:S05]  /*12d0*/  @P3 BRA `(.L_x_185) ;  /* 0x0000000000283947 */ /* 0x000fea0003800000 */
[----:B------:R-:W0:Y:S01]  /*12e0*/  S2R R8, SR_CgaCtaId ;  /* 0x0000000000087919 */ /* 0x000e220000008800 */
[----:B------:R-:W-:Y:S01]  /*12f0*/  MOV R7, 0x400 ;  /* 0x0000040000077802 */ /* 0x000fe20000000f00 */
[----:B------:R-:W-:Y:S01]  /*1300*/  IMAD.MOV.U32 R9, RZ, RZ, R2 ;  /* 0x000000ffff097224 */ /* 0x000fe200078e0002 */
[----:B------:R-:W-:-:S04]  /*1310*/  SHF.R.U32.HI R5, RZ, 0x1, R6 ;  /* 0x00000001ff057819 */ /* 0x000fc80000011606 */
[----:B------:R-:W-:Y:S02]  /*1320*/  LOP3.LUT R5, R5, 0x1f0, RZ, 0xc0, !PT ;  /* 0x000001f005057812 */ /* 0x000fe400078ec0ff */
[----:B0-----:R-:W-:-:S05]  /*1330*/  LEA R8, R8, R7, 0x18 ;  /* 0x0000000708087211 */ /* 0x001fca00078ec0ff */
[----:B------:R-:W-:Y:S02]  /*1340*/  IMAD.IADD R5, R5, 0x1, R8 ;  /* 0x0000000105057824 */ /* 0x000fe400078e0208 */
[----:B------:R-:W-:-:S03]  /*1350*/  IMAD.MOV.U32 R8, RZ, RZ, R3 ;  /* 0x000000ffff087224 */ /* 0x000fc600078e0003 */
[----:B------:R0:W-:Y:S04]  /*1360*/  STS [R5+0x8], R4 ;  /* 0x0000080405007388 */ /* 0x0001e80000000800 */
[----:B------:R0:W-:Y:S02]  /*1370*/  STS.64 [R5+0x10], R8 ;  /* 0x0000100805007388 */ /* 0x0001e40000000a00 */
.L_x_185:
[----:B------:R-:W-:Y:S05]  /*1380*/  BSYNC.RECONVERGENT B1 ;  /* 0x0000000000017941 */ /* 0x000fea0003800200 */
.L_x_184:
[----:B------:R-:W-:Y:S01]  /*1390*/  BAR.SYNC.DEFER_BLOCKING 0x0 ;  /* 0x0000000000007b1d */ /* 0x000fe20000010000 */
[----:B------:R-:W-:-:S13]  /*13a0*/  ISETP.NE.AND P2, PT, R6, RZ, PT ;  /* 0x000000ff0600720c */ /* 0x000fda0003f45270 */
[----:B------:R-:W-:Y:S05]  /*13b0*/  @P2 BRA `(.L_x_186) ;  /* 0x0000004400b42947 */ /* 0x000fea0003800000 */
[----:B------:R-:W1:Y:S01]  /*13c0*/  S2R R6, SR_CgaCtaId ;  /* 0x0000000000067919 */ /* 0x000e620000008800 */
[----:B0-----:R-:W-:Y:S01]  /*13d0*/  MOV R9, 0x400 ;  /* 0x0000040000097802 */ /* 0x001fe20000000f00 */
[----:B------:R-:W-:Y:S01]  /*13e0*/  BSSY.RECONVERGENT B1, `(.L_x_187) ;  /* 0x000001a000017945 */ /* 0x000fe20003800200 */
[----:B------:R-:W-:Y:S02]  /*13f0*/  IMAD.MOV.U32 R12, RZ, RZ, R4 ;  /* 0x000000ffff0c7224 */ /* 0x000fe400078e0004 */
[----:B------:R-:W-:Y:S01]  /*1400*/  IMAD.MOV.U32 R7, RZ, RZ, R2 ;  /* 0x000000ffff077224 */ /* 0x000fe200078e0002 */
[----:B-1----:R-:W-:Y:S01]  /*1410*/  LEA R9, R6, R9, 0x18 ;  /* 0x0000000906097211 */ /* 0x002fe200078ec0ff */
[----:B------:R-:W-:-:S04]  /*1420*/  IMAD.MOV.U32 R6, RZ, RZ, R3 ;  /* 0x000000ffff067224 */ /* 0x000fc800078e0003 */
        /* <DEDUP_REMOVED lines=21> */
.L_x_188:
[----:B------:R-:W-:Y:S05]  /*1580*/  BSYNC.RECONVERGENT B1 ;  /* 0x0000000000017941 */ /* 0x000fea0003800200 */
.L_x_187:
        /* <DEDUP_REMOVED lines=18> */
.L_x_190:
[----:B------:R-:W-:Y:S05]  /*16b0*/  BSYNC.RECONVERGENT B1 ;  /* 0x0000000000017941 */ /* 0x000fea0003800200 */
.L_x_189:
        /* <DEDUP_REMOVED lines=18> */
.L_x_192:
[----:B------:R-:W-:Y:S05]  /*17e0*/  BSYNC.RECONVERGENT B1 ;  /* 0x0000000000017941 */ /* 0x000fea0003800200 */
.L_x_191:
        /* <DEDUP_REMOVED lines=18> */
.L_x_194:
[----:B------:R-:W-:Y:S05]  /*1910*/  BSYNC.RECONVERGENT B1 ;  /* 0x0000000000017941 */ /* 0x000fea0003800200 */
.L_x_193:
        /* <DEDUP_REMOVED lines=18> */
.L_x_196:
[----:B------:R-:W-:Y:S05]  /*1a40*/  BSYNC.RECONVERGENT B1 ;  /* 0x0000000000017941 */ /* 0x000fea0003800200 */
.L_x_195:
        /* <DEDUP_REMOVED lines=18> */
.L_x_198:
[----:B------:R-:W-:Y:S05]  /*1b70*/  BSYNC.RECONVERGENT B1 ;  /* 0x0000000000017941 */ /* 0x000fea0003800200 */
.L_x_197:
        /* <DEDUP_REMOVED lines=12> */
[CC--:B------:R-:W-:Y:S02]  /*1c40*/  ISETP.LT.U32.AND P1, PT, R11.reuse, R8.reuse, PT ;  /* 0x000000080b00720c */ /* 0x0c0fe40003f21070 */
[CC--:B------:R-:W-:Y:S02]  /*1c50*/  ISETP.GE.AND.EX P0, PT, R10.reuse, R9.reuse, PT, P0 ;  /* 0x000000090a00720c */ /* 0x0c0fe40003f06300 */
[----:B------:R-:W-:Y:S02]  /*1c60*/  ISETP.LT.AND.EX P1, PT, R10, R9, PT, P1 ;  /* 0x000000090a00720c */ /* 0x000fe40003f21310 */
[----:B------:R-:W-:Y:S02]  /*1c70*/  FSEL R4, R6, R5, !P0 ;  /* 0x0000000506047208 */ /* 0x000fe40004000000 */
[----:B------:R-:W-:-:S02]  /*1c80*/  SEL R3, R11, R8, P1 ;  /* 0x000000080b037207 */ /* 0x000fc40000800000 */
[----:B------:R-:W-:Y:S01]  /*1c90*/  SEL R2, R10, R9, P1 ;  /* 0x000000090a027207 */ /* 0x000fe20000800000 */
[----:B------:R-:W-:Y:S06]  /*1ca0*/  BRA `(.L_x_186) ;  /* 0x0000003c00787947 */ /* 0x000fec0003800000 */
.L_x_173:
[----:B0-----:R-:W-:Y:S01]  /*1cb0*/  LOP3.LUT R2, R6, 0x3e0, RZ, 0xc0, !PT ;  /* 0x000003e006027812 */ /* 0x001fe200078ec0ff */
[----:B------:R-:W-:Y:S01]  /*1cc0*/  BSSY.RECONVERGENT B1, `(.L_x_199) ;  /* 0x000001b000017945 */ /* 0x000fe20003800200 */
[----:B------:R-:W-:Y:S02]  /*1cd0*/  IMAD.MOV.U32 R14, RZ, RZ, R10 ;  /* 0x000000ffff0e7224 */ /* 0x000fe400078e000a */
[----:B------:R-:W-:Y:S02]  /*1ce0*/  IMAD.MOV.U32 R16, RZ, RZ, R11 ;  /* 0x000000ffff107224 */ /* 0x000fe400078e000b */
[----:B------:R-:W-:Y:S01]  /*1cf0*/  VIADD R4, R2, 0x20 ;  /* 0x0000002002047836 */ /* 0x000fe20000000000 */
[----:B------:R-:W-:-:S04]  /*1d00*/  LOP3.LUT R2, RZ, R2, RZ, 0x33, !PT ;  /* 0x00000002ff027212 */ /* 0x000fc800078e33ff */
[----:B------:R-:W-:Y:S01]  /*1d10*/  ISETP.GT.AND P0, PT, R4, R9, PT ;  /* 0x000000090400720c */ /* 0x000fe20003f04270 */
[----:B------:R-:W-:Y:S02]  /*1d20*/  IMAD.IADD R2, R9, 0x1, R2 ;  /* 0x0000000109027824 */ /* 0x000fe400078e0202 */
[----:B-----5:R-:W-:-:S03]  /*1d30*/  IMAD.MOV.U32 R4, RZ, RZ, R8 ;  /* 0x000000ffff047224 */ /* 0x020fc600078e0008 */
        /* <DEDUP_REMOVED lines=19> */
.L_x_200:
[----:B------:R-:W-:Y:S05]  /*1e70*/  BSYNC.RECONVERGENT B1 ;  /* 0x0000000000017941 */ /* 0x000fea0003800200 */
.L_x_199:
        /* <DEDUP_REMOVED lines=22> */
.L_x_202:
[----:B------:R-:W-:Y:S05]  /*1fe0*/  BSYNC.RECONVERGENT B1 ;  /* 0x0000000000017941 */ /* 0x000fea0003800200 */
.L_x_201:
        /* <DEDUP_REMOVED lines=22> */
.L_x_204:
[----:B------:R-:W-:Y:S05]  /*2150*/  BSYNC.RECONVERGENT B1 ;  /* 0x0000000000017941 */ /* 0x000fea0003800200 */
.L_x_203:
        /* <DEDUP_REMOVED lines=22> */
.L_x_206:
[----:B------:R-:W-:Y:S05]  /*22c0*/  BSYNC.RECONVERGENT B1 ;  /* 0x0000000000017941 */ /* 0x000fea0003800200 */
.L_x_205:
        /* <DEDUP_REMOVED lines=23> */
.L_x_208:
[----:B------:R-:W-:Y:S05]  /*2440*/  BSYNC.RECONVERGENT B1 ;  /* 0x0000000000017941 */ /* 0x000fea0003800200 */
.L_x_207:
[----:B------:R-:W-:Y:S04]  /*2450*/  BSSY.RECONVERGENT B1, `(.L_x_209) ;  /* 0x000000c000017945 */ /* 0x000fe80003800200 */
[----:B------:R-:W-:Y:S05]  /*2460*/  @P3 BRA `(.L_x_210) ;  /* 0x0000000000283947 */ /* 0x000fea0003800000 */
[----:B------:R-:W0:Y:S01]  /*2470*/  S2R R8, SR_CgaCtaId ;  /* 0x0000000000087919 */ /* 0x000e220000008800 */
[----:B------:R-:W-:Y:S01]  /*2480*/  MOV R7, 0x400 ;  /* 0x0000040000077802 */ /* 0x000fe20000000f00 */
[----:B------:R-:W-:Y:S01]  /*2490*/  IMAD.MOV.U32 R10, RZ, RZ, R3 ;  /* 0x000000ffff0a7224 */ /* 0x000fe200078e0003 */
[----:B------:R-:W-:Y:S01]  /*24a0*/  SHF.R.U32.HI R5, RZ, 0x1, R6 ;  /* 0x00000001ff057819 */ /* 0x000fe20000011606 */
[----:B------:R-:W-:-:S03]  /*24b0*/  IMAD.MOV.U32 R11, RZ, RZ, R2 ;  /* 0x000000ffff0b7224 */ /* 0x000fc600078e0002 */
[----:B------:R-:W-:Y:S02]  /*24c0*/  LOP3.LUT R5, R5, 0x1f0, RZ, 0xc0, !PT ;  /* 0x000001f005057812 */ /* 0x000fe400078ec0ff */
[----:B0-----:R-:W-:-:S05]  /*24d0*/  LEA R8, R8, R7, 0x18 ;  /* 0x0000000708087211 */ /* 0x001fca00078ec0ff */
[----:B------:R-:W-:-:S05]  /*24e0*/  IMAD.IADD R5, R5, 0x1, R8 ;  /* 0x0000000105057824 */ /* 0x000fca00078e0208 */
[----:B------:R0:W-:Y:S04]  /*24f0*/  STS.64 [R5+0x10], R10 ;  /* 0x0000100a05007388 */ /* 0x0001e80000000a00 */
[----:B------:R0:W-:Y:S02]  /*2500*/  STS [R5+0x8], R4 ;  /* 0x0000080405007388 */ /* 0x0001e40000000800 */
.L_x_210:
[----:B------:R-:W-:Y:S05]  /*2510*/  BSYNC.RECONVERGENT B1 ;  /* 0x0000000000017941 */ /* 0x000fea0003800200 */
.L_x_209:
[----:B------:R-:W-:Y:S01]  /*2520*/  BAR.SYNC.DEFER_BLOCKING 0x0 ;  /* 0x0000000000007b1d */ /* 0x000fe20000010000 */
[----:B------:R-:W-:-:S13]  /*2530*/  ISETP.NE.AND P2, PT, R6, RZ, PT ;  /* 0x000000ff0600720c */ /* 0x000fda0003f45270 */
[----:B------:R-:W-:Y:S05]  /*2540*/  @P2 BRA `(.L_x_186) ;  /* 0x0000003400502947 */ /* 0x000fea0003800000 */
[C---:B------:R-:W-:Y:S01]  /*2550*/  ISETP.GE.AND P0, PT, R9.reuse, 0x21, PT ;  /* 0x000000210900780c */ /* 0x040fe20003f06270 */
[----:B0-----:R-:W-:Y:S01]  /*2560*/  IMAD.MOV.U32 R5, RZ, RZ, R4 ;  /* 0x000000ffff057224 */ /* 0x001fe200078e0004 */
[C---:B------:R-:W-:Y:S01]  /*2570*/  ISETP.GE.AND P5, PT, R9.reuse, 0x41, PT ;  /* 0x000000410900780c */ /* 0x040fe20003fa6270 */
[----:B------:R-:W-:Y:S01]  /*2580*/  IMAD.MOV.U32 R11, RZ, RZ, R3 ;  /* 0x000000ffff0b7224 */ /* 0x000fe200078e0003 */
[C---:B------:R-:W-:Y:S01]  /*2590*/  ISETP.GE.AND P4, PT, R9.reuse, 0x61, PT ;  /* 0x000000610900780c */ /* 0x040fe20003f86270 */
[----:B------:R-:W-:Y:S01]  /*25a0*/  IMAD.MOV.U32 R8, RZ, RZ, R2 ;  /* 0x000000ffff087224 */ /* 0x000fe200078e0002 */
[----:B------:R-:W-:-:S07]  /*25b0*/  ISETP.GE.AND P3, PT, R9, 0x81, PT ;  /* 0x000000810900780c */ /* 0x000fce0003f66270 */
[----:B------:R-:W-:Y:S06]  /*25c0*/  @!P0 BRA `(.L_x_211) ;  /* 0x00000000005c8947 */ /* 0x000fec0003800000 */
        /* <DEDUP_REMOVED lines=22> */
.L_x_212:
[----:B------:R-:W-:Y:S05]  /*2730*/  BSYNC.RECONVERGENT B1 ;  /* 0x0000000000017941 */ /* 0x000fea0003800200 */
.L_x_211:
[----:B------:R-:W-:Y:S02]  /*2740*/  IMAD.MOV.U32 R2, RZ, RZ, R5 ;  /* 0x000000ffff027224 */ /* 0x000fe400078e0005 */
[----:B------:R-:W-:Y:S02]  /*2750*/  IMAD.MOV.U32 R7, RZ, RZ, R11 ;  /* 0x000000ffff077224 */ /* 0x000fe400078e000b */
[----:B------:R-:W-:Y:S01]  /*2760*/  IMAD.MOV.U32 R6, RZ, RZ, R8 ;  /* 0x000000ffff067224 */ /* 0x000fe200078e0008 */
        /* <DEDUP_REMOVED lines=23> */
.L_x_214:
[----:B------:R-:W-:Y:S05]  /*28e0*/  BSYNC.RECONVERGENT B1 ;  /* 0x0000000000017941 */ /* 0x000fea0003800200 */
.L_x_213:
[C---:B------:R-:W-:Y:S01]  /*28f0*/  ISETP.GE.AND P1, PT, R9.reuse, 0xa1, PT ;  /* 0x000000a10900780c */ /* 0x040fe20003f26270 */
[----:B------:R-:W-:Y:S01]  /*2900*/  IMAD.MOV.U32 R3, RZ, RZ, R2 ;  /* 0x000000ffff037224 */ /* 0x000fe200078e0002 */
[C---:B------:R-:W-:Y:S01]  /*2910*/  ISETP.GE.AND P5, PT, R9.reuse, 0xc1, PT ;  /* 0x000000c10900780c */ /* 0x040fe20003fa6270 */
[----:B------:R-:W-:Y:S01]  /*2920*/  IMAD.MOV.U32 R8, RZ, RZ, R6 ;  /* 0x000000ffff087224 */ /* 0x000fe200078e0006 */
[----:B------:R-:W-:Y:S01]  /*2930*/  ISETP.GE.AND P6, PT, R9, 0xe1, PT ;  /* 0x000000e10900780c */ /* 0x000fe20003fc6270 */
[----:B------:R-:W-:Y:S01]  /*2940*/  IMAD.MOV.U32 R9, RZ, RZ, R7 ;  /* 0x000000ffff097224 */ /* 0x000fe200078e0007 */
[----:B------:R-:W-:Y:S11]  /*2950*/  @!P4 BRA `(.L_x_215) ;  /* 0x00000000005cc947 */ /* 0x000ff60003800000 */
        /* <DEDUP_REMOVED lines=13> */
[----:B0-----:R-:W-:Y:S01]  /*2a30*/  @P4 ISETP.GE.U32.AND P0, PT, R7, R10, PT ;  /* 0x0000000a0700420c */ /* 0x001fe20003f06070 */
[----:B------:R-:W-:Y:S02]  /*2a40*/  IMAD.MOV.U32 R9, RZ, RZ, R10 ;  /* 0x000000ffff097224 */ /* 0x000fe400078e000a */
[----:B------:R-:W-:Y:S01]  /*2a50*/  IMAD.MOV.U32 R8, RZ, RZ, R11 ;  /* 0x000000ffff087224 */ /* 0x000fe200078e000b */
[----:B------:R-:W-:-:S04]  /*2a60*/  @P4 ISETP.GE.AND.EX P0, PT, R6, R11, PT, P0 ;  /* 0x0000000b0600420c */ /* 0x000fc80003f06300 */
[----:B------:R-:W-:Y:S02]  /*2a70*/  @P4 FSEL R3, R2, R5, !P0 ;  /* 0x0000000502034208 */ /* 0x000fe40004000000 */
[----:B------:R-:W-:-:S04]  /*2a80*/  @P4 ISETP.LT.U32.AND P0, PT, R7, R10, PT ;  /* 0x0000000a0700420c */ /* 0x000fc80003f01070 */
[----:B------:R-:W-:-:S04]  /*2a90*/  @P4 ISETP.LT.AND.EX P0, PT, R6, R11, PT, P0 ;  /* 0x0000000b0600420c */ /* 0x000fc80003f01300 */
[----:B------:R-:W-:Y:S02]  /*2aa0*/  @P4 SEL R9, R7, R10, P0 ;  /* 0x0000000a07094207 */ /* 0x000fe40000000000 */
[----:B------:R-:W-:-:S07]  /*2ab0*/  @P4 SEL R8, R6, R11, P0 ;  /* 0x0000000b06084207 */ /* 0x000fce0000000000 */
.L_x_216:
[----:B------:R-:W-:Y:S05]  /*2ac0*/  BSYNC.RECONVERGENT B1 ;  /* 0x0000000000017941 */ /* 0x000fea0003800200 */
.L_x_215:
        /* <DEDUP_REMOVED lines=26> */
.L_x_218:
[----:B------:R-:W-:Y:S05]  /*2c70*/  BSYNC.RECONVERGENT B1 ;  /* 0x0000000000017941 */ /* 0x000fea0003800200 */
.L_x_217:
        /* <DEDUP_REMOVED lines=8> */
[----:B0-----:R-:W-:Y:S01]  /*2d00*/  LEA R8, R4, R3, 0x18 ;  /* 0x0000000304087211 */ /* 0x001fe200078ec0ff */
[----:B------:R-:W-:Y:S02]  /*2d10*/  IMAD.MOV.U32 R3, RZ, RZ, R2 ;  /* 0x000000ffff037224 */ /* 0x000fe400078e0002 */
[----:B------:R-:W-:Y:S02]  /*2d20*/  IMAD.MOV.U32 R4, RZ, RZ, R6 ;  /* 0x000000ffff047224 */ /* 0x000fe400078e0006 */
        /* <DEDUP_REMOVED lines=15> */
.L_x_220:
[----:B------:R-:W-:Y:S05]  /*2e20*/  BSYNC.RECONVERGENT B1 ;  /* 0x0000000000017941 */ /* 0x000fea0003800200 */
.L_x_219:
        /* <DEDUP_REMOVED lines=26> */
.L_x_222:
[----:B------:R-:W-:Y:S05]  /*2fd0*/  BSYNC.RECONVERGENT B1 ;  /* 0x0000000000017941 */ /* 0x000fea0003800200 */
.L_x_221:
[----:B------:R-:W-:Y:S02]  /*2fe0*/  IMAD.MOV.U32 R4, RZ, RZ, R5 ;  /* 0x000000ffff047224 */ /* 0x000fe400078e0005 */
[----:B------:R-:W-:Y:S02]  /*2ff0*/  IMAD.MOV.U32 R3, RZ, RZ, R7 ;  /* 0x000000ffff037224 */ /* 0x000fe400078e0007 */
[----:B------:R-:W-:Y:S01]  /*3000*/  IMAD.MOV.U32 R2, RZ, RZ, R8 ;  /* 0x000000ffff027224 */ /* 0x000fe200078e0008 */
[----:B------:R-:W-:Y:S06]  /*3010*/  @!P6 BRA `(.L_x_186) ;  /* 0x00000028009ce947 */ /* 0x000fec0003800000 */
[----:B------:R-:W0:Y:S01]  /*3020*/  S2R R3, SR_CgaCtaId ;  /* 0x0000000000037919 */ /* 0x000e220000008800 */
[----:B------:R-:W-:Y:S01]  /*3030*/  MOV R2, 0x400 ;  /* 0x0000040000027802 */ /* 0x000fe20000000f00 */
[----:B------:R-:W-:-:S03]  /*3040*/  IMAD.MOV.U32 R4, RZ, RZ, R5 ;  /* 0x000000ffff047224 */ /* 0x000fc600078e0005 */
        /* <DEDUP_REMOVED lines=20> */
.L_x_154:
[----:B------:R-:W0:Y:S01]  /*3190*/  S2R R5, SR_TID.X ;  /* 0x0000000000057919 */ /* 0x000e220000002100 */
[----:B------:R-:W1:Y:S02]  /*31a0*/  LDCU.128 UR12, c[0x0][0x380] ;  /* 0x00007000ff0c77ac */ /* 0x000e640008000c00 */
[----:B-1----:R-:W-:Y:S02]  /*31b0*/  IMAD.U32 R10, RZ, RZ, UR12 ;  /* 0x0000000cff0a7e24 */ /* 0x002fe4000f8e00ff */
[----:B------:R-:W-:Y:S01]  /*31c0*/  IMAD.U32 R11, RZ, RZ, UR13 ;  /* 0x0000000dff0b7e24 */ /* 0x000fe2000f8e00ff */
[----:B0-----:R-:W-:-:S05]  /*31d0*/  IADD3 R2, P0, PT, R7, R5, RZ ;  /* 0x0000000507027210 */ /* 0x001fca0007f1e0ff */
[----:B------:R-:W-:Y:S01]  /*31e0*/  IMAD.X R3, RZ, RZ, RZ, P0 ;  /* 0x000000ffff037224 */ /* 0x000fe200000e06ff */
[----:B------:R-:W-:-:S04]  /*31f0*/  LEA R8, P0, R2, R10, 0x2 ;  /* 0x0000000a02087211 */ /* 0x000fc800078010ff */
[----:B------:R-:W-:-:S05]  /*3200*/  LEA.HI.X R9, R2, R11, R3, 0x2, P0 ;  /* 0x0000000b02097211 */ /* 0x000fca00000f1403 */
[----:B------:R-:W2:Y:S04]  /*3210*/  LDG.E R3, desc[UR10][R8.64] ;  /* 0x0000000a08037981 */ /* 0x000ea8000c1e1900 */
[----:B------:R-:W2:Y:S04]  /*3220*/  LDG.E R4, desc[UR10][R8.64+0x400] ;  /* 0x0004000a08047981 */ /* 0x000ea8000c1e1900 */
[----:B------:R-:W3:Y:S04]  /*3230*/  LDG.E R6, desc[UR10][R8.64+0x800] ;  /* 0x0008000a08067981 */ /* 0x000ee8000c1e1900 */
[----:B------:R-:W4:Y:S04]  /*3240*/  LDG.E R16, desc[UR10][R8.64+0xc00] ;  /* 0x000c000a08107981 */ /* 0x000f28000c1e1900 */
[----:B------:R0:W5:Y:S01]  /*3250*/  LDG.E R2, desc[UR10][R8.64+0x1000] ;  /* 0x0010000a08027981 */ /* 0x000162000c1e1900 */
[----:B------:R-:W-:Y:S01]  /*3260*/  IMAD.U32 R13, RZ, RZ, UR14 ;  /* 0x0000000eff0d7e24 */ /* 0x000fe2000f8e00ff */
[----:B------:R-:W-:Y:S01]  /*3270*/  UMOV UR4, URZ ;  /* 0x000000ff00047c82 */ /* 0x000fe20008000000 */
[----:B------:R-:W-:Y:S01]  /*3280*/  IMAD.U32 R14, RZ, RZ, UR15 ;  /* 0x0000000fff0e7e24 */ /* 0x000fe2000f8e00ff */
[----:B------:R-:W-:Y:S01]  /*3290*/  BSSY.RECONVERGENT B1, `(.L_x_223) ;  /* 0x0000013000017945 */ /* 0x000fe20003800200 */
[----:B------:R-:W-:-:S02]  /*32a0*/  ISETP.LE.U32.AND P0, PT, R15, UR6, PT ;  /* 0x000000060f007c0c */ /* 0x000fc4000bf03070 */
[----:B------:R-:W-:Y:S02]  /*32b0*/  IADD3 R17, P4, PT, R7, R13, RZ ;  /* 0x0000000d07117210 */ /* 0x000fe40007f9e0ff */
[----:B--2---:R-:W-:-:S04]  /*32c0*/  FSETP.GEU.AND P1, PT, R4, R3, PT ;  /* 0x000000030400720b */ /* 0x004fc80003f2e000 */
[----:B------:R-:W-:Y:S01]  /*32d0*/  FSEL R3, R4, R3, !P1 ;  /* 0x0000000304037208 */ /* 0x000fe20004800000 */
[----:B------:R-:W-:-:S03]  /*32e0*/  VIADD R4, R5, 0x200 ;  /* 0x0000020005047836 */ /* 0x000fc60000000000 */
[----:B---3--:R-:W-:-:S04]  /*32f0*/  FSETP.GEU.AND P2, PT, R6, R3, PT ;  /* 0x000000030600720b */ /* 0x008fc80003f4e000 */
[----:B------:R-:W-:Y:S01]  /*3300*/  FSEL R3, R6, R3, !P2 ;  /* 0x0000000306037208 */ /* 0x000fe20005000000 */
[----:B------:R-:W-:-:S03]  /*3310*/  VIADD R6, R5, 0x100 ;  /* 0x0000010005067836 */ /* 0x000fc60000000000 */
[----:B----4-:R-:W-:Y:S01]  /*3320*/  FSETP.GEU.AND P3, PT, R3, R16, PT ;  /* 0x000000100300720b */ /* 0x010fe20003f6e000 */
[----:B------:R-:W-:-:S04]  /*3330*/  IMAD.MOV.U32 R7, RZ, RZ, R3 ;  /* 0x000000ffff077224 */ /* 0x000fc800078e0003 */
[----:B------:R-:W-:-:S05]  /*3340*/  @P2 SEL R4, R6, R5, !P1 ;  /* 0x0000000506042207 */ /* 0x000fca0004800000 */
[----:B------:R-:W-:-:S03]  /*3350*/  IMAD.MOV.U32 R6, RZ, RZ, R4 ;  /* 0x000000ffff067224 */ /* 0x000fc600078e0004 */
[----:B0-----:R-:W-:Y:S05]  /*3360*/  @!P3 BRA `(.L_x_224) ;  /* 0x000000000014b947 */ /* 0x001fea0003800000 */
[----:B------:R-:W-:Y:S01]  /*3370*/  FSETP.GEU.AND P1, PT, R16, R3, PT ;  /* 0x000000031000720b */ /* 0x000fe20003f2e000 */
[----:B------:R-:W-:Y:S02]  /*3380*/  IMAD.MOV.U32 R7, RZ, RZ, R16 ;  /* 0x000000ffff077224 */ /* 0x000fe400078e0010 */
[----:B------:R-:W-:-:S10]  /*3390*/  VIADD R6, R5, 0x300 ;  /* 0x0000030005067836 */ /* 0x000fd40000000000 */
[----:B------:R-:W-:Y:S02]  /*33a0*/  @P1 IMAD.MOV.U32 R7, RZ, RZ, R3 ;  /* 0x000000ffff071224 */ /* 0x000fe400078e0003 */
[----:B------:R-:W-:-:S07]  /*33b0*/  @P1 IMAD.MOV.U32 R6, RZ, RZ, R4 ;  /* 0x000000ffff061224 */ /* 0x000fce00078e0004 */
.L_x_224:
[----:B------:R-:W-:Y:S05]  /*33c0*/  BSYNC.RECONVERGENT B1 ;  /* 0x0000000000017941 */ /* 0x000fea0003800200 */
.L_x_223:
[----:B-----5:R-:W-:Y:S01]  /*33d0*/  FSETP.GEU.AND P1, PT, R7, R2, PT ;  /* 0x000000020700720b */ /* 0x020fe20003f2e000 */
[----:B------:R-:W-:Y:S01]  /*33e0*/  IMAD.X R4, RZ, RZ, R14, P4 ;  /* 0x000000ffff047224 */ /* 0x000fe200020e060e */
[----:B------:R-:W-:Y:S01]  /*33f0*/  LOP3.LUT R3, R5, 0x400, RZ, 0xfc, !PT ;  /* 0x0000040005037812 */ /* 0x000fe200078efcff */
[----:B------:R-:W-:Y:S01]  /*3400*/  BSSY.RECONVERGENT B1, `(.L_x_225) ;  /* 0x0000014000017945 */ /* 0x000fe20003800200 */
[-C--:B------:R-:W-:Y:S01]  /*3410*/  IADD3 R19, P3, PT, R6, R17.reuse, RZ ;  /* 0x0000001106137210 */ /* 0x080fe20007f7e0ff */
[----:B------:R-:W-:Y:S01]  /*3420*/  IMAD.MOV.U32 R9, RZ, RZ, R7 ;  /* 0x000000ffff097224 */ /* 0x000fe200078e0007 */
[----:B------:R-:W-:Y:S02]  /*3430*/  IADD3 R16, P2, PT, R3, R17, RZ ;  /* 0x0000001103107210 */ /* 0x000fe40007f5e0ff */
[----:B------:R-:W-:Y:S01]  /*3440*/  IADD3.X R18, PT, PT, R4, UR4, RZ, P3, !PT ;  /* 0x0000000404127c10 */ /* 0x000fe20009ffe4ff */
[----:B------:R-:W-:Y:S01]  /*3450*/  IMAD.MOV.U32 R8, RZ, RZ, R19 ;  /* 0x000000ffff087224 */ /* 0x000fe200078e0013 */
[----:B------:R-:W-:Y:S01]  /*3460*/  ISETP.GE.U32.AND.EX P0, PT, RZ, R12, PT, P0 ;  /* 0x0000000cff00720c */ /* 0x000fe20003f06100 */
[----:B------:R-:W-:-:S02]  /*3470*/  IMAD.X R17, RZ, RZ, R4, P2 ;  /* 0x000000ffff117224 */ /* 0x000fc400010e0604 */
[----:B------:R-:W-:Y:S01]  /*3480*/  IMAD.MOV.U32 R4, RZ, RZ, R18 ;  /* 0x000000ffff047224 */ /* 0x000fe200078e0012 */
[----:B------:R-:W-:Y:S09]  /*3490*/  @!P1 BRA `(.L_x_226) ;  /* 0x0000000000289947 */ /* 0x000ff20003800000 */
[----:B------:R-:W-:Y:S01]  /*34a0*/  FSETP.GEU.AND P2, PT, R2, R7, PT ;  /* 0x000000070200720b */ /* 0x000fe20003f4e000 */
[----:B------:R-:W-:Y:S02]  /*34b0*/  IMAD.U32 R4, RZ, RZ, UR4 ;  /* 0x00000004ff047e24 */ /* 0x000fe4000f8e00ff */
[----:B------:R-:W-:Y:S02]  /*34c0*/  IMAD.MOV.U32 R9, RZ, RZ, R2 ;  /* 0x000000ffff097224 */ /* 0x000fe400078e0002 */
[----:B------:R-:W-:-:S08]  /*34d0*/  IMAD.MOV.U32 R8, RZ, RZ, R16 ;  /* 0x000000ffff087224 */ /* 0x000fd000078e0010 */
[----:B------:R-:W-:-:S04]  /*34e0*/  @P2 ISETP.GE.U32.AND P1, PT, R6, R3, PT ;  /* 0x000000030600220c */ /* 0x000fc80003f26070 */
[----:B------:R-:W-:Y:S01]  /*34f0*/  @P2 ISETP.GE.AND.EX P1, PT, R4, RZ, PT, P1 ;  /* 0x000000ff0400220c */ /* 0x000fe20003f26310 */
[----:B------:R-:W-:-:S03]  /*3500*/  IMAD.MOV.U32 R4, RZ, RZ, R17 ;  /* 0x000000ffff047224 */ /* 0x000fc600078e0011 */
[----:B------:R-:W-:Y:S02]  /*3510*/  @P2 FSEL R9, R7, R2, !P1 ;  /* 0x0000000207092208 */ /* 0x000fe40004800000 */
[----:B------:R-:W-:Y:S02]  /*3520*/  @P2 SEL R8, R19, R16, !P1 ;  /* 0x0000001013082207 */ /* 0x000fe40004800000 */
[----:B------:R-:W-:-:S07]  /*3530*/  @P2 SEL R4, R18, R17, !P1 ;  /* 0x0000001112042207 */ /* 0x000fce0004800000 */
.L_x_226:
[----:B------:R-:W-:Y:S05]  /*3540*/  BSYNC.RECONVERGENT B1 ;  /* 0x0000000000017941 */ /* 0x000fea0003800200 */
.L_x_225:
[----:B------:R-:W-:Y:S05]  /*3550*/  @P0 BRA `(.L_x_227) ;  /* 0x0000001400200947 */ /* 0x000fea0003800000 */
[----:B------:R-:W0:Y:S01]  /*3560*/  LDCU.64 UR8, c[0x0][0x3e8] ;  /* 0x00007d00ff0877ac */ /* 0x000e220008000a00 */
[----:B------:R-:W-:Y:S01]  /*3570*/  ISETP.NE.AND P0, PT, R5, RZ, PT ;  /* 0x000000ff0500720c */ /* 0x000fe20003f05270 */
[----:B------:R-:W-:Y:S01]  /*3580*/  BSSY.RECONVERGENT B1, `(.L_x_228) ;  /* 0x0000012000017945 */ /* 0x000fe20003800200 */
[----:B------:R-:W-:Y:S01]  /*3590*/  UMOV UR4, 0x8 ;  /* 0x0000000800047882 */ /* 0x000fe20000000000 */
[----:B------:R-:W-:Y:S02]  /*35a0*/  UMOV UR5, 0x0 ;  /* 0x0000000000057882 */ /* 0x000fe40000000000 */
[----:B0-----:R-:W-:-:S04]  /*35b0*/  UIMAD.WIDE.U32 UR4, UR8, 0x1, UR4 ;  /* 0x00000001080478a5 */ /* 0x001fc8000f8e0004 */
[----:B------:R-:W-:Y:S02]  /*35c0*/  UIADD3 UR7, UPT, UPT, UR5, UR9, URZ ;  /* 0x0000000905077290 */ /* 0x000fe4000fffe0ff */
[----:B------:R-:W-:Y:S02]  /*35d0*/  IMAD.U32 R7, RZ, RZ, UR5 ;  /* 0x00000005ff077e24 */ /* 0x000fe4000f8e00ff */
[----:B------:R-:W-:Y:S02]  /*35e0*/  IMAD.U32 R6, RZ, RZ, UR4 ;  /* 0x00000004ff067e24 */ /* 0x000fe4000f8e00ff */
[----:B------:R-:W-:Y:S01]  /*35f0*/  IMAD.U32 R7, RZ, RZ, UR7 ;  /* 0x00000007ff077e24 */ /* 0x000fe2000f8e00ff */
[----:B------:R-:W-:Y:S06]  /*3600*/  @P0 BRA `(.L_x_229) ;  /* 0x0000000000240947 */ /* 0x000fec0003800000 */
[----:B------:R-:W-:Y:S02]  /*3610*/  IMAD.MOV.U32 R16, RZ, RZ, 0x500 ;  /* 0x00000500ff107424 */ /* 0x000fe400078e00ff */
[----:B------:R-:W-:-:S05]  /*3620*/  IMAD.MOV.U32 R17, RZ, RZ, 0x0 ;  /* 0x00000000ff117424 */ /* 0x000fca00078e00ff */
[----:B------:R-:W2:Y:S01]  /*3630*/  ATOMG.E.ADD.64.STRONG.GPU PT, R2, desc[UR10][R6.64], R16 ;  /* 0x80000010060279a8 */ /* 0x000ea200081ef50a */
[----:B------:R-:W0:Y:S01]  /*3640*/  S2UR UR5, SR_CgaCtaId ;  /* 0x00000000000579c3 */ /* 0x000e220000008800 */
[----:B------:R-:W-:Y:S02]  /*3650*/  UMOV UR4, 0x400 ;  /* 0x0000040000047882 */ /* 0x000fe40000000000 */
[----:B0-----:R-:W-:Y:S01]  /*3660*/  ULEA UR4, UR5, UR4, 0x18 ;  /* 0x0000000405047291 */ /* 0x001fe2000f8ec0ff */
[----:B--2---:R-:W-:-:S05]  /*3670*/  IADD3 R2, P0, PT, R2, UR6, RZ ;  /* 0x0000000602027c10 */ /* 0x004fca000ff1e0ff */
[----:B------:R-:W-:-:S05]  /*3680*/  IMAD.X R3, RZ, RZ, R3, P0 ;  /* 0x000000ffff037224 */ /* 0x000fca00000e0603 */
[----:B------:R0:W-:Y:S03]  /*3690*/  STS.64 [UR4+0x98], R2 ;  /* 0x00009802ff007988 */ /* 0x0001e60008000a04 */
.L_x_229:
[----:B------:R-:W-:Y:S05]  /*36a0*/  BSYNC.RECONVERGENT B1 ;  /* 0x0000000000017941 */ /* 0x000fea0003800200 */
.L_x_228:
[----:B------:R-:W1:Y:S08]  /*36b0*/  S2UR UR5, SR_CgaCtaId ;  /* 0x00000000000579c3 */ /* 0x000e700000008800 */
[----:B------:R-:W-:Y:S06]  /*36c0*/  BAR.SYNC.DEFER_BLOCKING 0x0 ;  /* 0x0000000000007b1d */ /* 0x000fec0000010000 */
[----:B------:R-:W-:-:S02]  /*36d0*/  UMOV UR4, 0x400 ;  /* 0x0000040000047882 */ /* 0x000fc40000000000 */
[----:B-1----:R-:W-:-:S06]  /*36e0*/  ULEA UR4, UR5, UR4, 0x18 ;  /* 0x0000000405047291 */ /* 0x002fcc000f8ec0ff */
[----:B------:R-:W-:-:S05]  /*36f0*/  IMAD.U32 R16, RZ, RZ, UR4 ;  /* 0x00000004ff107e24 */ /* 0x000fca000f8e00ff */
[----:B0-----:R-:W0:Y:S02]  /*3700*/  LDS.64 R2, [R16+0x98] ;  /* 0x0000980010027984 */ /* 0x001e240000000a00 */
[----:B0-----:R-:W-:-:S04]  /*3710*/  IADD3 R18, P1, PT, R2, 0x500, RZ ;  /* 0x0000050002127810 */ /* 0x001fc80007f3e0ff */
[----:B------:R-:W-:Y:S01]  /*3720*/  ISETP.GT.U32.AND P0, PT, R18, R15, PT ;  /* 0x0000000f1200720c */ /* 0x000fe20003f04070 */
[----:B------:R-:W-:-:S05]  /*3730*/  IMAD.X R17, RZ, RZ, R3, P1 ;  /* 0x000000ffff117224 */ /* 0x000fca00008e0603 */
[----:B------:R-:W-:-:S13]  /*3740*/  ISETP.GT.AND.EX P0, PT, R17, R12, PT, P0 ;  /* 0x0000000c1100720c */ /* 0x000fda0003f04300 */
[----:B------:R-:W-:Y:S05]  /*3750*/  @P0 BRA `(.L_x_230) ;  /* 0x0000000800340947 */ /* 0x000fea0003800000 */
[----:B------:R-:W-:Y:S01]  /*3760*/  BSSY.RECONVERGENT B1, `(.L_x_230) ;  /* 0x000008c000017945 */ /* 0x000fe20003800200 */
[----:B------:R-:W0:Y:S01]  /*3770*/  LDCU.64 UR8, c[0x0][0x398] ;  /* 0x00007300ff0877ac */ /* 0x000e220008000a00 */
[----:B------:R-:W1:Y:S02]  /*3780*/  LDCU.128 UR12, c[0x0][0x380] ;  /* 0x00007000ff0c77ac */ /* 0x000e640008000c00 */
.L_x_243:
[----:B------:R-:W-:Y:S01]  /*3790*/  IADD3 R22, P0, PT, R5, R2, RZ ;  /* 0x0000000205167210 */ /* 0x000fe20007f1e0ff */
[----:B-1----:R-:W-:Y:S02]  /*37a0*/  IMAD.U32 R10, RZ, RZ, UR12 ;  /* 0x0000000cff0a7e24 */ /* 0x002fe4000f8e00ff */
[----:B------:R-:W-:Y:S02]  /*37b0*/  IMAD.U32 R11, RZ, RZ, UR13 ;  /* 0x0000000dff0b7e24 */ /* 0x000fe4000f8e00ff */
[----:B------:R-:W-:Y:S01]  /*37c0*/  IMAD.X R15, RZ, RZ, R3, P0 ;  /* 0x000000ffff0f7224 */ /* 0x000fe200000e0603 */
[----:B------:R-:W-:-:S04]  /*37d0*/  LEA R18, P0, R22, R10, 0x2 ;  /* 0x0000000a16127211 */ /* 0x000fc800078010ff */
[----:B------:R-:W-:-:S05]  /*37e0*/  LEA.HI.X R19, R22, R11, R15, 0x2, P0 ;  /* 0x0000000b16137211 */ /* 0x000fca00000f140f */
[----:B------:R-:W2:Y:S04]  /*37f0*/  LDG.E R24, desc[UR10][R18.64] ;  /* 0x0000000a12187981 */ /* 0x000ea8000c1e1900 */
[----:B------:R1:W5:Y:S04]  /*3800*/  LDG.E R20, desc[UR10][R18.64+0x400] ;  /* 0x0004000a12147981 */ /* 0x000368000c1e1900 */
[----:B------:R1:W5:Y:S04]  /*3810*/  LDG.E R17, desc[UR10][R18.64+0x800] ;  /* 0x0008000a12117981 */ /* 0x000368000c1e1900 */
[----:B------:R1:W5:Y:S04]  /*3820*/  LDG.E R2, desc[UR10][R18.64+0xc00] ;  /* 0x000c000a12027981 */ /* 0x000368000c1e1900 */
[----:B------:R1:W5:Y:S01]  /*3830*/  LDG.E R12, desc[UR10][R18.64+0x1000] ;  /* 0x0010000a120c7981 */ /* 0x000362000c1e1900 */
[----:B------:R-:W-:Y:S01]  /*3840*/  IMAD.U32 R13, RZ, RZ, UR14 ;  /* 0x0000000eff0d7e24 */ /* 0x000fe2000f8e00ff */
[----:B------:R-:W-:Y:S01]  /*3850*/  BSSY.RECONVERGENT B2, `(.L_x_231) ;  /* 0x0000014000027945 */ /* 0x000fe20003800200 */
[----:B------:R-:W-:-:S02]  /*3860*/  IMAD.U32 R14, RZ, RZ, UR15 ;  /* 0x0000000fff0e7e24 */ /* 0x000fc4000f8e00ff */
[----:B------:R-:W-:Y:S01]  /*3870*/  IMAD.MOV.U32 R21, RZ, RZ, R9 ;  /* 0x000000ffff157224 */ /* 0x000fe200078e0009 */
[----:B------:R-:W-:Y:S01]  /*3880*/  IADD3 R3, P1, PT, R22, R13, RZ ;  /* 0x0000000d16037210 */ /* 0x000fe20007f3e0ff */
[----:B------:R-:W-:Y:S02]  /*3890*/  IMAD.MOV.U32 R22, RZ, RZ, R8 ;  /* 0x000000ffff167224 */ /* 0x000fe400078e0008 */
[----:B------:R-:W-:Y:S02]  /*38a0*/  IMAD.MOV.U32 R23, RZ, RZ, R4 ;  /* 0x000000ffff177224 */ /* 0x000fe400078e0004 */
[----:B------:R-:W-:Y:S01]  /*38b0*/  IMAD.X R15, R15, 0x1, R14, P1 ;  /* 0x000000010f0f7824 */ /* 0x000fe200008e060e */
[----:B--2---:R-:W-:-:S13]  /*38c0*/  FSETP.GEU.AND P0, PT, R9, R24, PT ;  /* 0x000000180900720b */ /* 0x004fda0003f0e000 */
[----:B-1----:R-:W-:Y:S05]  /*38d0*/  @!P0 BRA `(.L_x_232) ;  /* 0x00000000002c8947 */ /* 0x002fea0003800000 */
        /* <DEDUP_REMOVED lines=11> */
.L_x_232:
[----:B0-----:R-:W-:Y:S05]  /*3990*/  BSYNC.RECONVERGENT B2 ;  /* 0x0000000000027941 */ /* 0x001fea0003800200 */
.L_x_231:
[----:B-----5:R-:W-:Y:S01]  /*39a0*/  FSETP.GEU.AND P0, PT, R21, R20, PT ;  /* 0x000000141500720b */ /* 0x020fe20003f0e000 */
[----:B------:R-:W-:Y:S01]  /*39b0*/  BSSY.RECONVERGENT B2, `(.L_x_233) ;  /* 0x0000012000027945 */ /* 0x000fe20003800200 */
[----:B------:R-:W-:Y:S01]  /*39c0*/  IADD3 R9, P1, PT, R3, 0x100, RZ ;  /* 0x0000010003097810 */ /* 0x000fe20007f3e0ff */
[----:B------:R-:W-:Y:S02]  /*39d0*/  IMAD.MOV.U32 R4, RZ, RZ, R21 ;  /* 0x000000ffff047224 */ /* 0x000fe400078e0015 */
[----:B------:R-:W-:Y:S02]  /*39e0*/  IMAD.MOV.U32 R18, RZ, RZ, R22 ;  /* 0x000000ffff127224 */ /* 0x000fe400078e0016 */
[----:B------:R-:W-:Y:S02]  /*39f0*/  IMAD.X R8, RZ, RZ, R15, P1 ;  /* 0x000000ffff087224 */ /* 0x000fe400008e060f */
[----:B------:R-:W-:-:S04]  /*3a00*/  IMAD.MOV.U32 R19, RZ, RZ, R23 ;  /* 0x000000ffff137224 */ /* 0x000fc800078e0017 */
        /* <DEDUP_REMOVED lines=12> */
.L_x_234:
[----:B------:R-:W-:Y:S05]  /*3ad0*/  BSYNC.RECONVERGENT B2 ;  /* 0x0000000000027941 */ /* 0x000fea0003800200 */
.L_x_233:
[----:B------:R-:W-:Y:S01]  /*3ae0*/  FSETP.GEU.AND P0, PT, R4, R17, PT ;  /* 0x000000110400720b */ /* 0x000fe20003f0e000 */
        /* <DEDUP_REMOVED lines=18> */
.L_x_236:
[----:B------:R-:W-:Y:S05]  /*3c10*/  BSYNC.RECONVERGENT B2 ;  /* 0x0000000000027941 */ /* 0x000fea0003800200 */
.L_x_235:
        /* <DEDUP_REMOVED lines=19> */
.L_x_238:
[----:B------:R-:W-:Y:S05]  /*3d50*/  BSYNC.RECONVERGENT B2 ;  /* 0x0000000000027941 */ /* 0x000fea0003800200 */
.L_x_237:
        /* <DEDUP_REMOVED lines=19> */
.L_x_240:
[----:B------:R-:W-:Y:S05]  /*3e90*/  BSYNC.RECONVERGENT B2 ;  /* 0x0000000000027941 */ /* 0x000fea0003800200 */
.L_x_239:
[----:B------:R-:W-:Y:S01]  /*3ea0*/  BAR.SYNC.DEFER_BLOCKING 0x0 ;  /* 0x0000000000007b1d */ /* 0x000fe20000010000 */
[----:B------:R-:W-:-:S05]  /*3eb0*/  ISETP.NE.AND P0, PT, R5, RZ, PT ;  /* 0x000000ff0500720c */ /* 0x000fca0003f05270 */
[----:B------:R-:W-:Y:S08]  /*3ec0*/  BSSY.RECONVERGENT B2, `(.L_x_241) ;  /* 0x000000c000027945 */ /* 0x000ff00003800200 */
[----:B------:R-:W-:Y:S05]  /*3ed0*/  @P0 BRA `(.L_x_242) ;  /* 0x0000000000280947 */ /* 0x000fea0003800000 */
[----:B------:R-:W-:Y:S02]  /*3ee0*/  IMAD.MOV.U32 R18, RZ, RZ, 0x500 ;  /* 0x00000500ff127424 */ /* 0x000fe400078e00ff */
[----:B------:R-:W-:-:S05]  /*3ef0*/  IMAD.MOV.U32 R19, RZ, RZ, 0x0 ;  /* 0x00000000ff137424 */ /* 0x000fca00078e00ff */
[----:B------:R-:W2:Y:S01]  /*3f00*/  ATOMG.E.ADD.64.STRONG.GPU PT, R2, desc[UR10][R6.64], R18 ;  /* 0x80000012060279a8 */ /* 0x000ea200081ef50a */
[----:B------:R-:W0:Y:S01]  /*3f10*/  S2UR UR5, SR_CgaCtaId ;  /* 0x00000000000579c3 */ /* 0x000e220000008800 */
[----:B------:R-:W-:Y:S02]  /*3f20*/  UMOV UR4, 0x400 ;  /* 0x0000040000047882 */ /* 0x000fe40000000000 */
[----:B0-----:R-:W-:-:S06]  /*3f30*/  ULEA UR4, UR5, UR4, 0x18 ;  /* 0x0000000405047291 */ /* 0x001fcc000f8ec0ff */
[----:B------:R-:W-:Y:S01]  /*3f40*/  IMAD.U32 R16, RZ, RZ, UR4 ;  /* 0x00000004ff107e24 */ /* 0x000fe2000f8e00ff */
[----:B--2---:R-:W-:-:S05]  /*3f50*/  IADD3 R2, P0, PT, R2, UR6, RZ ;  /* 0x0000000602027c10 */ /* 0x004fca000ff1e0ff */
[----:B------:R-:W-:-:S05]  /*3f60*/  IMAD.X R3, RZ, RZ, R3, P0 ;  /* 0x000000ffff037224 */ /* 0x000fca00000e0603 */
[----:B------:R0:W-:Y:S03]  /*3f70*/  STS.64 [R16+0x98], R2 ;  /* 0x0000980210007388 */ /* 0x0001e60000000a00 */
.L_x_242:
[----:B------:R-:W-:Y:S05]  /*3f80*/  BSYNC.RECONVERGENT B2 ;  /* 0x0000000000027941 */ /* 0x000fea0003800200 */
.L_x_241:
[----:B------:R-:W-:Y:S01]  /*3f90*/  BAR.SYNC.DEFER_BLOCKING 0x0 ;  /* 0x0000000000007b1d */ /* 0x000fe20000010000 */
[----:B------:R-:W-:Y:S02]  /*3fa0*/  IMAD.U32 R15, RZ, RZ, UR8 ;  /* 0x00000008ff0f7e24 */ /* 0x000fe4000f8e00ff */
[----:B------:R-:W-:-:S03]  /*3fb0*/  IMAD.U32 R12, RZ, RZ, UR9 ;  /* 0x00000009ff0c7e24 */ /* 0x000fc6000f8e00ff */
[----:B0-----:R-:W0:Y:S02]  /*3fc0*/  LDS.64 R2, [R16+0x98] ;  /* 0x0000980010027984 */ /* 0x001e240000000a00 */
[----:B0-----:R-:W-:-:S04]  /*3fd0*/  IADD3 R18, P1, PT, R2, 0x500, RZ ;  /* 0x0000050002127810 */ /* 0x001fc80007f3e0ff */
[----:B------:R-:W-:Y:S01]  /*3fe0*/  ISETP.GT.U32.AND P0, PT, R18, R15, PT ;  /* 0x0000000f1200720c */ /* 0x000fe20003f04070 */
[----:B------:R-:W-:-:S05]  /*3ff0*/  IMAD.X R17, RZ, RZ, R3, P1 ;  /* 0x000000ffff117224 */ /* 0x000fca00008e0603 */
[----:B------:R-:W-:-:S13]  /*4000*/  ISETP.GT.AND.EX P0, PT, R17, R12, PT, P0 ;  /* 0x0000000c1100720c */ /* 0x000fda0003f04300 */
[----:B------:R-:W-:Y:S05]  /*4010*/  @!P0 BRA `(.L_x_243) ;  /* 0xfffffff400dc8947 */ /* 0x000fea000383ffff */
[----:B------:R-:W-:Y:S05]  /*4020*/  BSYNC.RECONVERGENT B1 ;  /* 0x0000000000017941 */ /* 0x000fea0003800200 */
.L_x_230:
[----:B------:R-:W-:Y:S01]  /*4030*/  ISETP.GE.U32.AND P0, PT, R2, R15, PT ;  /* 0x0000000f0200720c */ /* 0x000fe20003f06070 */
[----:B------:R-:W-:Y:S03]  /*4040*/  BSSY.RECONVERGENT B1, `(.L_x_227) ;  /* 0x0000099000017945 */ /* 0x000fe60003800200 */
[----:B------:R-:W-:-:S13]  /*4050*/  ISETP.GE.AND.EX P0, PT, R3, R12, PT, P0 ;  /* 0x0000000c0300720c */ /* 0x000fda0003f06300 */
[----:B------:R-:W-:Y:S05]  /*4060*/  @P0 BRA `(.L_x_244) ;  /* 0x0000000800580947 */ /* 0x000fea0003800000 */
[----:B------:R-:W-:-:S05]  /*4070*/  IMAD.IADD R12, R15, 0x1, -R2 ;  /* 0x000000010f0c7824 */ /* 0x000fca00078e0a02 */
[----:B------:R-:W-:-:S13]  /*4080*/  ISETP.GE.AND P0, PT, R5, R12, PT ;  /* 0x0000000c0500720c */ /* 0x000fda0003f06270 */
[----:B------:R-:W-:Y:S05]  /*4090*/  @P0 BRA `(.L_x_244) ;  /* 0x00000008004c0947 */ /* 0x000fea0003800000 */
[----:B------:R-:W-:Y:S01]  /*40a0*/  LOP3.LUT R16, RZ, R5, RZ, 0x33, !PT ;  /* 0x00000005ff107212 */ /* 0x000fe200078e33ff */
[----:B------:R-:W-:Y:S03]  /*40b0*/  BSSY.RECONVERGENT B2, `(.L_x_245) ;  /* 0x000002d000027945 */ /* 0x000fe60003800200 */
[----:B------:R-:W-:Y:S01]  /*40c0*/  IADD3 R16, PT, PT, -R2, R15, R16 ;  /* 0x0000000f02107210 */ /* 0x000fe20007ffe110 */
[----:B------:R-:W-:-:S03]  /*40d0*/  IMAD.MOV.U32 R15, RZ, RZ, R5 ;  /* 0x000000ffff0f7224 */ /* 0x000fc600078e0005 */
[----:B------:R-:W-:-:S04]  /*40e0*/  LOP3.LUT R6, R16, 0x300, RZ, 0xc0, !PT ;  /* 0x0000030010067812 */ /* 0x000fc800078ec0ff */
[----:B------:R-:W-:-:S13]  /*40f0*/  ISETP.NE.AND P0, PT, R6, 0x300, PT ;  /* 0x000003000600780c */ /* 0x000fda0003f05270 */
[----:B------:R-:W-:Y:S05]  /*4100*/  @!P0 BRA `(.L_x_246) ;  /* 0x00000000009c8947 */ /* 0x000fea0003800000 */
[----:B------:R-:W-:Y:S01]  /*4110*/  IADD3 R18, P0, PT, R5, R2, RZ ;  /* 0x0000000205127210 */ /* 0x000fe20007f1e0ff */
[----:B------:R-:W-:Y:S01]  /*4120*/  IMAD.MOV.U32 R15, RZ, RZ, R5 ;  /* 0x000000ffff0f7224 */ /* 0x000fe200078e0005 */
[----:B------:R-:W-:Y:S02]  /*4130*/  LEA.HI R6, R16, 0x1, RZ, 0x18 ;  /* 0x0000000110067811 */ /* 0x000fe400078fc0ff */
[C---:B------:R-:W-:Y:S01]  /*4140*/  LEA R17, P1, R18.reuse, R10, 0x2 ;  /* 0x0000000a12117211 */ /* 0x040fe200078210ff */
[----:B------:R-:W-:Y:S01]  /*4150*/  IMAD.X R7, RZ, RZ, R3, P0 ;  /* 0x000000ffff077224 */ /* 0x000fe200000e0603 */
[----:B------:R-:W-:Y:S02]  /*4160*/  IADD3 R20, P0, PT, R18, R13, RZ ;  /* 0x0000000d12147210 */ /* 0x000fe40007f1e0ff */
[----:B------:R-:W-:Y:S02]  /*4170*/  LOP3.LUT R6, R6, 0x3, RZ, 0xc0, !PT ;  /* 0x0000000306067812 */ /* 0x000fe400078ec0ff */
[----:B------:R-:W-:Y:S01]  /*4180*/  LEA.HI.X R18, R18, R11, R7, 0x2, P1 ;  /* 0x0000000b12127211 */ /* 0x000fe200008f1407 */
[----:B------:R-:W-:-:S02]  /*4190*/  IMAD.X R14, R7, 0x1, R14, P0 ;  /* 0x00000001070e7824 */ /* 0x000fc400000e060e */
[----:B------:R-:W-:-:S07]  /*41a0*/  IMAD.MOV R10, RZ, RZ, -R6 ;  /* 0x000000ffff0a7224 */ /* 0x000fce00078e0a06 */
.L_x_249:
[----:B------:R-:W-:Y:S02]  /*41b0*/  IMAD.MOV.U32 R6, RZ, RZ, R17 ;  /* 0x000000ffff067224 */ /* 0x000fe400078e0011 */
[----:B------:R-:W-:-:S05]  /*41c0*/  IMAD.MOV.U32 R7, RZ, RZ, R18 ;  /* 0x000000ffff077224 */ /* 0x000fca00078e0012 */
[----:B------:R-:W2:Y:S01]  /*41d0*/  LDG.E R22, desc[UR10][R6.64] ;  /* 0x0000000a06167981 */ /* 0x000ea2000c1e1900 */
[----:B------:R-:W-:Y:S01]  /*41e0*/  VIADD R10, R10, 0x1 ;  /* 0x000000010a0a7836 */ /* 0x000fe20000000000 */
[----:B------:R-:W-:Y:S01]  /*41f0*/  BSSY.RECONVERGENT B3, `(.L_x_247) ;  /* 0x0000013000037945 */ /* 0x000fe20003800200 */
[----:B------:R-:W-:-:S03]  /*4200*/  IADD3 R17, P3, PT, R17, 0x400, RZ ;  /* 0x0000040011117810 */ /* 0x000fc60007f7e0ff */
[----:B------:R-:W-:Y:S02]  /*4210*/  ISETP.NE.AND P2, PT, R10, RZ, PT ;  /* 0x000000ff0a00720c */ /* 0x000fe40003f45270 */
[----:B--2---:R-:W-:-:S13]  /*4220*/  FSETP.GEU.AND P0, PT, R9, R22, PT ;  /* 0x000000160900720b */ /* 0x004fda0003f0e000 */
        /* <DEDUP_REMOVED lines=15> */
.L_x_248:
[----:B------:R-:W-:Y:S05]  /*4320*/  BSYNC.RECONVERGENT B3 ;  /* 0x0000000000037941 */ /* 0x000fea0003800200 */
.L_x_247:
[----:B------:R-:W-:Y:S01]  /*4330*/  IADD3 R20, P0, PT, R20, 0x100, RZ ;  /* 0x0000010014147810 */ /* 0x000fe20007f1e0ff */
[----:B------:R-:W-:Y:S02]  /*4340*/  VIADD R15, R15, 0x100 ;  /* 0x000001000f0f7836 */ /* 0x000fe40000000000 */
[----:B------:R-:W-:Y:S02]  /*4350*/  IMAD.X R18, RZ, RZ, R18, P3 ;  /* 0x000000ffff127224 */ /* 0x000fe400018e0612 */
[----:B------:R-:W-:Y:S01]  /*4360*/  IMAD.X R14, RZ, RZ, R14, P0 ;  /* 0x000000ffff0e7224 */ /* 0x000fe200000e060e */
[----:B------:R-:W-:Y:S07]  /*4370*/  @P2 BRA `(.L_x_249) ;  /* 0xfffffffc008c2947 */ /* 0x000fee000383ffff */
.L_x_246:
[----:B------:R-:W-:Y:S05]  /*4380*/  BSYNC.RECONVERGENT B2 ;  /* 0x0000000000027941 */ /* 0x000fea0003800200 */
.L_x_245:
[----:B------:R-:W-:-:S13]  /*4390*/  ISETP.GE.U32.AND P0, PT, R16, 0x300, PT ;  /* 0x000003001000780c */ /* 0x000fda0003f06070 */
[----:B------:R-:W-:Y:S05]  /*43a0*/  @!P0 BRA `(.L_x_244) ;  /* 0x0000000400888947 */ /* 0x000fea0003800000 */
[----:B------:R-:W0:Y:S01]  /*43b0*/  LDC.64 R10, c[0x0][0x380] ;  /* 0x0000e000ff0a7b82 */ /* 0x000e220000000a00 */
[----:B------:R-:W-:-:S07]  /*43c0*/  VIADD R13, R15, 0x200 ;  /* 0x000002000f0d7836 */ /* 0x000fce0000000000 */
[----:B------:R-:W1:Y:S02]  /*43d0*/  LDC.64 R6, c[0x0][0x388] ;  /* 0x0000e200ff067b82 */ /* 0x000e640000000a00 */
.L_x_258:
[----:B------:R-:W-:-:S05]  /*43e0*/  VIADD R15, R13, 0xfffffe00 ;  /* 0xfffffe000d0f7836 */ /* 0x000fca0000000000 */
[----:B------:R-:W-:-:S05]  /*43f0*/  IADD3 R21, P0, PT, R15, R2, RZ ;  /* 0x000000020f157210 */ /* 0x000fca0007f1e0ff */
[----:B------:R-:W-:Y:S01]  /*4400*/  IMAD.X R22, RZ, RZ, R3, P0 ;  /* 0x000000ffff167224 */ /* 0x000fe200000e0603 */
[----:B0-----:R-:W-:-:S04]  /*4410*/  LEA R16, P0, R21, R10, 0x2 ;  /* 0x0000000a15107211 */ /* 0x001fc800078010ff */
[----:B------:R-:W-:-:S05]  /*4420*/  LEA.HI.X R17, R21, R11, R22, 0x2, P0 ;  /* 0x0000000b15117211 */ /* 0x000fca00000f1416 */
[----:B------:R-:W2:Y:S04]  /*4430*/  LDG.E R24, desc[UR10][R16.64] ;  /* 0x0000000a10187981 */ /* 0x000ea8000c1e1900 */
[----:B------:R0:W5:Y:S04]  /*4440*/  LDG.E R18, desc[UR10][R16.64+0x400] ;  /* 0x0004000a10127981 */ /* 0x000168000c1e1900 */
        /* <DEDUP_REMOVED lines=22> */
.L_x_251:
[----:B------:R-:W-:Y:S05]  /*45b0*/  BSYNC.RECONVERGENT B2 ;  /* 0x0000000000027941 */ /* 0x000fea0003800200 */
.L_x_250:
[----:B-----5:R-:W-:Y:S01]  /*45c0*/  FSETP.GEU.AND P0, PT, R19, R18, PT ;  /* 0x000000121300720b */ /* 0x020fe20003f0e000 */
[----:B------:R-:W-:Y:S01]  /*45d0*/  BSSY.RECONVERGENT B2, `(.L_x_252) ;  /* 0x0000013000027945 */ /* 0x000fe20003800200 */
[----:B------:R-:W-:Y:S01]  /*45e0*/  IADD3 R16, P1, P2, R2, R6, R23 ;  /* 0x0000000602107210 */ /* 0x000fe20007a3e017 */
[----:B------:R-:W-:Y:S02]  /*45f0*/  VIADD R17, R13, 0x100 ;  /* 0x000001000d117836 */ /* 0x000fe40000000000 */
[----:B------:R-:W-:Y:S01]  /*4600*/  IMAD.MOV.U32 R9, RZ, RZ, R19 ;  /* 0x000000ffff097224 */ /* 0x000fe200078e0013 */
[----:B------:R-:W-:Y:S01]  /*4610*/  IADD3.X R23, PT, PT, R3, R7, RZ, P1, P2 ;  /* 0x0000000703177210 */ /* 0x000fe20000fe44ff */
[----:B------:R-:W-:Y:S02]  /*4620*/  IMAD.MOV.U32 R4, RZ, RZ, R21 ;  /* 0x000000ffff047224 */ /* 0x000fe400078e0015 */
        /* <DEDUP_REMOVED lines=13> */
.L_x_253:
[----:B------:R-:W-:Y:S05]  /*4700*/  BSYNC.RECONVERGENT B2 ;  /* 0x0000000000027941 */ /* 0x000fea0003800200 */
.L_x_252:
[----:B------:R-:W-:Y:S01]  /*4710*/  FSETP.GEU.AND P0, PT, R9, R14, PT ;  /* 0x0000000e0900720b */ /* 0x000fe20003f0e000 */
[----:B------:R-:W-:Y:S01]  /*4720*/  BSSY.RECONVERGENT B2, `(.L_x_254) ;  /* 0x0000013000027945 */ /* 0x000fe20003800200 */
[CC--:B------:R-:W-:Y:S01]  /*4730*/  IADD3 R19, P1, P4, R2.reuse, R6.reuse, R13 ;  /* 0x0000000602137210 */ /* 0x0c0fe20007c3e00d */
[----:B------:R-:W-:Y:S01]  /*4740*/  IMAD.MOV.U32 R16, RZ, RZ, R9 ;  /* 0x000000ffff107224 */ /* 0x000fe200078e0009 */
[----:B------:R-:W-:Y:S01]  /*4750*/  IADD3 R20, P2, P3, R2, R6, R17 ;  /* 0x0000000602147210 */ /* 0x000fe20007b5e011 */
        /* <DEDUP_REMOVED lines=15> */
.L_x_255:
[----:B------:R-:W-:Y:S05]  /*4850*/  BSYNC.RECONVERGENT B2 ;  /* 0x0000000000027941 */ /* 0x000fea0003800200 */
.L_x_254:
[----:B------:R-:W-:Y:S01]  /*4860*/  FSETP.GEU.AND P0, PT, R16, R15, PT ;  /* 0x0000000f1000720b */ /* 0x000fe20003f0e000 */
[----:B------:R-:W-:Y:S01]  /*4870*/  BSSY.RECONVERGENT B2, `(.L_x_256) ;  /* 0x0000011000027945 */ /* 0x000fe20003800200 */
[----:B------:R-:W-:Y:S01]  /*4880*/  IADD3.X R19, PT, PT, R3, R7, RZ, P2, P3 ;  /* 0x0000000703137210 */ /* 0x000fe200017e64ff */
        /* <DEDUP_REMOVED lines=15> */
.L_x_257:
[----:B------:R-:W-:Y:S05]  /*4980*/  BSYNC.RECONVERGENT B2 ;  /* 0x0000000000027941 */ /* 0x000fea0003800200 */
.L_x_256:
[C---:B------:R-:W-:Y:S02]  /*4990*/  VIADD R15, R13.reuse, 0x200 ;  /* 0x000002000d0f7836 */ /* 0x040fe40000000000 */
[----:B------:R-:W-:-:S03]  /*49a0*/  VIADD R13, R13, 0x400 ;  /* 0x000004000d0d7836 */ /* 0x000fc60000000000 */
[----:B------:R-:W-:-:S13]  /*49b0*/  ISETP.GE.AND P0, PT, R15, R12, PT ;  /* 0x0000000c0f00720c */ /* 0x000fda0003f06270 */
[----:B------:R-:W-:Y:S05]  /*49c0*/  @!P0 BRA `(.L_x_258) ;  /* 0xfffffff800848947 */ /* 0x000fea000383ffff */
.L_x_244:
[----:B------:R-:W-:Y:S05]  /*49d0*/  BSYNC.RECONVERGENT B1 ;  /* 0x0000000000017941 */ /* 0x000fea0003800200 */
.L_x_227:
        /* <DEDUP_REMOVED lines=22> */
.L_x_260:
[----:B------:R-:W-:Y:S05]  /*4b40*/  BSYNC.RECONVERGENT B1 ;  /* 0x0000000000017941 */ /* 0x000fea0003800200 */
.L_x_259:
        /* <DEDUP_REMOVED lines=21> */
.L_x_262:
[----:B------:R-:W-:Y:S05]  /*4ca0*/  BSYNC.RECONVERGENT B1 ;  /* 0x0000000000017941 */ /* 0x000fea0003800200 */
.L_x_261:
        /* <DEDUP_REMOVED lines=21> */
.L_x_264:
[----:B------:R-:W-:Y:S05]  /*4e00*/  BSYNC.RECONVERGENT B1 ;  /* 0x0000000000017941 */ /* 0x000fea0003800200 */
.L_x_263:
        /* <DEDUP_REMOVED lines=21> */
.L_x_266:
[----:B------:R-:W-:Y:S05]  /*4f60*/  BSYNC.RECONVERGENT B1 ;  /* 0x0000000000017941 */ /* 0x000fea0003800200 */
.L_x_265:
        /* <DEDUP_REMOVED lines=22> */
.L_x_268:
[----:B------:R-:W-:Y:S05]  /*50d0*/  BSYNC.RECONVERGENT B1 ;  /* 0x0000000000017941 */ /* 0x000fea0003800200 */
.L_x_267:
[----:B------:R-:W-:Y:S04]  /*50e0*/  BSSY.RECONVERGENT B1, `(.L_x_269) ;  /* 0x000000c000017945 */ /* 0x000fe80003800200 */
[----:B------:R-:W-:Y:S05]  /*50f0*/  @P3 BRA `(.L_x_270) ;  /* 0x0000000000283947 */ /* 0x000fea0003800000 */
[----:B------:R-:W0:Y:S01]  /*5100*/  S2R R8, SR_CgaCtaId ;  /* 0x0000000000087919 */ /* 0x000e220000008800 */
[----:B------:R-:W-:Y:S02]  /*5110*/  MOV R7, 0x400 ;  /* 0x0000040000077802 */ /* 0x000fe40000000f00 */
[----:B------:R-:W-:-:S04]  /*5120*/  SHF.R.U32.HI R6, RZ, 0x1, R5 ;  /* 0x00000001ff067819 */ /* 0x000fc80000011605 */
[----:B------:R-:W-:Y:S02]  /*5130*/  LOP3.LUT R6, R6, 0x1f0, RZ, 0xc0, !PT ;  /* 0x000001f006067812 */ /* 0x000fe400078ec0ff */
[----:B0-----:R-:W-:-:S05]  /*5140*/  LEA R7, R8, R7, 0x18 ;  /* 0x0000000708077211 */ /* 0x001fca00078ec0ff */
[----:B------:R-:W-:Y:S02]  /*5150*/  IMAD.IADD R9, R6, 0x1, R7 ;  /* 0x0000000106097824 */ /* 0x000fe400078e0207 */
[----:B------:R-:W-:Y:S02]  /*5160*/  IMAD.MOV.U32 R6, RZ, RZ, R3 ;  /* 0x000000ffff067224 */ /* 0x000fe400078e0003 */
[----:B------:R-:W-:Y:S01]  /*5170*/  IMAD.MOV.U32 R7, RZ, RZ, R2 ;  /* 0x000000ffff077224 */ /* 0x000fe200078e0002 */
[----:B------:R0:W-:Y:S04]  /*5180*/  STS [R9+0x8], R4 ;  /* 0x0000080409007388 */ /* 0x0001e80000000800 */
[----:B------:R0:W-:Y:S02]  /*5190*/  STS.64 [R9+0x10], R6 ;  /* 0x0000100609007388 */ /* 0x0001e40000000a00 */
.L_x_270:
[----:B------:R-:W-:Y:S05]  /*51a0*/  BSYNC.RECONVERGENT B1 ;  /* 0x0000000000017941 */ /* 0x000fea0003800200 */
.L_x_269:
        /* <DEDUP_REMOVED lines=24> */
[CC--:B------:R-:W-:Y:S02]  /*5330*/  @P3 ISETP.LT.U32.AND P1, PT, R3.reuse, R10.reuse, PT ;  /* 0x0000000a0300320c */ /* 0x0c0fe40003f21070 */
[CC--:B------:R-:W-:Y:S02]  /*5340*/  @P3 ISETP.GE.AND.EX P0, PT, R2.reuse, R11.reuse, PT, P0 ;  /* 0x0000000b0200320c */ /* 0x0c0fe40003f06300 */
[----:B------:R-:W-:Y:S02]  /*5350*/  @P3 ISETP.LT.AND.EX P1, PT, R2, R11, PT, P1 ;  /* 0x0000000b0200320c */ /* 0x000fe40003f21310 */
[----:B------:R-:W-:Y:S02]  /*5360*/  @P3 FSEL R12, R4, R13, !P0 ;  /* 0x0000000d040c3208 */ /* 0x000fe40004000000 */
[----:B------:R-:W-:-:S02]  /*5370*/  @P3 SEL R10, R3, R10, P1 ;  /* 0x0000000a030a3207 */ /* 0x000fc40000800000 */
[----:B------:R-:W-:-:S07]  /*5380*/  @P3 SEL R14, R2, R11, P1 ;  /* 0x0000000b020e3207 */ /* 0x000fce0000800000 */
.L_x_272:
[----:B------:R-:W-:Y:S05]  /*5390*/  BSYNC.RECONVERGENT B1 ;  /* 0x0000000000017941 */ /* 0x000fea0003800200 */
.L_x_271:
        /* <DEDUP_REMOVED lines=11> */
[-C--:B------:R-:W-:Y:S02]  /*5450*/  @P3 ISETP.LT.U32.AND P1, PT, R10, R2.reuse, PT ;  /* 0x000000020a00320c */ /* 0x080fe40003f21070 */
[CC--:B------:R-:W-:Y:S02]  /*5460*/  @P3 ISETP.GE.AND.EX P0, PT, R14.reuse, R3.reuse, PT, P0 ;  /* 0x000000030e00320c */ /* 0x0c0fe40003f06300 */
[----:B------:R-:W-:Y:S02]  /*5470*/  @P3 ISETP.LT.AND.EX P1, PT, R14, R3, PT, P1 ;  /* 0x000000030e00320c */ /* 0x000fe40003f21310 */
[----:B------:R-:W-:Y:S02]  /*5480*/  @P3 FSEL R4, R12, R15, !P0 ;  /* 0x0000000f0c043208 */ /* 0x000fe40004000000 */
[----:B------:R-:W-:-:S02]  /*5490*/  @P3 SEL R11, R10, R2, P1 ;  /* 0x000000020a0b3207 */ /* 0x000fc40000800000 */
[----:B------:R-:W-:-:S07]  /*54a0*/  @P3 SEL R3, R14, R3, P1 ;  /* 0x000000030e033207 */ /* 0x000fce0000800000 */
.L_x_274:
[----:B------:R-:W-:Y:S05]  /*54b0*/  BSYNC.RECONVERGENT B1 ;  /* 0x0000000000017941 */ /* 0x000fea0003800200 */
.L_x_273:
        /* <DEDUP_REMOVED lines=18> */
.L_x_276:
[----:B------:R-:W-:Y:S05]  /*55e0*/  BSYNC.RECONVERGENT B1 ;  /* 0x0000000000017941 */ /* 0x000fea0003800200 */
.L_x_275:
        /* <DEDUP_REMOVED lines=18> */
.L_x_278:
[----:B------:R-:W-:Y:S05]  /*5710*/  BSYNC.RECONVERGENT B1 ;  /* 0x0000000000017941 */ /* 0x000fea0003800200 */
.L_x_277:
        /* <DEDUP_REMOVED lines=18> */
.L_x_280:
[----:B------:R-:W-:Y:S05]  /*5840*/  BSYNC.RECONVERGENT B1 ;  /* 0x0000000000017941 */ /* 0x000fea0003800200 */
.L_x_279:
        /* <DEDUP_REMOVED lines=18> */
.L_x_282:
[----:B------:R-:W-:Y:S05]  /*5970*/  BSYNC.RECONVERGENT B1 ;  /* 0x0000000000017941 */ /* 0x000fea0003800200 */
.L_x_281:
        /* <DEDUP_REMOVED lines=17> */
.L_x_186:
[----:B------:R-:W-:Y:S05]  /*5a90*/  BSYNC.RECONVERGENT B0 ;  /* 0x0000000000007941 */ /* 0x000fea0003800200 */
.L_x_153:
[----:B------:R-:W-:Y:S05]  /*5aa0*/  @P2 EXIT ;  /* 0x000000000000294d */ /* 0x000fea0003800000 */
[----:B0-----:R-:W0:Y:S01]  /*5ab0*/  LDC.64 R6, c[0x0][0x390] ;  /* 0x0000e400ff067b82 */ /* 0x001e220000000a00 */
[----:B------:R-:W-:-:S04]  /*5ac0*/  LOP3.LUT R3, R3, R2, RZ, 0x3c, !PT ;  /* 0x0000000203037212 */ /* 0x000fc800078e3cff */
[----:B------:R-:W-:-:S04]  /*5ad0*/  LOP3.LUT R2, R3, R2, RZ, 0x3c, !PT ;  /* 0x0000000203027212 */ /* 0x000fc800078e3cff */
[----:B------:R-:W-:Y:S01]  /*5ae0*/  LOP3.LUT R3, R3, R2, RZ, 0x3c, !PT ;  /* 0x0000000203037212 */ /* 0x000fe200078e3cff */
[----:B0-----:R-:W-:-:S05]  /*5af0*/  IMAD.WIDE.U32 R6, R0, 0x10, R6 ;  /* 0x0000001000067825 */ /* 0x001fca00078e0006 */
[----:B------:R-:W-:Y:S04]  /*5b00*/  STG.E.64 desc[UR10][R6.64+0x8], R2 ;  /* 0x0000080206007986 */ /* 0x000fe8000c101b0a */
[----:B------:R-:W-:Y:S01]  /*5b10*/  STG.E desc[UR10][R6.64], R4 ;  /* 0x0000000406007986 */ /* 0x000fe2000c10190a */
[----:B------:R-:W-:Y:S05]  /*5b20*/  EXIT ;  /* 0x000000000000794d */ /* 0x000fea0003800000 */
.L_x_283:
        /* <DEDUP_REMOVED lines=13> */
.L_x_1527:


//--------------------- .text._ZN6thrust24THRUST_300001_SM_1000_NS8cuda_cub4core6detail13_kernel_agentINS1_8__reduce11ReduceAgentINS0_12zip_iteratorIN4cuda3std3__45tupleIJNS0_10device_ptrIfEENS0_17counting_iteratorIlNS0_11use_defaultESF_SF_EEEEEEEPNSB_IJflEEESJ_lNS1_9__extrema9arg_min_fIflNSA_4lessIfEEEEEEJSI_SK_lSP_EEEvDpT0_ --------------------------
	.section	.text._ZN6thrust24THRUST_300001_SM_1000_NS8cuda_cub4core6detail13_kernel_agentINS1_8__reduce11ReduceAgentINS0_12zip_iteratorIN4cuda3std3__45tupleIJNS0_10device_ptrIfEENS0_17counting_iteratorIlNS0_11use_defaultESF_SF_EEEEEEEPNSB_IJflEEESJ_lNS1_9__extrema9arg_min_fIflNSA_4lessIfEEEEEEJSI_SK_lSP_EEEvDpT0_,"ax",@progbits
	.align	128
        .global         _ZN6thrust24THRUST_300001_SM_1000_NS8cuda_cub4core6detail13_kernel_agentINS1_8__reduce11ReduceAgentINS0_12zip_iteratorIN4cuda3std3__45tupleIJNS0_10device_ptrIfEENS0_17counting_iteratorIlNS0_11use_defaultESF_SF_EEEEEEEPNSB_IJflEEESJ_lNS1_9__extrema9arg_min_fIflNSA_4lessIfEEEEEEJSI_SK_lSP_EEEvDpT0_
        .type           _ZN6thrust24THRUST_300001_SM_1000_NS8cuda_cub4core6detail13_kernel_agentINS1_8__reduce11ReduceAgentINS0_12zip_iteratorIN4cuda3std3__45tupleIJNS0_10device_ptrIfEENS0_17counting_iteratorIlNS0_11use_defaultESF_SF_EEEEEEEPNSB_IJflEEESJ_lNS1_9__extrema9arg_min_fIflNSA_4lessIfEEEEEEJSI_SK_lSP_EEEvDpT0_,@function
        .size           _ZN6thrust24THRUST_300001_SM_1000_NS8cuda_cub4core6detail13_kernel_agentINS1_8__reduce11ReduceAgentINS0_12zip_iteratorIN4cuda3std3__45tupleIJNS0_10device_ptrIfEENS0_17counting_iteratorIlNS0_11use_defaultESF_SF_EEEEEEEPNSB_IJflEEESJ_lNS1_9__extrema9arg_min_fIflNSA_4lessIfEEEEEEJSI_SK_lSP_EEEvDpT0_,(.L_x_1528 - _ZN6thrust24THRUST_300001_SM_1000_NS8cuda_cub4core6detail13_kernel_agentINS1_8__reduce11ReduceAgentINS0_12zip_iteratorIN4cuda3std3__45tupleIJNS0_10device_ptrIfEENS0_17counting_iteratorIlNS0_11use_defaultESF_SF_EEEEEEEPNSB_IJflEEESJ_lNS1_9__extrema9arg_min_fIflNSA_4lessIfEEEEEEJSI_SK_lSP_EEEvDpT0_)
        .other          _ZN6thrust24THRUST_300001_SM_1000_NS8cuda_cub4core6detail13_kernel_agentINS1_8__reduce11ReduceAgentINS0_12zip_iteratorIN4cuda3std3__45tupleIJNS0_10device_ptrIfEENS0_17counting_iteratorIlNS0_11use_defaultESF_SF_EEEEEEEPNSB_IJflEEESJ_lNS1_9__extrema9arg_min_fIflNSA_4lessIfEEEEEEJSI_SK_lSP_EEEvDpT0_,@"STO_CUDA_ENTRY STV_DEFAULT"
_ZN6thrust24THRUST_300001_SM_1000_NS8cuda_cub4core6detail13_kernel_agentINS1_8__reduce11ReduceAgentINS0_12zip_iteratorIN4cuda3std3__45tupleIJNS0_10device_ptrIfEENS0_17counting_iteratorIlNS0_11use_defaultESF_SF_EEEEEEEPNSB_IJflEEESJ_lNS1_9__extrema9arg_min_fIflNSA_4lessIfEEEEEEJSI_SK_lSP_EEEvDpT0_:
.text._ZN6thrust24THRUST_300001_SM_1000_NS8cuda_cub4core6detail13_kernel_agentINS1_8__reduce11ReduceAgentINS0_12zip_iteratorIN4cuda3std3__45tupleIJNS0_10device_ptrIfEENS0_17counting_iteratorIlNS0_11use_defaultESF_SF_EEEEEEEPNSB_IJflEEESJ_lNS1_9__extrema9arg_min_fIflNSA_4lessIfEEEEEEJSI_SK_lSP_EEEvDpT0_:
[----:B------:R-:W-:Y:S01]  /*0000*/  LDC R1, c[0x0][0x37c] ;  /* 0x0000df00ff017b82 */ /* 0x000fe20000000800 */
[----:B------:R-:W0:Y:S02]  /*0010*/  LDCU.64 UR4, c[0x0][0x398] ;  /* 0x00007300ff0477ac */ /* 0x000e240008000a00 */
[----:B0-----:R-:W-:-:S04]  /*0020*/  ISETP.NE.U32.AND P0, PT, RZ, UR4, PT ;  /* 0x00000004ff007c0c */ /* 0x001fc8000bf05070 */
[----:B------:R-:W-:-:S13]  /*0030*/  ISETP.NE.AND.EX P0, PT, RZ, UR5, PT, P0 ;  /* 0x00000005ff007c0c */ /* 0x000fda000bf05300 */
[----:B------:R-:W-:Y:S05]  /*0040*/  @!P0 EXIT ;  /* 0x000000000000894d */ /* 0x000fea0003800000 */
[----:B------:R-:W-:Y:S01]  /*0050*/  UISETP.GT.U32.AND UP0, UPT, UR4, 0x4ff, UPT ;  /* 0x000004ff0400788c */ /* 0x000fe2000bf04070 */
[----:B------:R-:W-:Y:S01]  /*0060*/  BSSY.RECONVERGENT B0, `(.L_x_284) ;  /* 0x0000558000007945 */ /* 0x000fe20003800200 */
[----:B------:R-:W0:Y:S02]  /*0070*/  LDCU.64 UR8, c[0x0][0x358] ;  /* 0x00006b00ff0877ac */ /* 0x000e240008000a00 */
[----:B------:R-:W-:-:S09]  /*0080*/  UISETP.GT.AND.EX UP0, UPT, UR5, URZ, UPT, UP0 ;  /* 0x000000ff0500728c */ /* 0x000fd2000bf04300 */
        /* <DEDUP_REMOVED lines=9> */
[----:B------:R-:W1:Y:S01]  /*0120*/  LDC.64 R4, c[0x0][0x380] ;  /* 0x0000e000ff047b82 */ /* 0x000e620000000a00 */
[----:B------:R-:W2:Y:S01]  /*0130*/  LDCU.64 UR6, c[0x0][0x388] ;  /* 0x00007100ff0677ac */ /* 0x000ea20008000a00 */
[----:B-1----:R-:W-:-:S06]  /*0140*/  IMAD.WIDE.U32 R4, R0, 0x4, R4 ;  /* 0x0000000400047825 */ /* 0x002fcc00078e0004 */
[----:B0-----:R1:W5:Y:S01]  /*0150*/  LDG.E R4, desc[UR8][R4.64] ;  /* 0x0000000804047981 */ /* 0x001362000c1e1900 */
[C---:B--2---:R-:W-:Y:S01]  /*0160*/  IADD3 R3, P0, PT, R0.reuse, UR6, RZ ;  /* 0x0000000600037c10 */ /* 0x044fe2000ff1e0ff */
[----:B------:R-:W-:-:S04]  /*0170*/  VIADD R11, R0, 0x100 ;  /* 0x00000100000b7836 */ /* 0x000fc80000000000 */
[----:B------:R-:W-:-:S08]  /*0180*/  IMAD.X R2, RZ, RZ, UR7, P0 ;  /* 0x00000007ff027e24 */ /* 0x000fd000080e06ff */
.L_x_287:
[----:B0-----:R-:W-:Y:S05]  /*0190*/  BSYNC.RECONVERGENT B1 ;  /* 0x0000000000017941 */ /* 0x001fea0003800200 */
.L_x_286:
        /* <DEDUP_REMOVED lines=10> */
[----:B------:R-:W1:Y:S01]  /*0240*/  LDCU.64 UR6, c[0x0][0x388] ;  /* 0x00007100ff0677ac */ /* 0x000e620008000a00 */
[----:B------:R-:W-:-:S04]  /*0250*/  LEA.HI R5, R14, 0x1, RZ, 0x18 ;  /* 0x000000010e057811 */ /* 0x000fc800078fc0ff */
[----:B------:R-:W-:-:S05]  /*0260*/  LOP3.LUT R5, R5, 0x3, RZ, 0xc0, !PT ;  /* 0x0000000305057812 */ /* 0x000fca00078ec0ff */
[----:B------:R-:W-:Y:S01]  /*0270*/  IMAD.MOV R5, RZ, RZ, -R5 ;  /* 0x000000ffff057224 */ /* 0x000fe200078e0a05 */
[C---:B-1----:R-:W-:Y:S01]  /*0280*/  IADD3 R12, P0, PT, R11.reuse, UR6, RZ ;  /* 0x000000060b0c7c10 */ /* 0x042fe2000ff1e0ff */
[----:B0-----:R-:W-:-:S04]  /*0290*/  IMAD.WIDE.U32 R6, R11, 0x4, R6 ;  /* 0x000000040b067825 */ /* 0x001fc800078e0006 */
[----:B------:R-:W-:Y:S02]  /*02a0*/  IMAD.MOV.U32 R9, RZ, RZ, R6 ;  /* 0x000000ffff097224 */ /* 0x000fe400078e0006 */
[----:B------:R-:W-:Y:S02]  /*02b0*/  IMAD.MOV.U32 R10, RZ, RZ, R7 ;  /* 0x000000ffff0a7224 */ /* 0x000fe400078e0007 */
[----:B------:R-:W-:-:S07]  /*02c0*/  IMAD.X R13, RZ, RZ, UR7, P0 ;  /* 0x00000007ff0d7e24 */ /* 0x000fce00080e06ff */
.L_x_294:
        /* <DEDUP_REMOVED lines=17> */
[CC--:B------:R-:W-:Y:S02]  /*03e0*/  @P4 ISETP.LT.U32.AND P0, PT, R7.reuse, R12.reuse, PT ;  /* 0x0000000c0700420c */ /* 0x0c0fe40003f01070 */
[CC--:B------:R-:W-:Y:S02]  /*03f0*/  @P4 ISETP.GE.AND.EX P1, PT, R8.reuse, R13.reuse, PT, P1 ;  /* 0x0000000d0800420c */ /* 0x0c0fe40003f26310 */
[----:B------:R-:W-:Y:S02]  /*0400*/  @P4 ISETP.LT.AND.EX P0, PT, R8, R13, PT, P0 ;  /* 0x0000000d0800420c */ /* 0x000fe40003f01300 */
[----:B------:R-:W-:Y:S02]  /*0410*/  @P4 FSEL R4, R6, R15, !P1 ;  /* 0x0000000f06044208 */ /* 0x000fe40004800000 */
[----:B------:R-:W-:-:S02]  /*0420*/  @P4 SEL R3, R7, R12, P0 ;  /* 0x0000000c07034207 */ /* 0x000fc40000000000 */
[----:B------:R-:W-:-:S07]  /*0430*/  @P4 SEL R2, R8, R13, P0 ;  /* 0x0000000d08024207 */ /* 0x000fce0000000000 */
.L_x_293:
[----:B------:R-:W-:Y:S05]  /*0440*/  BSYNC.RECONVERGENT B3 ;  /* 0x0000000000037941 */ /* 0x000fea0003800200 */
.L_x_292:
[----:B------:R-:W-:Y:S01]  /*0450*/  IADD3 R12, P0, PT, R12, 0x100, RZ ;  /* 0x000001000c0c7810 */ /* 0x000fe20007f1e0ff */
[----:B------:R-:W-:Y:S02]  /*0460*/  VIADD R11, R11, 0x100 ;  /* 0x000001000b0b7836 */ /* 0x000fe40000000000 */
[----:B------:R-:W-:Y:S02]  /*0470*/  IMAD.X R10, RZ, RZ, R10, P3 ;  /* 0x000000ffff0a7224 */ /* 0x000fe400018e060a */
[----:B------:R-:W-:Y:S01]  /*0480*/  IMAD.X R13, RZ, RZ, R13, P0 ;  /* 0x000000ffff0d7224 */ /* 0x000fe200000e060d */
[----:B------:R-:W-:Y:S07]  /*0490*/  @P2 BRA `(.L_x_294) ;  /* 0xfffffffc008c2947 */ /* 0x000fee000383ffff */
.L_x_291:
[----:B------:R-:W-:Y:S05]  /*04a0*/  BSYNC.RECONVERGENT B2 ;  /* 0x0000000000027941 */ /* 0x000fea0003800200 */
.L_x_290:
[----:B------:R-:W-:-:S13]  /*04b0*/  ISETP.GE.U32.AND P0, PT, R14, 0x300, PT ;  /* 0x000003000e00780c */ /* 0x000fda0003f06070 */
[----:B------:R-:W-:Y:S05]  /*04c0*/  @!P0 BRA `(.L_x_289) ;  /* 0x00000004007c8947 */ /* 0x000fea0003800000 */
[----:B------:R-:W0:Y:S01]  /*04d0*/  LDC.64 R8, c[0x0][0x380] ;  /* 0x0000e000ff087b82 */ /* 0x000e220000000a00 */
[----:B------:R-:W-:-:S07]  /*04e0*/  VIADD R10, R11, 0x200 ;  /* 0x000002000b0a7836 */ /* 0x000fce0000000000 */
[----:B------:R-:W1:Y:S02]  /*04f0*/  LDC.64 R6, c[0x0][0x388] ;  /* 0x0000e200ff067b82 */ /* 0x000e640000000a00 */
.L_x_303:
[----:B------:R-:W-:-:S04]  /*0500*/  VIADD R15, R10, 0xfffffe00 ;  /* 0xfffffe000a0f7836 */ /* 0x000fc80000000000 */
[----:B0-----:R-:W-:-:S05]  /*0510*/  IMAD.WIDE R12, R15, 0x4, R8 ;  /* 0x000000040f0c7825 */ /* 0x001fca00078e0208 */
[----:B------:R-:W2:Y:S04]  /*0520*/  LDG.E R19, desc[UR8][R12.64] ;  /* 0x000000080c137981 */ /* 0x000ea8000c1e1900 */
[----:B-----5:R0:W5:Y:S04]  /*0530*/  LDG.E R21, desc[UR8][R12.64+0x400] ;  /* 0x000400080c157981 */ /* 0x020168000c1e1900 */
[----:B------:R0:W5:Y:S04]  /*0540*/  LDG.E R5, desc[UR8][R12.64+0x800] ;  /* 0x000800080c057981 */ /* 0x000168000c1e1900 */
[----:B------:R0:W5:Y:S01]  /*0550*/  LDG.E R11, desc[UR8][R12.64+0xc00] ;  /* 0x000c00080c0b7981 */ /* 0x000162000c1e1900 */
[----:B-1----:R-:W-:Y:S01]  /*0560*/  IADD3 R20, P1, PT, R15, R6, RZ ;  /* 0x000000060f147210 */ /* 0x002fe20007f3e0ff */
[----:B------:R-:W-:Y:S01]  /*0570*/  BSSY.RECONVERGENT B2, `(.L_x_295) ;  /* 0x0000013000027945 */ /* 0x000fe20003800200 */
[----:B------:R-:W-:-:S02]  /*0580*/  IMAD.MOV.U32 R17, RZ, RZ, R3 ;  /* 0x000000ffff117224 */ /* 0x000fc400078e0003 */
[----:B------:R-:W-:Y:S01]  /*0590*/  IMAD.MOV.U32 R18, RZ, RZ, R2 ;  /* 0x000000ffff127224 */ /* 0x000fe200078e0002 */
[----:B------:R-:W-:Y:S01]  /*05a0*/  LEA.HI.X.SX32 R15, R15, R7, 0x1, P1 ;  /* 0x000000070f0f7211 */ /* 0x000fe200008f0eff */
[----:B------:R-:W-:Y:S02]  /*05b0*/  IMAD.MOV.U32 R14, RZ, RZ, R4 ;  /* 0x000000ffff0e7224 */ /* 0x000fe400078e0004 */
[----:B------:R-:W-:Y:S01]  /*05c0*/  VIADD R16, R10, 0xffffff00 ;  /* 0xffffff000a107836 */ /* 0x000fe20000000000 */
[----:B--2---:R-:W-:-:S13]  /*05d0*/  FSETP.GEU.AND P0, PT, R4, R19, PT ;  /* 0x000000130400720b */ /* 0x004fda0003f0e000 */
[----:B0-----:R-:W-:Y:S05]  /*05e0*/  @!P0 BRA `(.L_x_296) ;  /* 0x00000000002c8947 */ /* 0x001fea0003800000 */
        /* <DEDUP_REMOVED lines=11> */
.L_x_296:
[----:B------:R-:W-:Y:S05]  /*06a0*/  BSYNC.RECONVERGENT B2 ;  /* 0x0000000000027941 */ /* 0x000fea0003800200 */
.L_x_295:
[----:B-----5:R-:W-:Y:S01]  /*06b0*/  FSETP.GEU.AND P0, PT, R14, R21, PT ;  /* 0x000000150e00720b */ /* 0x020fe20003f0e000 */
[----:B------:R-:W-:Y:S01]  /*06c0*/  BSSY.RECONVERGENT B2, `(.L_x_297) ;  /* 0x0000013000027945 */ /* 0x000fe20003800200 */
[----:B------:R-:W-:Y:S01]  /*06d0*/  IADD3 R12, P1, PT, R16, R6, RZ ;  /* 0x00000006100c7210 */ /* 0x000fe20007f3e0ff */
[----:B------:R-:W-:Y:S02]  /*06e0*/  VIADD R3, R10, 0x100 ;  /* 0x000001000a037836 */ /* 0x000fe40000000000 */
[----:B------:R-:W-:Y:S01]  /*06f0*/  IMAD.MOV.U32 R4, RZ, RZ, R17 ;  /* 0x000000ffff047224 */ /* 0x000fe200078e0011 */
[----:B------:R-:W-:Y:S01]  /*0700*/  LEA.HI.X.SX32 R13, R16, R7, 0x1, P1 ;  /* 0x00000007100d7211 */ /* 0x000fe200008f0eff */
        /* <DEDUP_REMOVED lines=14> */
.L_x_298:
[----:B------:R-:W-:Y:S05]  /*07f0*/  BSYNC.RECONVERGENT B2 ;  /* 0x0000000000027941 */ /* 0x000fea0003800200 */
.L_x_297:
[----:B------:R-:W-:Y:S01]  /*0800*/  FSETP.GEU.AND P0, PT, R2, R5, PT ;  /* 0x000000050200720b */ /* 0x000fe20003f0e000 */
[----:B------:R-:W-:Y:S01]  /*0810*/  BSSY.RECONVERGENT B2, `(.L_x_299) ;  /* 0x0000013000027945 */ /* 0x000fe20003800200 */
[CC--:B------:R-:W-:Y:S01]  /*0820*/  IADD3 R17, P1, PT, R10.reuse, R6.reuse, RZ ;  /* 0x000000060a117210 */ /* 0x0c0fe20007f3e0ff */
[----:B------:R-:W-:Y:S01]  /*0830*/  IMAD.MOV.U32 R13, RZ, RZ, R4 ;  /* 0x000000ffff0d7224 */ /* 0x000fe200078e0004 */
[----:B------:R-:W-:Y:S01]  /*0840*/  IADD3 R18, P2, PT, R3, R6, RZ ;  /* 0x0000000603127210 */ /* 0x000fe20007f5e0ff */
[----:B------:R-:W-:Y:S01]  /*0850*/  IMAD.MOV.U32 R14, RZ, RZ, R15 ;  /* 0x000000ffff0e7224 */ /* 0x000fe200078e000f */
[----:B------:R-:W-:Y:S01]  /*0860*/  LEA.HI.X.SX32 R16, R10, R7, 0x1, P1 ;  /* 0x000000070a107211 */ /* 0x000fe200008f0eff */
        /* <DEDUP_REMOVED lines=13> */
.L_x_300:
[----:B------:R-:W-:Y:S05]  /*0940*/  BSYNC.RECONVERGENT B2 ;  /* 0x0000000000027941 */ /* 0x000fea0003800200 */
.L_x_299:
[----:B------:R-:W-:Y:S01]  /*0950*/  FSETP.GEU.AND P0, PT, R12, R11, PT ;  /* 0x0000000b0c00720b */ /* 0x000fe20003f0e000 */
[----:B------:R-:W-:Y:S01]  /*0960*/  BSSY.RECONVERGENT B2, `(.L_x_301) ;  /* 0x0000011000027945 */ /* 0x000fe20003800200 */
[----:B------:R-:W-:Y:S01]  /*0970*/  LEA.HI.X.SX32 R5, R3, R7, 0x1, P2 ;  /* 0x0000000703057211 */ /* 0x000fe200010f0eff */
        /* <DEDUP_REMOVED lines=15> */
.L_x_302:
[----:B------:R-:W-:Y:S05]  /*0a70*/  BSYNC.RECONVERGENT B2 ;  /* 0x0000000000027941 */ /* 0x000fea0003800200 */
.L_x_301:
[C---:B------:R-:W-:Y:S02]  /*0a80*/  VIADD R5, R10.reuse, 0x200 ;  /* 0x000002000a057836 */ /* 0x040fe40000000000 */
[----:B------:R-:W-:-:S03]  /*0a90*/  VIADD R10, R10, 0x400 ;  /* 0x000004000a0a7836 */ /* 0x000fc60000000000 */
[----:B------:R-:W-:-:S13]  /*0aa0*/  ISETP.GE.AND P0, PT, R5, UR5, PT ;  /* 0x0000000505007c0c */ /* 0x000fda000bf06270 */
[----:B------:R-:W-:Y:S05]  /*0ab0*/  @!P0 BRA `(.L_x_303) ;  /* 0xfffffff800908947 */ /* 0x000fea000383ffff */
.L_x_289:
[----:B------:R-:W-:Y:S05]  /*0ac0*/  BSYNC.RECONVERGENT B1 ;  /* 0x0000000000017941 */ /* 0x000fea0003800200 */
.L_x_288:
[----:B------:R-:W0:Y:S02]  /*0ad0*/  LDCU UR4, c[0x0][0x398] ;  /* 0x00007300ff0477ac */ /* 0x000e240008000800 */
[----:B0-----:R-:W-:-:S09]  /*0ae0*/  UISETP.GE.AND UP0, UPT, UR4, 0x100, UPT ;  /* 0x000001000400788c */ /* 0x001fd2000bf06270 */
[----:B------:R-:W-:Y:S05]  /*0af0*/  BRA.U !UP0, `(.L_x_304) ;  /* 0x00000011083c7547 */ /* 0x000fea000b800000 */
[----:B------:R-:W0:Y:S01]  /*0b00*/  S2R R12, SR_LANEID ;  /* 0x00000000000c7919 */ /* 0x000e220000000000 */
[----:B------:R-:W-:Y:S01]  /*0b10*/  BSSY.RECONVERGENT B1, `(.L_x_305) ;  /* 0x0000015000017945 */ /* 0x000fe20003800200 */
[----:B------:R-:W-:Y:S01]  /*0b20*/  IMAD.MOV.U32 R8, RZ, RZ, R3 ;  /* 0x000000ffff087224 */ /* 0x000fe200078e0003 */
[----:B-----5:R-:W2:Y:S01]  /*0b30*/  SHFL.DOWN PT, R7, R4, 0x1, 0x1f ;  /* 0x08201f0004077f89 */ /* 0x020ea200000e0000 */
[----:B------:R-:W-:Y:S02]  /*0b40*/  IMAD.MOV.U32 R9, RZ, RZ, R2 ;  /* 0x000000ffff097224 */ /* 0x000fe400078e0002 */
[----:B-1----:R-:W-:Y:S01]  /*0b50*/  IMAD.MOV.U32 R5, RZ, RZ, R4 ;  /* 0x000000ffff057224 */ /* 0x002fe200078e0004 */
[----:B------:R1:W3:Y:S04]  /*0b60*/  SHFL.DOWN PT, R6, R3, 0x1, 0x1f ;  /* 0x08201f0003067f89 */ /* 0x0002e800000e0000 */
[----:B------:R1:W4:Y:S01]  /*0b70*/  SHFL.DOWN PT, R11, R2, 0x1, 0x1f ;  /* 0x08201f00020b7f89 */ /* 0x00032200000e0000 */
[----:B--2---:R-:W-:-:S04]  /*0b80*/  FSETP.GEU.AND P0, PT, R4, R7, PT ;  /* 0x000000070400720b */ /* 0x004fc80003f0e000 */
[----:B0-----:R-:W-:-:S13]  /*0b90*/  ISETP.GT.OR P0, PT, R12, 0x1e, !P0 ;  /* 0x0000001e0c00780c */ /* 0x001fda0004704670 */
[----:B-1-34-:R-:W-:Y:S05]  /*0ba0*/  @P0 BRA `(.L_x_306) ;  /* 0x00000000002c0947 */ /* 0x01afea0003800000 */
        /* <DEDUP_REMOVED lines=11> */
.L_x_306:
[----:B------:R-:W-:Y:S05]  /*0c60*/  BSYNC.RECONVERGENT B1 ;  /* 0x0000000000017941 */ /* 0x000fea0003800200 */
.L_x_305:
        /* <DEDUP_REMOVED lines=21> */
.L_x_308:
[----:B------:R-:W-:Y:S05]  /*0dc0*/  BSYNC.RECONVERGENT B1 ;  /* 0x0000000000017941 */ /* 0x000fea0003800200 */
.L_x_307:
        /* <DEDUP_REMOVED lines=21> */
.L_x_310:
[----:B------:R-:W-:Y:S05]  /*0f20*/  BSYNC.RECONVERGENT B1 ;  /* 0x0000000000017941 */ /* 0x000fea0003800200 */
.L_x_309:
        /* <DEDUP_REMOVED lines=21> */
.L_x_312:
[----:B------:R-:W-:Y:S05]  /*1080*/  BSYNC.RECONVERGENT B1 ;  /* 0x0000000000017941 */ /* 0x000fea0003800200 */
.L_x_311:
        /* <DEDUP_REMOVED lines=22> */
.L_x_314:
[----:B------:R-:W-:Y:S05]  /*11f0*/  BSYNC.RECONVERGENT B1 ;  /* 0x0000000000017941 */ /* 0x000fea0003800200 */
.L_x_313:
        /* <DEDUP_REMOVED lines=12> */
.L_x_316:
[----:B------:R-:W-:Y:S05]  /*12c0*/  BSYNC.RECONVERGENT B1 ;  /* 0x0000000000017941 */ /* 0x000fea0003800200 */
.L_x_315:
        /* <DEDUP_REMOVED lines=31> */
.L_x_319:
[----:B------:R-:W-:Y:S05]  /*14c0*/  BSYNC.RECONVERGENT B1 ;  /* 0x0000000000017941 */ /* 0x000fea0003800200 */
.L_x_318:
        /* <DEDUP_REMOVED lines=18> */
.L_x_321:
[----:B------:R-:W-:Y:S05]  /*15f0*/  BSYNC.RECONVERGENT B1 ;  /* 0x0000000000017941 */ /* 0x000fea0003800200 */
.L_x_320:
        /* <DEDUP_REMOVED lines=18> */
.L_x_323:
[----:B------:R-:W-:Y:S05]  /*1720*/  BSYNC.RECONVERGENT B1 ;  /* 0x0000000000017941 */ /* 0x000fea0003800200 */
.L_x_322:
        /* <DEDUP_REMOVED lines=18> */
.L_x_325:
[----:B------:R-:W-:Y:S05]  /*1850*/  BSYNC.RECONVERGENT B1 ;  /* 0x0000000000017941 */ /* 0x000fea0003800200 */
.L_x_324:
        /* <DEDUP_REMOVED lines=18> */
.L_x_327:
[----:B------:R-:W-:Y:S05]  /*1980*/  BSYNC.RECONVERGENT B1 ;  /* 0x0000000000017941 */ /* 0x000fea0003800200 */
.L_x_326:
        /* <DEDUP_REMOVED lines=18> */
.L_x_329:
[----:B------:R-:W-:Y:S05]  /*1ab0*/  BSYNC.RECONVERGENT B1 ;  /* 0x0000000000017941 */ /* 0x000fea0003800200 */
.L_x_328:
        /* <DEDUP_REMOVED lines=19> */
.L_x_304:
[----:B-1----:R-:W-:Y:S01]  /*1bf0*/  LOP3.LUT R5, R0, 0x3e0, RZ, 0xc0, !PT ;  /* 0x000003e000057812 */ /* 0x002fe200078ec0ff */
[----:B------:R-:W-:Y:S01]  /*1c00*/  BSSY.RECONVERGENT B1, `(.L_x_330) ;  /* 0x000001b000017945 */ /* 0x000fe20003800200 */
[----:B-----5:R-:W-:Y:S02]  /*1c10*/  IMAD.MOV.U32 R7, RZ, RZ, R4 ;  /* 0x000000ffff077224 */ /* 0x020fe400078e0004 */
[----:B------:R-:W-:Y:S02]  /*1c20*/  IMAD.MOV.U32 R13, RZ, RZ, R3 ;  /* 0x000000ffff0d7224 */ /* 0x000fe400078e0003 */
[----:B------:R-:W-:Y:S01]  /*1c30*/  VIADD R6, R5, 0x20 ;  /* 0x0000002005067836 */ /* 0x000fe20000000000 */
[----:B------:R-:W-:Y:S01]  /*1c40*/  LOP3.LUT R5, RZ, R5, RZ, 0x33, !PT ;  /* 0x00000005ff057212 */ /* 0x000fe200078e33ff */
[----:B------:R-:W-:-:S03]  /*1c50*/  IMAD.MOV.U32 R15, RZ, RZ, R2 ;  /* 0x000000ffff0f7224 */ /* 0x000fc600078e0002 */
[----:B------:R-:W-:Y:S01]  /*1c60*/  ISETP.GT.AND P0, PT, R6, UR4, PT ;  /* 0x0000000406007c0c */ /* 0x000fe2000bf04270 */
[----:B------:R-:W-:-:S05]  /*1c70*/  VIADD R5, R5, UR4 ;  /* 0x0000000405057c36 */ /* 0x000fca0008000000 */
        /* <DEDUP_REMOVED lines=19> */
.L_x_331:
[----:B------:R-:W-:Y:S05]  /*1db0*/  BSYNC.RECONVERGENT B1 ;  /* 0x0000000000017941 */ /* 0x000fea0003800200 */
.L_x_330:
        /* <DEDUP_REMOVED lines=22> */
.L_x_333:
[----:B------:R-:W-:Y:S05]  /*1f20*/  BSYNC.RECONVERGENT B1 ;  /* 0x0000000000017941 */ /* 0x000fea0003800200 */
.L_x_332:
        /* <DEDUP_REMOVED lines=22> */
.L_x_335:
[----:B------:R-:W-:Y:S05]  /*2090*/  BSYNC.RECONVERGENT B1 ;  /* 0x0000000000017941 */ /* 0x000fea0003800200 */
.L_x_334:
        /* <DEDUP_REMOVED lines=22> */
.L_x_337:
[----:B------:R-:W-:Y:S05]  /*2200*/  BSYNC.RECONVERGENT B1 ;  /* 0x0000000000017941 */ /* 0x000fea0003800200 */
.L_x_336:
        /* <DEDUP_REMOVED lines=23> */
.L_x_339:
[----:B------:R-:W-:Y:S05]  /*2380*/  BSYNC.RECONVERGENT B1 ;  /* 0x0000000000017941 */ /* 0x000fea0003800200 */
.L_x_338:
        /* <DEDUP_REMOVED lines=12> */
.L_x_341:
[----:B------:R-:W-:Y:S05]  /*2450*/  BSYNC.RECONVERGENT B1 ;  /* 0x0000000000017941 */ /* 0x000fea0003800200 */
.L_x_340:
        /* <DEDUP_REMOVED lines=30> */
.L_x_343:
[----:B------:R-:W-:Y:S05]  /*2640*/  BSYNC.RECONVERGENT B1 ;  /* 0x0000000000017941 */ /* 0x000fea0003800200 */
.L_x_342:
        /* <DEDUP_REMOVED lines=27> */
.L_x_345:
[----:B------:R-:W-:Y:S05]  /*2800*/  BSYNC.RECONVERGENT B1 ;  /* 0x0000000000017941 */ /* 0x000fea0003800200 */
.L_x_344:
        /* <DEDUP_REMOVED lines=27> */
.L_x_347:
[----:B------:R-:W-:Y:S05]  /*29c0*/  BSYNC.RECONVERGENT B1 ;  /* 0x0000000000017941 */ /* 0x000fea0003800200 */
.L_x_346:
        /* <DEDUP_REMOVED lines=27> */
.L_x_349:
[----:B------:R-:W-:Y:S05]  /*2b80*/  BSYNC.RECONVERGENT B1 ;  /* 0x0000000000017941 */ /* 0x000fea0003800200 */
.L_x_348:
        /* <DEDUP_REMOVED lines=27> */
.L_x_351:
[----:B------:R-:W-:Y:S05]  /*2d40*/  BSYNC.RECONVERGENT B1 ;  /* 0x0000000000017941 */ /* 0x000fea0003800200 */
.L_x_350:
        /* <DEDUP_REMOVED lines=27> */
.L_x_353:
[----:B------:R-:W-:Y:S05]  /*2f00*/  BSYNC.RECONVERGENT B1 ;  /* 0x0000000000017941 */ /* 0x000fea0003800200 */
.L_x_352:
        /* <DEDUP_REMOVED lines=28> */
.L_x_285:
[----:B------:R-:W1:Y:S01]  /*30d0*/  S2R R0, SR_TID.X ;  /* 0x0000000000007919 */ /* 0x000e620000002100 */
[----:B------:R-:W1:Y:S01]  /*30e0*/  LDC.64 R2, c[0x0][0x380] ;  /* 0x0000e000ff027b82 */ /* 0x000e620000000a00 */
[----:B------:R-:W2:Y:S01]  /*30f0*/  LDCU.64 UR6, c[0x0][0x388] ;  /* 0x00007100ff0677ac */ /* 0x000ea20008000a00 */
[----:B-1----:R-:W-:-:S05]  /*3100*/  IMAD.WIDE.U32 R2, R0, 0x4, R2 ;  /* 0x0000000400027825 */ /* 0x002fca00078e0002 */
[----:B0-----:R-:W3:Y:S04]  /*3110*/  LDG.E R4, desc[UR8][R2.64] ;  /* 0x0000000802047981 */ /* 0x001ee8000c1e1900 */
[----:B------:R-:W3:Y:S04]  /*3120*/  LDG.E R5, desc[UR8][R2.64+0x400] ;  /* 0x0004000802057981 */ /* 0x000ee8000c1e1900 */
[----:B------:R-:W4:Y:S04]  /*3130*/  LDG.E R6, desc[UR8][R2.64+0x800] ;  /* 0x0008000802067981 */ /* 0x000f28000c1e1900 */
[----:B------:R-:W2:Y:S04]  /*3140*/  LDG.E R7, desc[UR8][R2.64+0xc00] ;  /* 0x000c000802077981 */ /* 0x000ea8000c1e1900 */
[----:B------:R0:W5:Y:S01]  /*3150*/  LDG.E R9, desc[UR8][R2.64+0x1000] ;  /* 0x0010000802097981 */ /* 0x000162000c1e1900 */
[----:B------:R-:W-:Y:S01]  /*3160*/  BSSY.RECONVERGENT B1, `(.L_x_354) ;  /* 0x0000011000017945 */ /* 0x000fe20003800200 */
[----:B---3--:R-:W-:-:S04]  /*3170*/  FSETP.GEU.AND P0, PT, R5, R4, PT ;  /* 0x000000040500720b */ /* 0x008fc80003f0e000 */
[----:B------:R-:W-:Y:S01]  /*3180*/  FSEL R5, R5, R4, !P0 ;  /* 0x0000000405057208 */ /* 0x000fe20004000000 */
[----:B------:R-:W-:-:S03]  /*3190*/  VIADD R4, R0, 0x200 ;  /* 0x0000020000047836 */ /* 0x000fc60000000000 */
[----:B----4-:R-:W-:-:S04]  /*31a0*/  FSETP.GEU.AND P1, PT, R6, R5, PT ;  /* 0x000000050600720b */ /* 0x010fc80003f2e000 */
[----:B------:R-:W-:Y:S01]  /*31b0*/  FSEL R6, R6, R5, !P1 ;  /* 0x0000000506067208 */ /* 0x000fe20004800000 */
[----:B------:R-:W-:-:S03]  /*31c0*/  VIADD R5, R0, 0x100 ;  /* 0x0000010000057836 */ /* 0x000fc60000000000 */
[----:B--2---:R-:W-:Y:S01]  /*31d0*/  FSETP.GEU.AND P2, PT, R6, R7, PT ;  /* 0x000000070600720b */ /* 0x004fe20003f4e000 */
        /* <DEDUP_REMOVED lines=9> */
.L_x_355:
[----:B------:R-:W-:Y:S05]  /*3270*/  BSYNC.RECONVERGENT B1 ;  /* 0x0000000000017941 */ /* 0x000fea0003800200 */
.L_x_354:
[----:B-----5:R-:W-:Y:S01]  /*3280*/  FSETP.GEU.AND P0, PT, R10, R9, PT ;  /* 0x000000090a00720b */ /* 0x020fe20003f0e000 */
[----:B------:R-:W-:Y:S01]  /*3290*/  IMAD.MOV.U32 R15, RZ, RZ, RZ ;  /* 0x000000ffff0f7224 */ /* 0x000fe200078e00ff */
[----:B------:R-:W-:Y:S01]  /*32a0*/  LOP3.LUT R4, R0, 0x400, RZ, 0xfc, !PT ;  /* 0x0000040000047812 */ /* 0x000fe200078efcff */
[----:B------:R-:W-:Y:S01]  /*32b0*/  BSSY.RECONVERGENT B1, `(.L_x_356) ;  /* 0x0000012000017945 */ /* 0x000fe20003800200 */
[----:B------:R-:W-:Y:S01]  /*32c0*/  IADD3 R14, P2, PT, R5, UR6, RZ ;  /* 0x00000006050e7c10 */ /* 0x000fe2000ff5e0ff */
[----:B------:R-:W-:Y:S01]  /*32d0*/  IMAD.MOV.U32 R6, RZ, RZ, R10 ;  /* 0x000000ffff067224 */ /* 0x000fe200078e000a */
[----:B------:R-:W-:Y:S02]  /*32e0*/  IADD3 R11, P1, PT, R4, UR6, RZ ;  /* 0x00000006040b7c10 */ /* 0x000fe4000ff3e0ff */
[----:B------:R-:W-:Y:S01]  /*32f0*/  IADD3.X R13, PT, PT, R15, UR7, RZ, P2, !PT ;  /* 0x000000070f0d7c10 */ /* 0x000fe200097fe4ff */
[----:B------:R-:W-:Y:S02]  /*3300*/  IMAD.MOV.U32 R7, RZ, RZ, R14 ;  /* 0x000000ffff077224 */ /* 0x000fe400078e000e */
[----:B------:R-:W-:-:S02]  /*3310*/  IMAD.X R12, RZ, RZ, UR7, P1 ;  /* 0x00000007ff0c7e24 */ /* 0x000fc400088e06ff */
[----:B------:R-:W-:Y:S01]  /*3320*/  IMAD.MOV.U32 R8, RZ, RZ, R13 ;  /* 0x000000ffff087224 */ /* 0x000fe200078e000d */
[----:B------:R-:W-:Y:S06]  /*3330*/  @!P0 BRA `(.L_x_357) ;  /* 0x0000000000248947 */ /* 0x000fec0003800000 */
[----:B------:R-:W-:Y:S01]  /*3340*/  FSETP.GEU.AND P1, PT, R9, R10, PT ;  /* 0x0000000a0900720b */ /* 0x000fe20003f2e000 */
[----:B------:R-:W-:Y:S02]  /*3350*/  IMAD.MOV.U32 R6, RZ, RZ, R9 ;  /* 0x000000ffff067224 */ /* 0x000fe400078e0009 */
[----:B------:R-:W-:Y:S02]  /*3360*/  IMAD.MOV.U32 R7, RZ, RZ, R11 ;  /* 0x000000ffff077224 */ /* 0x000fe400078e000b */
[----:B------:R-:W-:-:S08]  /*3370*/  IMAD.MOV.U32 R8, RZ, RZ, R12 ;  /* 0x000000ffff087224 */ /* 0x000fd000078e000c */
[----:B------:R-:W-:-:S04]  /*3380*/  @P1 ISETP.GE.U32.AND P0, PT, R5, R4, PT ;  /* 0x000000040500120c */ /* 0x000fc80003f06070 */
[----:B------:R-:W-:-:S04]  /*3390*/  @P1 ISETP.GE.AND.EX P0, PT, R15, RZ, PT, P0 ;  /* 0x000000ff0f00120c */ /* 0x000fc80003f06300 */
[----:B------:R-:W-:Y:S02]  /*33a0*/  @P1 FSEL R6, R10, R9, !P0 ;  /* 0x000000090a061208 */ /* 0x000fe40004000000 */
[----:B------:R-:W-:Y:S02]  /*33b0*/  @P1 SEL R7, R14, R11, !P0 ;  /* 0x0000000b0e071207 */ /* 0x000fe40004000000 */
[----:B------:R-:W-:-:S07]  /*33c0*/  @P1 SEL R8, R13, R12, !P0 ;  /* 0x0000000c0d081207 */ /* 0x000fce0004000000 */
.L_x_357:
[----:B------:R-:W-:Y:S05]  /*33d0*/  BSYNC.RECONVERGENT B1 ;  /* 0x0000000000017941 */ /* 0x000fea0003800200 */
.L_x_356:
[----:B------:R-:W-:Y:S01]  /*33e0*/  UISETP.GE.U32.AND UP0, UPT, UR4, 0xa00, UPT ;  /* 0x00000a000400788c */ /* 0x000fe2000bf06070 */
[----:B------:R-:W-:Y:S02]  /*33f0*/  IMAD.MOV.U32 R9, RZ, RZ, 0x500 ;  /* 0x00000500ff097424 */ /* 0x000fe400078e00ff */
[----:B------:R-:W-:Y:S01]  /*3400*/  IMAD.MOV.U32 R10, RZ, RZ, RZ ;  /* 0x000000ffff0a7224 */ /* 0x000fe200078e00ff */
[----:B------:R-:W-:-:S09]  /*3410*/  UISETP.GE.U32.AND.EX UP0, UPT, UR5, URZ, UPT, UP0 ;  /* 0x000000ff0500728c */ /* 0x000fd2000bf06100 */
[----:B------:R-:W-:Y:S05]  /*3420*/  BRA.U !UP0, `(.L_x_358) ;  /* 0x0000000508c87547 */ /* 0x000fea000b800000 */
[----:B------:R-:W-:Y:S01]  /*3430*/  IMAD.MOV.U32 R9, RZ, RZ, 0x500 ;  /* 0x00000500ff097424 */ /* 0x000fe200078e00ff */
[----:B------:R-:W0:Y:S01]  /*3440*/  LDCU.64 UR6, c[0x0][0x388] ;  /* 0x00007100ff0677ac */ /* 0x000e220008000a00 */
[----:B------:R-:W-:Y:S01]  /*3450*/  IMAD.MOV.U32 R10, RZ, RZ, RZ ;  /* 0x000000ffff0a7224 */ /* 0x000fe200078e00ff */
[----:B------:R-:W1:Y:S06]  /*3460*/  LDCU.64 UR4, c[0x0][0x398] ;  /* 0x00007300ff0477ac */ /* 0x000e6c0008000a00 */
.L_x_369:
[----:B------:R-:W-:-:S04]  /*3470*/  LEA R14, P0, R9, R2, 0x2 ;  /* 0x00000002090e7211 */ /* 0x000fc800078010ff */
[----:B------:R-:W-:-:S05]  /*3480*/  LEA.HI.X R15, R9, R3, R10, 0x2, P0 ;  /* 0x00000003090f7211 */ /* 0x000fca00000f140a */
[----:B------:R-:W2:Y:S04]  /*3490*/  LDG.E R21, desc[UR8][R14.64] ;  /* 0x000000080e157981 */ /* 0x000ea8000c1e1900 */
[----:B------:R3:W5:Y:S04]  /*34a0*/  LDG.E R18, desc[UR8][R14.64+0x400] ;  /* 0x000400080e127981 */ /* 0x000768000c1e1900 */
[----:B------:R3:W5:Y:S04]  /*34b0*/  LDG.E R23, desc[UR8][R14.64+0x800] ;  /* 0x000800080e177981 */ /* 0x000768000c1e1900 */
[----:B------:R3:W5:Y:S04]  /*34c0*/  LDG.E R4, desc[UR8][R14.64+0xc00] ;  /* 0x000c00080e047981 */ /* 0x000768000c1e1900 */
[----:B------:R3:W5:Y:S01]  /*34d0*/  LDG.E R11, desc[UR8][R14.64+0x1000] ;  /* 0x001000080e0b7981 */ /* 0x000762000c1e1900 */
[----:B0-----:R-:W-:Y:S01]  /*34e0*/  IADD3 R12, P1, P2, R9, UR6, R0 ;  /* 0x00000006090c7c10 */ /* 0x001fe2000fa3e000 */
[----:B------:R-:W-:Y:S01]  /*34f0*/  BSSY.RECONVERGENT B1, `(.L_x_359) ;  /* 0x0000012000017945 */ /* 0x000fe20003800200 */
[----:B------:R-:W-:-:S02]  /*3500*/  IMAD.MOV.U32 R13, RZ, RZ, R6 ;  /* 0x000000ffff0d7224 */ /* 0x000fc400078e0006 */
[----:B------:R-:W-:Y:S01]  /*3510*/  IMAD.MOV.U32 R17, RZ, RZ, R7 ;  /* 0x000000ffff117224 */ /* 0x000fe200078e0007 */
[----:B------:R-:W-:Y:S01]  /*3520*/  IADD3.X R5, PT, PT, R10, UR7, RZ, P1, P2 ;  /* 0x000000070a057c10 */ /* 0x000fe20008fe44ff */
[----:B------:R-:W-:Y:S01]  /*3530*/  IMAD.MOV.U32 R19, RZ, RZ, R8 ;  /* 0x000000ffff137224 */ /* 0x000fe200078e0008 */
[----:B--2---:R-:W-:-:S13]  /*3540*/  FSETP.GEU.AND P0, PT, R6, R21, PT ;  /* 0x000000150600720b */ /* 0x004fda0003f0e000 */
[----:B---3--:R-:W-:Y:S05]  /*3550*/  @!P0 BRA `(.L_x_360) ;  /* 0x00000000002c8947 */ /* 0x008fea0003800000 */
        /* <DEDUP_REMOVED lines=11> */
.L_x_360:
[----:B-1----:R-:W-:Y:S05]  /*3610*/  BSYNC.RECONVERGENT B1 ;  /* 0x0000000000017941 */ /* 0x002fea0003800200 */
.L_x_359:
[----:B-----5:R-:W-:Y:S01]  /*3620*/  FSETP.GEU.AND P0, PT, R13, R18, PT ;  /* 0x000000120d00720b */ /* 0x020fe20003f0e000 */
[----:B------:R-:W-:Y:S01]  /*3630*/  BSSY.RECONVERGENT B1, `(.L_x_361) ;  /* 0x0000010000017945 */ /* 0x000fe20003800200 */
[----:B------:R-:W-:Y:S02]  /*3640*/  IMAD.MOV.U32 R6, RZ, RZ, R13 ;  /* 0x000000ffff067224 */ /* 0x000fe400078e000d */
[----:B------:R-:W-:Y:S02]  /*3650*/  IMAD.MOV.U32 R14, RZ, RZ, R17 ;  /* 0x000000ffff0e7224 */ /* 0x000fe400078e0011 */
[----:B------:R-:W-:-:S07]  /*3660*/  IMAD.MOV.U32 R16, RZ, RZ, R19 ;  /* 0x000000ffff107224 */ /* 0x000fce00078e0013 */
[----:B------:R-:W-:Y:S05]  /*3670*/  @!P0 BRA `(.L_x_362) ;  /* 0x00000000002c8947 */ /* 0x000fea0003800000 */
[----:B------:R-:W-:Y:S01]  /*3680*/  FSETP.GEU.AND P2, PT, R18, R13, PT ;  /* 0x0000000d1200720b */ /* 0x000fe20003f4e000 */
[----:B------:R-:W-:Y:S01]  /*3690*/  IMAD.MOV.U32 R6, RZ, RZ, R18 ;  /* 0x000000ffff067224 */ /* 0x000fe200078e0012 */
[----:B------:R-:W-:-:S05]  /*36a0*/  IADD3 R14, P1, PT, R12, 0x100, RZ ;  /* 0x000001000c0e7810 */ /* 0x000fca0007f3e0ff */
[----:B------:R-:W-:-:S06]  /*36b0*/  IMAD.X R16, RZ, RZ, R5, P1 ;  /* 0x000000ffff107224 */ /* 0x000fcc00008e0605 */
[CC--:B------:R-:W-:Y:S02]  /*36c0*/  @P2 ISETP.GE.U32.AND P0, PT, R17.reuse, R14.reuse, PT ;  /* 0x0000000e1100220c */ /* 0x0c0fe40003f06070 */
[----:B------:R-:W-:Y:S02]  /*36d0*/  @P2 ISETP.LT.U32.AND P1, PT, R17, R14, PT ;  /* 0x0000000e1100220c */ /* 0x000fe40003f21070 */
[CC--:B------:R-:W-:Y:S02]  /*36e0*/  @P2 ISETP.GE.AND.EX P0, PT, R19.reuse, R16.reuse, PT, P0 ;  /* 0x000000101300220c */ /* 0x0c0fe40003f06300 */
[----:B------:R-:W-:Y:S02]  /*36f0*/  @P2 ISETP.LT.AND.EX P1, PT, R19, R16, PT, P1 ;  /* 0x000000101300220c */ /* 0x000fe40003f21310 */
[----:B------:R-:W-:Y:S02]  /*3700*/  @P2 FSEL R6, R13, R18, !P0 ;  /* 0x000000120d062208 */ /* 0x000fe40004000000 */
[----:B------:R-:W-:-:S02]  /*3710*/  @P2 SEL R14, R17, R14, P1 ;  /* 0x0000000e110e2207 */ /* 0x000fc40000800000 */
[----:B------:R-:W-:-:S07]  /*3720*/  @P2 SEL R16, R19, R16, P1 ;  /* 0x0000001013102207 */ /* 0x000fce0000800000 */
.L_x_362:
[----:B------:R-:W-:Y:S05]  /*3730*/  BSYNC.RECONVERGENT B1 ;  /* 0x0000000000017941 */ /* 0x000fea0003800200 */
.L_x_361:
        /* <DEDUP_REMOVED lines=19> */
.L_x_364:
[----:B------:R-:W-:Y:S05]  /*3870*/  BSYNC.RECONVERGENT B1 ;  /* 0x0000000000017941 */ /* 0x000fea0003800200 */
.L_x_363:
        /* <DEDUP_REMOVED lines=19> */
.L_x_366:
[----:B------:R-:W-:Y:S05]  /*39b0*/  BSYNC.RECONVERGENT B1 ;  /* 0x0000000000017941 */ /* 0x000fea0003800200 */
.L_x_365:
[----:B------:R-:W-:Y:S01]  /*39c0*/  FSETP.GEU.AND P0, PT, R14, R11, PT ;  /* 0x0000000b0e00720b */ /* 0x000fe20003f0e000 */
        /* <DEDUP_REMOVED lines=16> */
.L_x_368:
[----:B------:R-:W-:Y:S05]  /*3ad0*/  BSYNC.RECONVERGENT B1 ;  /* 0x0000000000017941 */ /* 0x000fea0003800200 */
.L_x_367:
[----:B------:R-:W-:-:S04]  /*3ae0*/  IADD3 R4, P1, PT, R9, 0xa00, RZ ;  /* 0x00000a0009047810 */ /* 0x000fc80007f3e0ff */
[----:B------:R-:W-:Y:S01]  /*3af0*/  ISETP.GT.U32.AND P0, PT, R4, UR4, PT ;  /* 0x0000000404007c0c */ /* 0x000fe2000bf04070 */
[----:B------:R-:W-:Y:S01]  /*3b00*/  IMAD.X R4, RZ, RZ, R10, P1 ;  /* 0x000000ffff047224 */ /* 0x000fe200008e060a */
[----:B------:R-:W-:-:S04]  /*3b10*/  IADD3 R9, P1, PT, R9, 0x500, RZ ;  /* 0x0000050009097810 */ /* 0x000fc80007f3e0ff */
[----:B------:R-:W-:Y:S01]  /*3b20*/  ISETP.GT.AND.EX P0, PT, R4, UR5, PT, P0 ;  /* 0x0000000504007c0c */ /* 0x000fe2000bf04300 */
[----:B------:R-:W-:-:S12]  /*3b30*/  IMAD.X R10, RZ, RZ, R10, P1 ;  /* 0x000000ffff0a7224 */ /* 0x000fd800008e060a */
[----:B------:R-:W-:Y:S05]  /*3b40*/  @!P0 BRA `(.L_x_369) ;  /* 0xfffffff800488947 */ /* 0x000fea000383ffff */
.L_x_358:
        /* <DEDUP_REMOVED lines=8> */
[----:B------:R-:W-:Y:S01]  /*3bd0*/  BSSY.RECONVERGENT B2, `(.L_x_372) ;  /* 0x000002e000027945 */ /* 0x000fe20003800200 */
[----:B------:R-:W-:Y:S02]  /*3be0*/  IMAD.MOV.U32 R12, RZ, RZ, R0 ;  /* 0x000000ffff0c7224 */ /* 0x000fe400078e0000 */
[----:B------:R-:W-:-:S04]  /*3bf0*/  IADD3 R15, PT, PT, -R9, UR4, R2 ;  /* 0x00000004090f7c10 */ /* 0x000fc8000fffe102 */
[----:B------:R-:W-:-:S04]  /*3c00*/  LOP3.LUT R2, R15, 0x300, RZ, 0xc0, !PT ;  /* 0x000003000f027812 */ /* 0x000fc800078ec0ff */
[----:B------:R-:W-:-:S13]  /*3c10*/  ISETP.NE.AND P0, PT, R2, 0x300, PT ;  /* 0x000003000200780c */ /* 0x000fda0003f05270 */
[----:B------:R-:W-:Y:S05]  /*3c20*/  @!P0 BRA `(.L_x_373) ;  /* 0x0000000000a08947 */ /* 0x000fea0003800000 */
[----:B------:R-:W0:Y:S01]  /*3c30*/  LDCU.64 UR10, c[0x0][0x380] ;  /* 0x00007000ff0a77ac */ /* 0x000e220008000a00 */
[----:B------:R-:W-:Y:S01]  /*3c40*/  IADD3 R14, P0, PT, R0, R9, RZ ;  /* 0x00000009000e7210 */ /* 0x000fe20007f1e0ff */
[----:B------:R-:W-:Y:S01]  /*3c50*/  IMAD.MOV.U32 R12, RZ, RZ, R0 ;  /* 0x000000ffff0c7224 */ /* 0x000fe200078e0000 */
[----:B------:R-:W-:-:S03]  /*3c60*/  LEA.HI R2, R15, 0x1, RZ, 0x18 ;  /* 0x000000010f027811 */ /* 0x000fc600078fc0ff */
[----:B------:R-:W-:Y:S01]  /*3c70*/  IMAD.X R3, RZ, RZ, R10, P0 ;  /* 0x000000ffff037224 */ /* 0x000fe200000e060a */
[----:B------:R-:W-:Y:S02]  /*3c80*/  LOP3.LUT R2, R2, 0x3, RZ, 0xc0, !PT ;  /* 0x0000000302027812 */ /* 0x000fe400078ec0ff */
[----:B------:R-:W-:-:S03]  /*3c90*/  IADD3 R16, P0, PT, R14, UR6, RZ ;  /* 0x000000060e107c10 */ /* 0x000fc6000ff1e0ff */
[----:B------:R-:W-:Y:S01]  /*3ca0*/  IMAD.MOV R4, RZ, RZ, -R2 ;  /* 0x000000ffff047224 */ /* 0x000fe200078e0a02 */
[----:B------:R-:W-:Y:S02]  /*3cb0*/  IADD3.X R18, PT, PT, R3, UR7, RZ, P0, !PT ;  /* 0x0000000703127c10 */ /* 0x000fe400087fe4ff */
[----:B0-----:R-:W-:-:S04]  /*3cc0*/  LEA R13, P1, R14, UR10, 0x2 ;  /* 0x0000000a0e0d7c11 */ /* 0x001fc8000f8210ff */
[----:B------:R-:W-:-:S09]  /*3cd0*/  LEA.HI.X R14, R14, UR11, R3, 0x2, P1 ;  /* 0x0000000b0e0e7c11 */ /* 0x000fd200088f1403 */
.L_x_376:
        /* <DEDUP_REMOVED lines=23> */
.L_x_375:
[----:B------:R-:W-:Y:S05]  /*3e50*/  BSYNC.RECONVERGENT B3 ;  /* 0x0000000000037941 */ /* 0x000fea0003800200 */
.L_x_374:
[----:B------:R-:W-:Y:S01]  /*3e60*/  IADD3 R16, P0, PT, R16, 0x100, RZ ;  /* 0x0000010010107810 */ /* 0x000fe20007f1e0ff */
[----:B------:R-:W-:Y:S02]  /*3e70*/  VIADD R12, R12, 0x100 ;  /* 0x000001000c0c7836 */ /* 0x000fe40000000000 */
[----:B------:R-:W-:Y:S02]  /*3e80*/  IMAD.X R14, RZ, RZ, R14, P3 ;  /* 0x000000ffff0e7224 */ /* 0x000fe400018e060e */
[----:B------:R-:W-:Y:S01]  /*3e90*/  IMAD.X R18, RZ, RZ, R18, P0 ;  /* 0x000000ffff127224 */ /* 0x000fe200000e0612 */
[----:B------:R-:W-:Y:S07]  /*3ea0*/  @P2 BRA `(.L_x_376) ;  /* 0xfffffffc008c2947 */ /* 0x000fee000383ffff */
.L_x_373:
[----:B------:R-:W-:Y:S05]  /*3eb0*/  BSYNC.RECONVERGENT B2 ;  /* 0x0000000000027941 */ /* 0x000fea0003800200 */
.L_x_372:
[----:B------:R-:W-:-:S13]  /*3ec0*/  ISETP.GE.U32.AND P0, PT, R15, 0x300, PT ;  /* 0x000003000f00780c */ /* 0x000fda0003f06070 */
[----:B------:R-:W-:Y:S05]  /*3ed0*/  @!P0 BRA `(.L_x_371) ;  /* 0x0000000400888947 */ /* 0x000fea0003800000 */
[----:B------:R-:W0:Y:S01]  /*3ee0*/  LDC.64 R4, c[0x0][0x380] ;  /* 0x0000e000ff047b82 */ /* 0x000e220000000a00 */
[----:B------:R-:W-:-:S07]  /*3ef0*/  VIADD R12, R12, 0x200 ;  /* 0x000002000c0c7836 */ /* 0x000fce0000000000 */
[----:B------:R-:W1:Y:S02]  /*3f00*/  LDC.64 R2, c[0x0][0x388] ;  /* 0x0000e200ff027b82 */ /* 0x000e640000000a00 */
.L_x_385:
        /* <DEDUP_REMOVED lines=29> */
.L_x_378:
[----:B------:R-:W-:Y:S05]  /*40e0*/  BSYNC.RECONVERGENT B2 ;  /* 0x0000000000027941 */ /* 0x000fea0003800200 */
.L_x_377:
        /* <DEDUP_REMOVED lines=20> */
.L_x_380:
[----:B------:R-:W-:Y:S05]  /*4230*/  BSYNC.RECONVERGENT B2 ;  /* 0x0000000000027941 */ /* 0x000fea0003800200 */
.L_x_379:
        /* <DEDUP_REMOVED lines=20> */
.L_x_382:
[----:B------:R-:W-:Y:S05]  /*4380*/  BSYNC.RECONVERGENT B2 ;  /* 0x0000000000027941 */ /* 0x000fea0003800200 */
.L_x_381:
        /* <DEDUP_REMOVED lines=18> */
.L_x_384:
[----:B------:R-:W-:Y:S05]  /*44b0*/  BSYNC.RECONVERGENT B2 ;  /* 0x0000000000027941 */ /* 0x000fea0003800200 */
.L_x_383:
[C---:B------:R-:W-:Y:S02]  /*44c0*/  VIADD R14, R12.reuse, 0x200 ;  /* 0x000002000c0e7836 */ /* 0x040fe40000000000 */
[----:B------:R-:W-:-:S03]  /*44d0*/  VIADD R12, R12, 0x400 ;  /* 0x000004000c0c7836 */ /* 0x000fc60000000000 */
[----:B------:R-:W-:-:S13]  /*44e0*/  ISETP.GE.AND P0, PT, R14, R11, PT ;  /* 0x0000000b0e00720c */ /* 0x000fda0003f06270 */
[----:B------:R-:W-:Y:S05]  /*44f0*/  @!P0 BRA `(.L_x_385) ;  /* 0xfffffff800848947 */ /* 0x000fea000383ffff */
.L_x_371:
[----:B------:R-:W-:Y:S05]  /*4500*/  BSYNC.RECONVERGENT B1 ;  /* 0x0000000000017941 */ /* 0x000fea0003800200 */
.L_x_370:
        /* <DEDUP_REMOVED lines=22> */
.L_x_387:
[----:B------:R-:W-:Y:S05]  /*4670*/  BSYNC.RECONVERGENT B1 ;  /* 0x0000000000017941 */ /* 0x000fea0003800200 */
.L_x_386:
        /* <DEDUP_REMOVED lines=21> */
.L_x_389:
[----:B------:R-:W-:Y:S05]  /*47d0*/  BSYNC.RECONVERGENT B1 ;  /* 0x0000000000017941 */ /* 0x000fea0003800200 */
.L_x_388:
        /* <DEDUP_REMOVED lines=21> */
.L_x_391:
[----:B------:R-:W-:Y:S05]  /*4930*/  BSYNC.RECONVERGENT B1 ;  /* 0x0000000000017941 */ /* 0x000fea0003800200 */
.L_x_390:
        /* <DEDUP_REMOVED lines=21> */
.L_x_393:
[----:B------:R-:W-:Y:S05]  /*4a90*/  BSYNC.RECONVERGENT B1 ;  /* 0x0000000000017941 */ /* 0x000fea0003800200 */
.L_x_392:
        /* <DEDUP_REMOVED lines=22> */
.L_x_395:
[----:B------:R-:W-:Y:S05]  /*4c00*/  BSYNC.RECONVERGENT B1 ;  /* 0x0000000000017941 */ /* 0x000fea0003800200 */
.L_x_394:
        /* <DEDUP_REMOVED lines=12> */
.L_x_397:
[----:B------:R-:W-:Y:S05]  /*4cd0*/  BSYNC.RECONVERGENT B1 ;  /* 0x0000000000017941 */ /* 0x000fea0003800200 */
.L_x_396:
        /* <DEDUP_REMOVED lines=31> */
.L_x_399:
[----:B------:R-:W-:Y:S05]  /*4ed0*/  BSYNC.RECONVERGENT B1 ;  /* 0x0000000000017941 */ /* 0x000fea0003800200 */
.L_x_398:
        /* <DEDUP_REMOVED lines=18> */
.L_x_401:
[----:B------:R-:W-:Y:S05]  /*5000*/  BSYNC.RECONVERGENT B1 ;  /* 0x0000000000017941 */ /* 0x000fea0003800200 */
.L_x_400:
        /* <DEDUP_REMOVED lines=18> */
.L_x_403:
[----:B------:R-:W-:Y:S05]  /*5130*/  BSYNC.RECONVERGENT B1 ;  /* 0x0000000000017941 */ /* 0x000fea0003800200 */
.L_x_402:
        /* <DEDUP_REMOVED lines=18> */
.L_x_405:
[----:B------:R-:W-:Y:S05]  /*5260*/  BSYNC.RECONVERGENT B1 ;  /* 0x0000000000017941 */ /* 0x000fea0003800200 */
.L_x_404:
        /* <DEDUP_REMOVED lines=18> */
.L_x_407:
[----:B------:R-:W-:Y:S05]  /*5390*/  BSYNC.RECONVERGENT B1 ;  /* 0x0000000000017941 */ /* 0x000fea0003800200 */
.L_x_406:
        /* <DEDUP_REMOVED lines=18> */
.L_x_409:
[----:B------:R-:W-:Y:S05]  /*54c0*/  BSYNC.RECONVERGENT B1 ;  /* 0x0000000000017941 */ /* 0x000fea0003800200 */
.L_x_408:
        /* <DEDUP_REMOVED lines=17> */
.L_x_317:
[----:B------:R-:W-:Y:S05]  /*55e0*/  BSYNC.RECONVERGENT B0 ;  /* 0x0000000000007941 */ /* 0x000fea0003800200 */
.L_x_284:
[----:B------:R-:W-:Y:S05]  /*55f0*/  @P1 EXIT ;  /* 0x000000000000194d */ /* 0x000fea0003800000 */
[----:B0-----:R-:W0:Y:S01]  /*5600*/  LDC.64 R6, c[0x0][0x390] ;  /* 0x0000e400ff067b82 */ /* 0x001e220000000a00 */
[----:B------:R-:W-:Y:S02]  /*5610*/  IMAD.MOV.U32 R5, RZ, RZ, R4 ;  /* 0x000000ffff057224 */ /* 0x000fe400078e0004 */
[----:B------:R-:W-:-:S05]  /*5620*/  IMAD.MOV.U32 R4, RZ, RZ, R3 ;  /* 0x000000ffff047224 */ /* 0x000fca00078e0003 */
[----:B0-----:R-:W-:Y:S04]  /*5630*/  STG.E.64 desc[UR8][R6.64+0x8], R4 ;  /* 0x0000080406007986 */ /* 0x001fe8000c101b08 */
[----:B------:R-:W-:Y:S01]  /*5640*/  STG.E desc[UR8][R6.64], R2 ;  /* 0x0000000206007986 */ /* 0x000fe2000c101908 */
[----:B------:R-:W-:Y:S05]  /*5650*/  EXIT ;  /* 0x000000000000794d */ /* 0x000fea0003800000 */
.L_x_410:
        /* <DEDUP_REMOVED lines=10> */
.L_x_1528:


//--------------------- .text._ZN6thrust24THRUST_300001_SM_1000_NS8cuda_cub4core6detail13_kernel_agentINS1_8__reduce11ReduceAgentIPN4cuda3std3__45tupleIJflEEESC_SB_iNS1_9__extrema9arg_min_fIflNS9_4lessIfEEEEEEJSC_SC_iSH_EEEvDpT0_ --------------------------
	.section	.text._ZN6thrust24THRUST_300001_SM_1000_NS8cuda_cub4core6detail13_kernel_agentINS1_8__reduce11ReduceAgentIPN4cuda3std3__45tupleIJflEEESC_SB_iNS1_9__extrema9arg_min_fIflNS9_4lessIfEEEEEEJSC_SC_iSH_EEEvDpT0_,"ax",@progbits
	.align	128
        .global         _ZN6thrust24THRUST_300001_SM_1000_NS8cuda_cub4core6detail13_kernel_agentINS1_8__reduce11ReduceAgentIPN4cuda3std3__45tupleIJflEEESC_SB_iNS1_9__extrema9arg_min_fIflNS9_4lessIfEEEEEEJSC_SC_iSH_EEEvDpT0_
        .type           _ZN6thrust24THRUST_300001_SM_1000_NS8cuda_cub4core6detail13_kernel_agentINS1_8__reduce11ReduceAgentIPN4cuda3std3__45tupleIJflEEESC_SB_iNS1_9__extrema9arg_min_fIflNS9_4lessIfEEEEEEJSC_SC_iSH_EEEvDpT0_,@function
        .size           _ZN6thrust24THRUST_300001_SM_1000_NS8cuda_cub4core6detail13_kernel_agentINS1_8__reduce11ReduceAgentIPN4cuda3std3__45tupleIJflEEESC_SB_iNS1_9__extrema9arg_min_fIflNS9_4lessIfEEEEEEJSC_SC_iSH_EEEvDpT0_,(.L_x_1529 - _ZN6thrust24THRUST_300001_SM_1000_NS8cuda_cub4core6detail13_kernel_agentINS1_8__reduce11ReduceAgentIPN4cuda3std3__45tupleIJflEEESC_SB_iNS1_9__extrema9arg_min_fIflNS9_4lessIfEEEEEEJSC_SC_iSH_EEEvDpT0_)
        .other          _ZN6thrust24THRUST_300001_SM_1000_NS8cuda_cub4core6detail13_kernel_agentINS1_8__reduce11ReduceAgentIPN4cuda3std3__45tupleIJflEEESC_SB_iNS1_9__extrema9arg_min_fIflNS9_4lessIfEEEEEEJSC_SC_iSH_EEEvDpT0_,@"STO_CUDA_ENTRY STV_DEFAULT"
_ZN6thrust24THRUST_300001_SM_1000_NS8cuda_cub4core6detail13_kernel_agentINS1_8__reduce11ReduceAgentIPN4cuda3std3__45tupleIJflEEESC_SB_iNS1_9__extrema9arg_min_fIflNS9_4lessIfEEEEEEJSC_SC_iSH_EEEvDpT0_:
.text._ZN6thrust24THRUST_300001_SM_1000_NS8cuda_cub4core6detail13_kernel_agentINS1_8__reduce11ReduceAgentIPN4cuda3std3__45tupleIJflEEESC_SB_iNS1_9__extrema9arg_min_fIflNS9_4lessIfEEEEEEJSC_SC_iSH_EEEvDpT0_:
        /* <DEDUP_REMOVED lines=21> */
.L_x_414:
[----:B0-----:R-:W-:Y:S05]  /*0150*/  BSYNC.RECONVERGENT B1 ;  /* 0x0000000000017941 */ /* 0x001fea0003800200 */
.L_x_413:
        /* <DEDUP_REMOVED lines=15> */
.L_x_421:
        /* <DEDUP_REMOVED lines=24> */
.L_x_420:
[----:B------:R-:W-:Y:S05]  /*03d0*/  BSYNC.RECONVERGENT B3 ;  /* 0x0000000000037941 */ /* 0x000fea0003800200 */
.L_x_419:
[----:B------:R-:W-:Y:S02]  /*03e0*/  IMAD.X R7, RZ, RZ, R7, P3 ;  /* 0x000000ffff077224 */ /* 0x000fe400018e0607 */
[----:B------:R-:W-:Y:S01]  /*03f0*/  VIADD R4, R4, 0x100 ;  /* 0x0000010004047836 */ /* 0x000fe20000000000 */
[----:B------:R-:W-:Y:S06]  /*0400*/  @P2 BRA `(.L_x_421) ;  /* 0xfffffffc00902947 */ /* 0x000fec000383ffff */
.L_x_418:
[----:B------:R-:W-:Y:S05]  /*0410*/  BSYNC.RECONVERGENT B2 ;  /* 0x0000000000027941 */ /* 0x000fea0003800200 */
.L_x_417:
[----:B------:R-:W0:Y:S01]  /*0420*/  LDC.64 R6, c[0x0][0x380] ;  /* 0x0000e000ff067b82 */ /* 0x000e220000000a00 */
[----:B------:R-:W-:-:S13]  /*0430*/  ISETP.GE.U32.AND P0, PT, R14, 0x300, PT ;  /* 0x000003000e00780c */ /* 0x000fda0003f06070 */
[----:B------:R-:W-:Y:S05]  /*0440*/  @!P0 BRA `(.L_x_416) ;  /* 0x0000000400508947 */ /* 0x000fea0003800000 */
.L_x_430:
        /* <DEDUP_REMOVED lines=23> */
.L_x_423:
[----:B------:R-:W-:Y:S05]  /*05c0*/  BSYNC.RECONVERGENT B2 ;  /* 0x0000000000027941 */ /* 0x000fea0003800200 */
.L_x_422:
        /* <DEDUP_REMOVED lines=18> */
.L_x_425:
[----:B------:R-:W-:Y:S05]  /*06f0*/  BSYNC.RECONVERGENT B2 ;  /* 0x0000000000027941 */ /* 0x000fea0003800200 */
.L_x_424:
        /* <DEDUP_REMOVED lines=18> */
.L_x_427:
[----:B------:R-:W-:Y:S05]  /*0820*/  BSYNC.RECONVERGENT B2 ;  /* 0x0000000000027941 */ /* 0x000fea0003800200 */
.L_x_426:
        /* <DEDUP_REMOVED lines=18> */
.L_x_429:
[----:B------:R-:W-:Y:S05]  /*0950*/  BSYNC.RECONVERGENT B2 ;  /* 0x0000000000027941 */ /* 0x000fea0003800200 */
.L_x_428:
[----:B------:R-:W-:-:S05]  /*0960*/  VIADD R4, R4, 0x400 ;  /* 0x0000040004047836 */ /* 0x000fca0000000000 */
[----:B------:R-:W-:-:S13]  /*0970*/  ISETP.GE.AND P0, PT, R4, UR5, PT ;  /* 0x0000000504007c0c */ /* 0x000fda000bf06270 */
[----:B------:R-:W-:Y:S05]  /*0980*/  @!P0 BRA `(.L_x_430) ;  /* 0xfffffff800b08947 */ /* 0x000fea000383ffff */
.L_x_416:
[----:B------:R-:W-:Y:S05]  /*0990*/  BSYNC.RECONVERGENT B1 ;  /* 0x0000000000017941 */ /* 0x000fea0003800200 */
.L_x_415:
        /* <DEDUP_REMOVED lines=25> */
.L_x_433:
[----:B------:R-:W-:Y:S05]  /*0b30*/  BSYNC.RECONVERGENT B1 ;  /* 0x0000000000017941 */ /* 0x000fea0003800200 */
.L_x_432:
        /* <DEDUP_REMOVED lines=21> */
.L_x_435:
[----:B------:R-:W-:Y:S05]  /*0c90*/  BSYNC.RECONVERGENT B1 ;  /* 0x0000000000017941 */ /* 0x000fea0003800200 */
.L_x_434:
        /* <DEDUP_REMOVED lines=21> */
.L_x_437:
[----:B------:R-:W-:Y:S05]  /*0df0*/  BSYNC.RECONVERGENT B1 ;  /* 0x0000000000017941 */ /* 0x000fea0003800200 */
.L_x_436:
        /* <DEDUP_REMOVED lines=21> */
.L_x_439:
[----:B------:R-:W-:Y:S05]  /*0f50*/  BSYNC.RECONVERGENT B1 ;  /* 0x0000000000017941 */ /* 0x000fea0003800200 */
.L_x_438:
        /* <DEDUP_REMOVED lines=22> */
.L_x_441:
[----:B------:R-:W-:Y:S05]  /*10c0*/  BSYNC.RECONVERGENT B1 ;  /* 0x0000000000017941 */ /* 0x000fea0003800200 */
.L_x_440:
        /* <DEDUP_REMOVED lines=12> */
.L_x_443:
[----:B------:R-:W-:Y:S05]  /*1190*/  BSYNC.RECONVERGENT B1 ;  /* 0x0000000000017941 */ /* 0x000fea0003800200 */
.L_x_442:
        /* <DEDUP_REMOVED lines=31> */
.L_x_446:
[----:B------:R-:W-:Y:S05]  /*1390*/  BSYNC.RECONVERGENT B1 ;  /* 0x0000000000017941 */ /* 0x000fea0003800200 */
.L_x_445:
        /* <DEDUP_REMOVED lines=18> */
.L_x_448:
[----:B------:R-:W-:Y:S05]  /*14c0*/  BSYNC.RECONVERGENT B1 ;  /* 0x0000000000017941 */ /* 0x000fea0003800200 */
.L_x_447:
        /* <DEDUP_REMOVED lines=18> */
.L_x_450:
[----:B------:R-:W-:Y:S05]  /*15f0*/  BSYNC.RECONVERGENT B1 ;  /* 0x0000000000017941 */ /* 0x000fea0003800200 */
.L_x_449:
        /* <DEDUP_REMOVED lines=18> */
.L_x_452:
[----:B------:R-:W-:Y:S05]  /*1720*/  BSYNC.RECONVERGENT B1 ;  /* 0x0000000000017941 */ /* 0x000fea0003800200 */
.L_x_451:
        /* <DEDUP_REMOVED lines=18> */
.L_x_454:
[----:B------:R-:W-:Y:S05]  /*1850*/  BSYNC.RECONVERGENT B1 ;  /* 0x0000000000017941 */ /* 0x000fea0003800200 */
.L_x_453:
        /* <DEDUP_REMOVED lines=18> */
.L_x_456:
[----:B------:R-:W-:Y:S05]  /*1980*/  BSYNC.RECONVERGENT B1 ;  /* 0x0000000000017941 */ /* 0x000fea0003800200 */
.L_x_455:
        /* <DEDUP_REMOVED lines=19> */
.L_x_431:
        /* <DEDUP_REMOVED lines=28> */
.L_x_458:
[----:B------:R-:W-:Y:S05]  /*1c80*/  BSYNC.RECONVERGENT B1 ;  /* 0x0000000000017941 */ /* 0x000fea0003800200 */
.L_x_457:
        /* <DEDUP_REMOVED lines=22> */
.L_x_460:
[----:B------:R-:W-:Y:S05]  /*1df0*/  BSYNC.RECONVERGENT B1 ;  /* 0x0000000000017941 */ /* 0x000fea0003800200 */
.L_x_459:
        /* <DEDUP_REMOVED lines=22> */
.L_x_462:
[----:B------:R-:W-:Y:S05]  /*1f60*/  BSYNC.RECONVERGENT B1 ;  /* 0x0000000000017941 */ /* 0x000fea0003800200 */
.L_x_461:
        /* <DEDUP_REMOVED lines=22> */
.L_x_464:
[----:B------:R-:W-:Y:S05]  /*20d0*/  BSYNC.RECONVERGENT B1 ;  /* 0x0000000000017941 */ /* 0x000fea0003800200 */
.L_x_463:
        /* <DEDUP_REMOVED lines=23> */
.L_x_466:
[----:B------:R-:W-:Y:S05]  /*2250*/  BSYNC.RECONVERGENT B1 ;  /* 0x0000000000017941 */ /* 0x000fea0003800200 */
.L_x_465:
        /* <DEDUP_REMOVED lines=12> */
.L_x_468:
[----:B------:R-:W-:Y:S05]  /*2320*/  BSYNC.RECONVERGENT B1 ;  /* 0x0000000000017941 */ /* 0x000fea0003800200 */
.L_x_467:
        /* <DEDUP_REMOVED lines=30> */
.L_x_470:
[----:B------:R-:W-:Y:S05]  /*2510*/  BSYNC.RECONVERGENT B1 ;  /* 0x0000000000017941 */ /* 0x000fea0003800200 */
.L_x_469:
        /* <DEDUP_REMOVED lines=27> */
.L_x_472:
[----:B------:R-:W-:Y:S05]  /*26d0*/  BSYNC.RECONVERGENT B1 ;  /* 0x0000000000017941 */ /* 0x000fea0003800200 */
.L_x_471:
        /* <DEDUP_REMOVED lines=27> */
.L_x_474:
[----:B------:R-:W-:Y:S05]  /*2890*/  BSYNC.RECONVERGENT B1 ;  /* 0x0000000000017941 */ /* 0x000fea0003800200 */
.L_x_473:
        /* <DEDUP_REMOVED lines=27> */
.L_x_476:
[----:B------:R-:W-:Y:S05]  /*2a50*/  BSYNC.RECONVERGENT B1 ;  /* 0x0000000000017941 */ /* 0x000fea0003800200 */
.L_x_475:
        /* <DEDUP_REMOVED lines=27> */
.L_x_478:
[----:B------:R-:W-:Y:S05]  /*2c10*/  BSYNC.RECONVERGENT B1 ;  /* 0x0000000000017941 */ /* 0x000fea0003800200 */
.L_x_477:
        /* <DEDUP_REMOVED lines=27> */
.L_x_480:
[----:B------:R-:W-:Y:S05]  /*2dd0*/  BSYNC.RECONVERGENT B1 ;  /* 0x0000000000017941 */ /* 0x000fea0003800200 */
.L_x_479:
        /* <DEDUP_REMOVED lines=28> */
.L_x_412:
        /* <DEDUP_REMOVED lines=22> */
[-C--:B------:R-:W-:Y:S02]  /*3100*/  @P2 ISETP.LT.U32.AND P1, PT, R14, R8.reuse, PT ;  /* 0x000000080e00220c */ /* 0x080fe40003f21070 */
[CC--:B------:R-:W-:Y:S02]  /*3110*/  @P2 ISETP.GE.AND.EX P0, PT, R15.reuse, R9.reuse, PT, P0 ;  /* 0x000000090f00220c */ /* 0x0c0fe40003f06300 */
[----:B------:R-:W-:Y:S02]  /*3120*/  @P2 ISETP.LT.AND.EX P1, PT, R15, R9, PT, P1 ;  /* 0x000000090f00220c */ /* 0x000fe40003f21310 */
[----:B------:R-:W-:Y:S02]  /*3130*/  @P2 FSEL R19, R18, R11, !P0 ;  /* 0x0000000b12132208 */ /* 0x000fe40004000000 */
[----:B------:R-:W-:-:S02]  /*3140*/  @P2 SEL R11, R14, R8, P1 ;  /* 0x000000080e0b2207 */ /* 0x000fc40000800000 */
[----:B------:R-:W-:-:S03]  /*3150*/  @P2 SEL R14, R15, R9, P1 ;  /* 0x000000090f0e2207 */ /* 0x000fc60000800000 */
[----:B------:R-:W-:Y:S02]  /*3160*/  @P2 IMAD.MOV.U32 R8, RZ, RZ, R11 ;  /* 0x000000ffff082224 */ /* 0x000fe400078e000b */
[----:B------:R-:W-:-:S07]  /*3170*/  @P2 IMAD.MOV.U32 R9, RZ, RZ, R14 ;  /* 0x000000ffff092224 */ /* 0x000fce00078e000e */
.L_x_482:
[----:B------:R-:W-:Y:S05]  /*3180*/  BSYNC.RECONVERGENT B1 ;  /* 0x0000000000017941 */ /* 0x000fea0003800200 */
.L_x_481:
        /* <DEDUP_REMOVED lines=17> */
.L_x_484:
[----:B------:R-:W-:Y:S05]  /*32a0*/  BSYNC.RECONVERGENT B1 ;  /* 0x0000000000017941 */ /* 0x000fea0003800200 */
.L_x_483:
        /* <DEDUP_REMOVED lines=17> */
.L_x_486:
[----:B------:R-:W-:Y:S05]  /*33c0*/  BSYNC.RECONVERGENT B1 ;  /* 0x0000000000017941 */ /* 0x000fea0003800200 */
.L_x_485:
        /* <DEDUP_REMOVED lines=17> */
.L_x_488:
[----:B------:R-:W-:Y:S05]  /*34e0*/  BSYNC.RECONVERGENT B1 ;  /* 0x0000000000017941 */ /* 0x000fea0003800200 */
.L_x_487:
[----:B------:R-:W-:Y:S01]  /*34f0*/  UISETP.GE.U32.AND UP0, UPT, UR4, 0xa00, UPT ;  /* 0x00000a000400788c */ /* 0x000fe2000bf06070 */
[----:B------:R-:W-:-:S08]  /*3500*/  IMAD.MOV.U32 R5, RZ, RZ, 0x500 ;  /* 0x00000500ff057424 */ /* 0x000fd000078e00ff */
[----:B------:R-:W-:Y:S05]  /*3510*/  BRA.U !UP0, `(.L_x_489) ;  /* 0x0000000508b47547 */ /* 0x000fea000b800000 */
[----:B------:R-:W0:Y:S01]  /*3520*/  LDC.64 R6, c[0x0][0x380] ;  /* 0x0000e000ff067b82 */ /* 0x000e220000000a00 */
[----:B------:R-:W-:Y:S01]  /*3530*/  IMAD.MOV.U32 R5, RZ, RZ, 0x500 ;  /* 0x00000500ff057424 */ /* 0x000fe200078e00ff */
[----:B------:R-:W1:Y:S06]  /*3540*/  LDCU UR4, c[0x0][0x390] ;  /* 0x00007200ff0477ac */ /* 0x000e6c0008000800 */
.L_x_500:
[----:B------:R-:W-:-:S04]  /*3550*/  IMAD.IADD R17, R0, 0x1, R5 ;  /* 0x0000000100117824 */ /* 0x000fc800078e0205 */
[----:B0-----:R-:W-:-:S05]  /*3560*/  IMAD.WIDE.U32 R16, R17, 0x10, R6 ;  /* 0x0000001011107825 */ /* 0x001fca00078e0006 */
        /* <DEDUP_REMOVED lines=27> */
.L_x_491:
[----:B-1----:R-:W-:Y:S05]  /*3720*/  BSYNC.RECONVERGENT B1 ;  /* 0x0000000000017941 */ /* 0x002fea0003800200 */
.L_x_490:
        /* <DEDUP_REMOVED lines=17> */
.L_x_493:
[----:B------:R-:W-:Y:S05]  /*3840*/  BSYNC.RECONVERGENT B1 ;  /* 0x0000000000017941 */ /* 0x000fea0003800200 */
.L_x_492:
        /* <DEDUP_REMOVED lines=17> */
.L_x_495:
[----:B------:R-:W-:Y:S05]  /*3960*/  BSYNC.RECONVERGENT B1 ;  /* 0x0000000000017941 */ /* 0x000fea0003800200 */
.L_x_494:
        /* <DEDUP_REMOVED lines=17> */
.L_x_497:
[----:B------:R-:W-:Y:S05]  /*3a80*/  BSYNC.RECONVERGENT B1 ;  /* 0x0000000000017941 */ /* 0x000fea0003800200 */
.L_x_496:
        /* <DEDUP_REMOVED lines=17> */
.L_x_499:
[----:B------:R-:W-:Y:S05]  /*3ba0*/  BSYNC.RECONVERGENT B1 ;  /* 0x0000000000017941 */ /* 0x000fea0003800200 */
.L_x_498:
[C---:B------:R-:W-:Y:S02]  /*3bb0*/  VIADD R8, R5.reuse, 0xa00 ;  /* 0x00000a0005087836 */ /* 0x040fe40000000000 */
[----:B------:R-:W-:-:S03]  /*3bc0*/  VIADD R5, R5, 0x500 ;  /* 0x0000050005057836 */ /* 0x000fc60000000000 */
[----:B------:R-:W-:-:S13]  /*3bd0*/  ISETP.GT.AND P0, PT, R8, UR4, PT ;  /* 0x0000000408007c0c */ /* 0x000fda000bf04270 */
[----:B------:R-:W-:Y:S05]  /*3be0*/  @!P0 BRA `(.L_x_500) ;  /* 0xfffffff800588947 */ /* 0x000fea000383ffff */
.L_x_489:
[----:B------:R-:W-:-:S13]  /*3bf0*/  ISETP.GE.AND P0, PT, R5, UR4, PT ;  /* 0x0000000405007c0c */ /* 0x000fda000bf06270 */
        /* <DEDUP_REMOVED lines=12> */
[----:B------:R-:W0:Y:S01]  /*3cc0*/  LDC.64 R6, c[0x0][0x380] ;  /* 0x0000e000ff067b82 */ /* 0x000e220000000a00 */
[----:B------:R-:W-:Y:S01]  /*3cd0*/  LEA.HI R8, R16, 0x1, RZ, 0x18 ;  /* 0x0000000110087811 */ /* 0x000fe200078fc0ff */
[----:B------:R-:W-:Y:S02]  /*3ce0*/  IMAD.IADD R13, R0, 0x1, R5 ;  /* 0x00000001000d7824 */ /* 0x000fe400078e0205 */
[----:B------:R-:W-:Y:S01]  /*3cf0*/  IMAD.MOV.U32 R10, RZ, RZ, R0 ;  /* 0x000000ffff0a7224 */ /* 0x000fe200078e0000 */
[----:B------:R-:W-:-:S05]  /*3d00*/  LOP3.LUT R8, R8, 0x3, RZ, 0xc0, !PT ;  /* 0x0000000308087812 */ /* 0x000fca00078ec0ff */
[----:B------:R-:W-:-:S07]  /*3d10*/  IMAD.MOV R12, RZ, RZ, -R8 ;  /* 0x000000ffff0c7224 */ /* 0x000fce00078e0a08 */
.L_x_507:
[----:B0-----:R-:W-:-:S05]  /*3d20*/  IMAD.WIDE.U32 R8, R13, 0x10, R6 ;  /* 0x000000100d087825 */ /* 0x001fca00078e0006 */
[----:B------:R-:W2:Y:S01]  /*3d30*/  LDG.E.CONSTANT R19, desc[UR6][R8.64] ;  /* 0x0000000608137981 */ /* 0x000ea2000c1e9900 */
[----:B------:R-:W-:Y:S01]  /*3d40*/  VIADD R12, R12, 0x1 ;  /* 0x000000010c0c7836 */ /* 0x000fe20000000000 */
[----:B------:R-:W-:Y:S04]  /*3d50*/  BSSY.RECONVERGENT B3, `(.L_x_505) ;  /* 0x0000013000037945 */ /* 0x000fe80003800200 */
        /* <DEDUP_REMOVED lines=18> */
.L_x_506:
[----:B------:R-:W-:Y:S05]  /*3e80*/  BSYNC.RECONVERGENT B3 ;  /* 0x0000000000037941 */ /* 0x000fea0003800200 */
.L_x_505:
[----:B------:R-:W-:Y:S02]  /*3e90*/  VIADD R10, R10, 0x100 ;  /* 0x000001000a0a7836 */ /* 0x000fe40000000000 */
[----:B------:R-:W-:Y:S01]  /*3ea0*/  VIADD R13, R13, 0x100 ;  /* 0x000001000d0d7836 */ /* 0x000fe20000000000 */
[----:B------:R-:W-:Y:S06]  /*3eb0*/  @P2 BRA `(.L_x_507) ;  /* 0xfffffffc00982947 */ /* 0x000fec000383ffff */
.L_x_504:
[----:B------:R-:W-:Y:S05]  /*3ec0*/  BSYNC.RECONVERGENT B2 ;  /* 0x0000000000027941 */ /* 0x000fea0003800200 */
.L_x_503:
[----:B------:R-:W-:-:S13]  /*3ed0*/  ISETP.GE.U32.AND P0, PT, R16, 0x300, PT ;  /* 0x000003001000780c */ /* 0x000fda0003f06070 */
[----:B------:R-:W-:Y:S05]  /*3ee0*/  @!P0 BRA `(.L_x_502) ;  /* 0x0000000400808947 */ /* 0x000fea0003800000 */
[----:B------:R-:W0:Y:S01]  /*3ef0*/  LDCU.64 UR8, c[0x0][0x380] ;  /* 0x00007000ff0877ac */ /* 0x000e220008000a00 */
[----:B------:R-:W1:Y:S01]  /*3f00*/  LDC.64 R6, c[0x0][0x380] ;  /* 0x0000e000ff067b82 */ /* 0x000e620000000a00 */
[C---:B------:R-:W-:Y:S01]  /*3f10*/  IADD3 R9, P0, PT, R10.reuse, R5, RZ ;  /* 0x000000050a097210 */ /* 0x040fe20007f1e0ff */
[----:B------:R-:W-:-:S04]  /*3f20*/  IMAD.IADD R13, R10, 0x1, R5 ;  /* 0x000000010a0d7824 */ /* 0x000fc800078e0205 */
[----:B------:R-:W-:Y:S01]  /*3f30*/  IMAD.X R12, RZ, RZ, RZ, P0 ;  /* 0x000000ffff0c7224 */ /* 0x000fe200000e06ff */
[----:B0-----:R-:W-:-:S04]  /*3f40*/  LEA R8, P1, R9, UR8, 0x4 ;  /* 0x0000000809087c11 */ /* 0x001fc8000f8220ff */
[----:B------:R-:W-:Y:S02]  /*3f50*/  IADD3 R8, P0, PT, R8, 0x3008, RZ ;  /* 0x0000300808087810 */ /* 0x000fe40007f1e0ff */
[----:B------:R-:W-:-:S05]  /*3f60*/  LEA.HI.X R9, R9, UR9, R12, 0x4, P1 ;  /* 0x0000000909097c11 */ /* 0x000fca00088f240c */
[----:B------:R-:W-:-:S07]  /*3f70*/  IMAD.X R9, RZ, RZ, R9, P0 ;  /* 0x000000ffff097224 */ /* 0x000fce00000e0609 */
.L_x_516:
[----:B-1----:R-:W-:Y:S01]  /*3f80*/  IMAD.WIDE.U32 R14, R13, 0x10, R6 ;  /* 0x000000100d0e7825 */ /* 0x002fe200078e0006 */
[----:B------:R0:W5:Y:S04]  /*3f90*/  LDG.E.CONSTANT R25, desc[UR6][R8.64+-0x2008] ;  /* 0xffdff80608197981 */ /* 0x000168000c1e9900 */
[----:B------:R-:W2:Y:S04]  /*3fa0*/  LDG.E.CONSTANT R21, desc[UR6][R14.64] ;  /* 0x000000060e157981 */ /* 0x000ea8000c1e9900 */
        /* <DEDUP_REMOVED lines=20> */
.L_x_509:
[----:B------:R-:W-:Y:S05]  /*40f0*/  BSYNC.RECONVERGENT B2 ;  /* 0x0000000000027941 */ /* 0x000fea0003800200 */
.L_x_508:
        /* <DEDUP_REMOVED lines=18> */
.L_x_511:
[----:B------:R-:W-:Y:S05]  /*4220*/  BSYNC.RECONVERGENT B2 ;  /* 0x0000000000027941 */ /* 0x000fea0003800200 */
.L_x_510:
        /* <DEDUP_REMOVED lines=18> */
.L_x_513:
[----:B------:R-:W-:Y:S05]  /*4350*/  BSYNC.RECONVERGENT B2 ;  /* 0x0000000000027941 */ /* 0x000fea0003800200 */
.L_x_512:
        /* <DEDUP_REMOVED lines=18> */
.L_x_515:
[----:B------:R-:W-:Y:S05]  /*4480*/  BSYNC.RECONVERGENT B2 ;  /* 0x0000000000027941 */ /* 0x000fea0003800200 */
.L_x_514:
[----:B------:R-:W-:Y:S01]  /*4490*/  VIADD R10, R10, 0x400 ;  /* 0x000004000a0a7836 */ /* 0x000fe20000000000 */
[----:B------:R-:W-:Y:S01]  /*44a0*/  IADD3 R8, P1, PT, R8, 0x4000, RZ ;  /* 0x0000400008087810 */ /* 0x000fe20007f3e0ff */
[----:B------:R-:W-:-:S03]  /*44b0*/  VIADD R13, R13, 0x400 ;  /* 0x000004000d0d7836 */ /* 0x000fc60000000000 */
[----:B------:R-:W-:Y:S01]  /*44c0*/  ISETP.GE.AND P0, PT, R10, R11, PT ;  /* 0x0000000b0a00720c */ /* 0x000fe20003f06270 */
[----:B------:R-:W-:-:S12]  /*44d0*/  IMAD.X R9, RZ, RZ, R9, P1 ;  /* 0x000000ffff097224 */ /* 0x000fd800008e0609 */
[----:B------:R-:W-:Y:S05]  /*44e0*/  @!P0 BRA `(.L_x_516) ;  /* 0xfffffff800a48947 */ /* 0x000fea000383ffff */
.L_x_502:
[----:B------:R-:W-:Y:S05]  /*44f0*/  BSYNC.RECONVERGENT B1 ;  /* 0x0000000000017941 */ /* 0x000fea0003800200 */
.L_x_501:
        /* <DEDUP_REMOVED lines=22> */
.L_x_518:
[----:B------:R-:W-:Y:S05]  /*4660*/  BSYNC.RECONVERGENT B1 ;  /* 0x0000000000017941 */ /* 0x000fea0003800200 */
.L_x_517:
        /* <DEDUP_REMOVED lines=21> */
.L_x_520:
[----:B------:R-:W-:Y:S05]  /*47c0*/  BSYNC.RECONVERGENT B1 ;  /* 0x0000000000017941 */ /* 0x000fea0003800200 */
.L_x_519:
        /* <DEDUP_REMOVED lines=21> */
.L_x_522:
[----:B------:R-:W-:Y:S05]  /*4920*/  BSYNC.RECONVERGENT B1 ;  /* 0x0000000000017941 */ /* 0x000fea0003800200 */
.L_x_521:
        /* <DEDUP_REMOVED lines=21> */
.L_x_524:
[----:B------:R-:W-:Y:S05]  /*4a80*/  BSYNC.RECONVERGENT B1 ;  /* 0x0000000000017941 */ /* 0x000fea0003800200 */
.L_x_523:
        /* <DEDUP_REMOVED lines=22> */
.L_x_526:
[----:B------:R-:W-:Y:S05]  /*4bf0*/  BSYNC.RECONVERGENT B1 ;  /* 0x0000000000017941 */ /* 0x000fea0003800200 */
.L_x_525:
        /* <DEDUP_REMOVED lines=12> */
.L_x_528:
[----:B------:R-:W-:Y:S05]  /*4cc0*/  BSYNC.RECONVERGENT B1 ;  /* 0x0000000000017941 */ /* 0x000fea0003800200 */
.L_x_527:
        /* <DEDUP_REMOVED lines=31> */
.L_x_530:
[----:B------:R-:W-:Y:S05]  /*4ec0*/  BSYNC.RECONVERGENT B1 ;  /* 0x0000000000017941 */ /* 0x000fea0003800200 */
.L_x_529:
        /* <DEDUP_REMOVED lines=18> */
.L_x_532:
[----:B------:R-:W-:Y:S05]  /*4ff0*/  BSYNC.RECONVERGENT B1 ;  /* 0x0000000000017941 */ /* 0x000fea0003800200 */
.L_x_531:
        /* <DEDUP_REMOVED lines=18> */
.L_x_534:
[----:B------:R-:W-:Y:S05]  /*5120*/  BSYNC.RECONVERGENT B1 ;  /* 0x0000000000017941 */ /* 0x000fea0003800200 */
.L_x_533:
        /* <DEDUP_REMOVED lines=18> */
.L_x_536:
[----:B------:R-:W-:Y:S05]  /*5250*/  BSYNC.RECONVERGENT B1 ;  /* 0x0000000000017941 */ /* 0x000fea0003800200 */
.L_x_535:
        /* <DEDUP_REMOVED lines=18> */
.L_x_538:
[----:B------:R-:W-:Y:S05]  /*5380*/  BSYNC.RECONVERGENT B1 ;  /* 0x0000000000017941 */ /* 0x000fea0003800200 */
.L_x_537:
        /* <DEDUP_REMOVED lines=18> */
.L_x_540:
[----:B------:R-:W-:Y:S05]  /*54b0*/  BSYNC.RECONVERGENT B1 ;  /* 0x0000000000017941 */ /* 0x000fea0003800200 */
.L_x_539:
        /* <DEDUP_REMOVED lines=17> */
.L_x_444:
[----:B------:R-:W-:Y:S05]  /*55d0*/  BSYNC.RECONVERGENT B0 ;  /* 0x0000000000007941 */ /* 0x000fea0003800200 */
.L_x_411:
[----:B------:R-:W-:Y:S05]  /*55e0*/  @P1 EXIT ;  /* 0x000000000000194d */ /* 0x000fea0003800000 */
[----:B0-----:R-:W0:Y:S01]  /*55f0*/  LDC.64 R6, c[0x0][0x388] ;  /* 0x0000e200ff067b82 */ /* 0x001e220000000a00 */
[----:B------:R-:W-:Y:S02]  /*5600*/  IMAD.MOV.U32 R5, RZ, RZ, R4 ;  /* 0x000000ffff057224 */ /* 0x000fe400078e0004 */
[----:B------:R-:W-:-:S05]  /*5610*/  IMAD.MOV.U32 R4, RZ, RZ, R3 ;  /* 0x000000ffff047224 */ /* 0x000fca00078e0003 */
[----:B0-----:R-:W-:Y:S04]  /*5620*/  STG.E.64 desc[UR6][R6.64+0x8], R4 ;  /* 0x0000080406007986 */ /* 0x001fe8000c101b06 */
[----:B------:R-:W-:Y:S01]  /*5630*/  STG.E desc[UR6][R6.64], R2 ;  /* 0x0000000206007986 */ /* 0x000fe2000c101906 */
[----:B------:R-:W-:Y:S05]  /*5640*/  EXIT ;  /* 0x000000000000794d */ /* 0x000fea0003800000 */
.L_x_541:
        /* <DEDUP_REMOVED lines=11> */
.L_x_1529:


//--------------------- .text._ZN6thrust24THRUST_300001_SM_1000_NS8cuda_cub4core6detail13_kernel_agentINS1_8__reduce11ReduceAgentINS0_12zip_iteratorIN4cuda3std3__45tupleIJNS0_10device_ptrIfEENS0_17counting_iteratorIlNS0_11use_defaultESF_SF_EEEEEEEPNSB_IJflEEESJ_iNS1_9__extrema9arg_min_fIflNSA_4lessIfEEEEEEJSI_SK_iN3cub18CUB_300001_SM_100013GridEvenShareIiEENSS_9GridQueueIjEESP_EEEvDpT0_ --------------------------
	.section	.text._ZN6thrust24THRUST_300001_SM_1000_NS8cuda_cub4core6detail13_kernel_agentINS1_8__reduce11ReduceAgentINS0_12zip_iteratorIN4cuda3std3__45tupleIJNS0_10device_ptrIfEENS0_17counting_iteratorIlNS0_11use_defaultESF_SF_EEEEEEEPNSB_IJflEEESJ_iNS1_9__extrema9arg_min_fIflNSA_4lessIfEEEEEEJSI_SK_iN3cub18CUB_300001_SM_100013GridEvenShareIiEENSS_9GridQueueIjEESP_EEEvDpT0_,"ax",@progbits
	.align	128
        .global         _ZN6thrust24THRUST_300001_SM_1000_NS8cuda_cub4core6detail13_kernel_agentINS1_8__reduce11ReduceAgentINS0_12zip_iteratorIN4cuda3std3__45tupleIJNS0_10device_ptrIfEENS0_17counting_iteratorIlNS0_11use_defaultESF_SF_EEEEEEEPNSB_IJflEEESJ_iNS1_9__extrema9arg_min_fIflNSA_4lessIfEEEEEEJSI_SK_iN3cub18CUB_300001_SM_100013GridEvenShareIiEENSS_9GridQueueIjEESP_EEEvDpT0_
        .type           _ZN6thrust24THRUST_300001_SM_1000_NS8cuda_cub4core6detail13_kernel_agentINS1_8__reduce11ReduceAgentINS0_12zip_iteratorIN4cuda3std3__45tupleIJNS0_10device_ptrIfEENS0_17counting_iteratorIlNS0_11use_defaultESF_SF_EEEEEEEPNSB_IJflEEESJ_iNS1_9__extrema9arg_min_fIflNSA_4lessIfEEEEEEJSI_SK_iN3cub18CUB_300001_SM_100013GridEvenShareIiEENSS_9GridQueueIjEESP_EEEvDpT0_,@function
        .size           _ZN6thrust24THRUST_300001_SM_1000_NS8cuda_cub4core6detail13_kernel_agentINS1_8__reduce11ReduceAgentINS0_12zip_iteratorIN4cuda3std3__45tupleIJNS0_10device_ptrIfEENS0_17counting_iteratorIlNS0_11use_defaultESF_SF_EEEEEEEPNSB_IJflEEESJ_iNS1_9__extrema9arg_min_fIflNSA_4lessIfEEEEEEJSI_SK_iN3cub18CUB_300001_SM_100013GridEvenShareIiEENSS_9GridQueueIjEESP_EEEvDpT0_,(.L_x_1530 - _ZN6thrust24THRUST_300001_SM_1000_NS8cuda_cub4core6detail13_kernel_agentINS1_8__reduce11ReduceAgentINS0_12zip_iteratorIN4cuda3std3__45tupleIJNS0_10device_ptrIfEENS0_17counting_iteratorIlNS0_11use_defaultESF_SF_EEEEEEEPNSB_IJflEEESJ_iNS1_9__extrema9arg_min_fIflNSA_4lessIfEEEEEEJSI_SK_iN3cub18CUB_300001_SM_100013GridEvenShareIiEENSS_9GridQueueIjEESP_EEEvDpT0_)
        .other          _ZN6thrust24THRUST_300001_SM_1000_NS8cuda_cub4core6detail13_kernel_agentINS1_8__reduce11ReduceAgentINS0_12zip_iteratorIN4cuda3std3__45tupleIJNS0_10device_ptrIfEENS0_17counting_iteratorIlNS0_11use_defaultESF_SF_EEEEEEEPNSB_IJflEEESJ_iNS1_9__extrema9arg_min_fIflNSA_4lessIfEEEEEEJSI_SK_iN3cub18CUB_300001_SM_100013GridEvenShareIiEENSS_9GridQueueIjEESP_EEEvDpT0_,@"STO_CUDA_ENTRY STV_DEFAULT"
_ZN6thrust24THRUST_300001_SM_1000_NS8cuda_cub4core6detail13_kernel_agentINS1_8__reduce11ReduceAgentINS0_12zip_iteratorIN4cuda3std3__45tupleIJNS0_10device_ptrIfEENS0_17counting_iteratorIlNS0_11use_defaultESF_SF_EEEEEEEPNSB_IJflEEESJ_iNS1_9__extrema9arg_min_fIflNSA_4lessIfEEEEEEJSI_SK_iN3cub18CUB_300001_SM_100013GridEvenShareIiEENSS_9GridQueueIjEESP_EEEvDpT0_:
.text._ZN6thrust24THRUST_300001_SM_1000_NS8cuda_cub4core6detail13_kernel_agentINS1_8__reduce11ReduceAgentINS0_12zip_iteratorIN4cuda3std3__45tupleIJNS0_10device_ptrIfEENS0_17counting_iteratorIlNS0_11use_defaultESF_SF_EEEEEEEPNSB_IJflEEESJ_iNS1_9__extrema9arg_min_fIflNSA_4lessIfEEEEEEJSI_SK_iN3cub18CUB_300001_SM_100013GridEvenShareIiEENSS_9GridQueueIjEESP_EEEvDpT0_:
[----:B------:R-:W-:Y:S01]  /*0000*/  LDC R1, c[0x0][0x37c] ;  /* 0x0000df00ff017b82 */ /* 0x000fe20000000800 */
[----:B------:R-:W0:Y:S01]  /*0010*/  S2R R0, SR_CTAID.X ;  /* 0x0000000000007919 */ /* 0x000e220000002500 */
[----:B------:R-:W1:Y:S01]  /*0020*/  LDCU UR4, c[0x0][0x398] ;  /* 0x00007300ff0477ac */ /* 0x000e620008000800 */
[----:B------:R-:W-:Y:S01]  /*0030*/  BSSY.RECONVERGENT B0, `(.L_x_542) ;  /* 0x0000586000007945 */ /* 0x000fe20003800200 */
[----:B------:R-:W2:Y:S01]  /*0040*/  LDCU UR6, c[0x0][0x370] ;  /* 0x00006e00ff0677ac */ /* 0x000ea20008000800 */
[----:B------:R-:W3:Y:S01]  /*0050*/  LDCU.64 UR10, c[0x0][0x358] ;  /* 0x00006b00ff0a77ac */ /* 0x000ee20008000a00 */
[----:B-1----:R-:W-:Y:S01]  /*0060*/  IMAD.U32 R10, RZ, RZ, UR4 ;  /* 0x00000004ff0a7e24 */ /* 0x002fe2000f8e00ff */
[----:B--2---:R-:W-:Y:S01]  /*0070*/  UIMAD UR6, UR6, 0x500, URZ ;  /* 0x00000500060678a4 */ /* 0x004fe2000f8e02ff */
[----:B0-----:R-:W-:-:S04]  /*0080*/  IMAD R11, R0, 0x500, RZ ;  /* 0x00000500000b7824 */ /* 0x001fc800078e02ff */
[----:B------:R-:W-:-:S05]  /*0090*/  VIADD R3, R11, 0x500 ;  /* 0x000005000b037836 */ /* 0x000fca0000000000 */
[----:B------:R-:W-:-:S13]  /*00a0*/  ISETP.GT.AND P0, PT, R3, R10, PT ;  /* 0x0000000a0300720c */ /* 0x000fda0003f04270 */
[----:B---3--:R-:W-:Y:S05]  /*00b0*/  @!P0 BRA `(.L_x_543) ;  /* 0x0000003000088947 */ /* 0x008fea0003800000 */
[----:B------:R-:W0:Y:S01]  /*00c0*/  S2R R2, SR_TID.X ;  /* 0x0000000000027919 */ /* 0x000e220000002100 */
[----:B------:R-:W-:Y:S01]  /*00d0*/  IMAD.IADD R3, R10, 0x1, -R11 ;  /* 0x000000010a037824 */ /* 0x000fe200078e0a0b */
[----:B------:R-:W1:Y:S01]  /*00e0*/  LDCU.64 UR6, c[0x0][0x388] ;  /* 0x00007100ff0677ac */ /* 0x000e620008000a00 */
[----:B------:R-:W-:Y:S01]  /*00f0*/  BSSY.RECONVERGENT B1, `(.L_x_544) ;  /* 0x000000f000017945 */ /* 0x000fe20003800200 */
[----:B------:R-:W-:Y:S01]  /*0100*/  CS2R R6, SRZ ;  /* 0x0000000000067805 */ /* 0x000fe2000001ff00 */
[----:B------:R-:W-:Y:S01]  /*0110*/  IMAD.MOV.U32 R9, RZ, RZ, RZ ;  /* 0x000000ffff097224 */ /* 0x000fe200078e00ff */
[----:B------:R-:W2:Y:S01]  /*0120*/  LDCU.64 UR8, c[0x0][0x388] ;  /* 0x00007100ff0877ac */ /* 0x000ea20008000a00 */
[----:B0-----:R-:W-:Y:S01]  /*0130*/  ISETP.GE.AND P0, PT, R2, R3, PT ;  /* 0x000000030200720c */ /* 0x001fe20003f06270 */
[----:B------:R-:W-:-:S12]  /*0140*/  IMAD.MOV.U32 R8, RZ, RZ, R2 ;  /* 0x000000ffff087224 */ /* 0x000fd800078e0002 */
[----:B-12---:R-:W-:Y:S05]  /*0150*/  @P0 BRA `(.L_x_545) ;  /* 0x0000000000200947 */ /* 0x006fea0003800000 */
[----:B------:R-:W0:Y:S01]  /*0160*/  LDC.64 R4, c[0x0][0x380] ;  /* 0x0000e000ff047b82 */ /* 0x000e220000000a00 */
[----:B------:R-:W-:Y:S01]  /*0170*/  IMAD.IADD R9, R11, 0x1, R2 ;  /* 0x000000010b097824 */ /* 0x000fe200078e0202 */
[----:B------:R-:W1:Y:S03]  /*0180*/  LDCU.64 UR4, c[0x0][0x388] ;  /* 0x00007100ff0477ac */ /* 0x000e660008000a00 */
[----:B0-----:R-:W-:-:S05]  /*0190*/  IMAD.WIDE R4, R9, 0x4, R4 ;  /* 0x0000000409047825 */ /* 0x001fca00078e0204 */
[----:B------:R0:W5:Y:S01]  /*01a0*/  LDG.E R7, desc[UR10][R4.64] ;  /* 0x0000000a04077981 */ /* 0x000162000c1e1900 */
[----:B-1----:R-:W-:Y:S01]  /*01b0*/  IADD3 R6, P0, PT, R9, UR4, RZ ;  /* 0x0000000409067c10 */ /* 0x002fe2000ff1e0ff */
[----:B------:R-:W-:-:S03]  /*01c0*/  VIADD R8, R2, 0x100 ;  /* 0x0000010002087836 */ /* 0x000fc60000000000 */
[----:B------:R-:W-:-:S09]  /*01d0*/  LEA.HI.X.SX32 R9, R9, UR5, 0x1, P0 ;  /* 0x0000000509097c11 */ /* 0x000fd200080f0eff */
.L_x_545:
[----:B------:R-:W-:Y:S05]  /*01e0*/  BSYNC.RECONVERGENT B1 ;  /* 0x0000000000017941 */ /* 0x000fea0003800200 */
.L_x_544:
        /* <DEDUP_REMOVED lines=9> */
[----:B------:R-:W0:Y:S01]  /*0280*/  LDC.64 R4, c[0x0][0x380] ;  /* 0x0000e000ff047b82 */ /* 0x000e220000000a00 */
[----:B------:R-:W-:Y:S01]  /*0290*/  LEA.HI R10, R16, 0x1, RZ, 0x18 ;  /* 0x00000001100a7811 */ /* 0x000fe200078fc0ff */
[----:B------:R-:W-:-:S03]  /*02a0*/  IMAD.IADD R15, R11, 0x1, R8 ;  /* 0x000000010b0f7824 */ /* 0x000fc600078e0208 */
[----:B------:R-:W-:-:S05]  /*02b0*/  LOP3.LUT R10, R10, 0x3, RZ, 0xc0, !PT ;  /* 0x000000030a0a7812 */ /* 0x000fca00078ec0ff */
[----:B------:R-:W-:-:S07]  /*02c0*/  IMAD.MOV R10, RZ, RZ, -R10 ;  /* 0x000000ffff0a7224 */ /* 0x000fce00078e0a0a */
.L_x_552:
[----:B0-----:R-:W-:-:S05]  /*02d0*/  IMAD.WIDE R12, R15, 0x4, R4 ;  /* 0x000000040f0c7825 */ /* 0x001fca00078e0204 */
[----:B------:R-:W2:Y:S01]  /*02e0*/  LDG.E R20, desc[UR10][R12.64] ;  /* 0x0000000a0c147981 */ /* 0x000ea2000c1e1900 */
[----:B------:R-:W-:Y:S01]  /*02f0*/  VIADD R10, R10, 0x1 ;  /* 0x000000010a0a7836 */ /* 0x000fe20000000000 */
[C---:B------:R-:W-:Y:S01]  /*0300*/  IADD3 R18, P1, PT, R15.reuse, UR6, RZ ;  /* 0x000000060f127c10 */ /* 0x040fe2000ff3e0ff */
[----:B------:R-:W-:Y:S03]  /*0310*/  BSSY.RECONVERGENT B3, `(.L_x_550) ;  /* 0x0000013000037945 */ /* 0x000fe60003800200 */
[----:B------:R-:W-:Y:S02]  /*0320*/  ISETP.NE.AND P2, PT, R10, RZ, PT ;  /* 0x000000ff0a00720c */ /* 0x000fe40003f45270 */
[----:B------:R-:W-:Y:S02]  /*0330*/  LEA.HI.X.SX32 R17, R15, UR7, 0x1, P1 ;  /* 0x000000070f117c11 */ /* 0x000fe400088f0eff */
        /* <DEDUP_REMOVED lines=10> */
[C---:B------:R-:W-:Y:S02]  /*03e0*/  @P3 ISETP.LT.U32.AND P1, PT, R13.reuse, R18, PT ;  /* 0x000000120d00320c */ /* 0x040fe40003f21070 */
[CC--:B------:R-:W-:Y:S02]  /*03f0*/  @P3 ISETP.GE.AND.EX P0, PT, R14.reuse, R17.reuse, PT, P0 ;  /* 0x000000110e00320c */ /* 0x0c0fe40003f06300 */
[----:B------:R-:W-:Y:S02]  /*0400*/  @P3 ISETP.LT.AND.EX P1, PT, R14, R17, PT, P1 ;  /* 0x000000110e00320c */ /* 0x000fe40003f21310 */
[----:B------:R-:W-:Y:S02]  /*0410*/  @P3 FSEL R7, R12, R20, !P0 ;  /* 0x000000140c073208 */ /* 0x000fe40004000000 */
[----:B------:R-:W-:-:S02]  /*0420*/  @P3 SEL R6, R13, R18, P1 ;  /* 0x000000120d063207 */ /* 0x000fc40000800000 */
[----:B------:R-:W-:-:S07]  /*0430*/  @P3 SEL R9, R14, R17, P1 ;  /* 0x000000110e093207 */ /* 0x000fce0000800000 */
.L_x_551:
[----:B------:R-:W-:Y:S05]  /*0440*/  BSYNC.RECONVERGENT B3 ;  /* 0x0000000000037941 */ /* 0x000fea0003800200 */
.L_x_550:
[----:B------:R-:W-:Y:S02]  /*0450*/  VIADD R8, R8, 0x100 ;  /* 0x0000010008087836 */ /* 0x000fe40000000000 */
[----:B------:R-:W-:Y:S01]  /*0460*/  VIADD R15, R15, 0x100 ;  /* 0x000001000f0f7836 */ /* 0x000fe20000000000 */
[----:B------:R-:W-:Y:S06]  /*0470*/  @P2 BRA `(.L_x_552) ;  /* 0xfffffffc00942947 */ /* 0x000fec000383ffff */
.L_x_549:
[----:B------:R-:W-:Y:S05]  /*0480*/  BSYNC.RECONVERGENT B2 ;  /* 0x0000000000027941 */ /* 0x000fea0003800200 */
.L_x_548:
[----:B------:R-:W-:-:S13]  /*0490*/  ISETP.GE.U32.AND P0, PT, R16, 0x300, PT ;  /* 0x000003001000780c */ /* 0x000fda0003f06070 */
[----:B------:R-:W-:Y:S05]  /*04a0*/  @!P0 BRA `(.L_x_547) ;  /* 0x00000004008c8947 */ /* 0x000fea0003800000 */
[----:B------:R-:W0:Y:S01]  /*04b0*/  LDC.64 R4, c[0x0][0x380] ;  /* 0x0000e000ff047b82 */ /* 0x000e220000000a00 */
[----:B------:R-:W-:-:S04]  /*04c0*/  IMAD.IADD R11, R11, 0x1, R8 ;  /* 0x000000010b0b7824 */ /* 0x000fc800078e0208 */
[C---:B------:R-:W-:Y:S02]  /*04d0*/  VIADD R19, R11.reuse, 0x100 ;  /* 0x000001000b137836 */ /* 0x040fe40000000000 */
[C---:B------:R-:W-:Y:S02]  /*04e0*/  VIADD R18, R11.reuse, 0x200 ;  /* 0x000002000b127836 */ /* 0x040fe40000000000 */
[----:B------:R-:W-:Y:S01]  /*04f0*/  VIADD R20, R11, 0x300 ;  /* 0x000003000b147836 */ /* 0x000fe20000000000 */
[----:B0-----:R-:W-:-:S05]  /*0500*/  IADD3 R4, P0, PT, R4, 0x800, RZ ;  /* 0x0000080004047810 */ /* 0x001fca0007f1e0ff */
[----:B------:R-:W-:-:S08]  /*0510*/  IMAD.X R5, RZ, RZ, R5, P0 ;  /* 0x000000ffff057224 */ /* 0x000fd000000e0605 */
.L_x_561:
[----:B------:R-:W-:-:S05]  /*0520*/  IMAD.WIDE R14, R11, 0x4, R4 ;  /* 0x000000040b0e7825 */ /* 0x000fca00078e0204 */
[----:B------:R-:W2:Y:S04]  /*0530*/  LDG.E R24, desc[UR10][R14.64+-0x800] ;  /* 0xfff8000a0e187981 */ /* 0x000ea8000c1e1900 */
[----:B-----5:R0:W5:Y:S04]  /*0540*/  LDG.E R26, desc[UR10][R14.64+-0x400] ;  /* 0xfffc000a0e1a7981 */ /* 0x020168000c1e1900 */
[----:B------:R0:W5:Y:S04]  /*0550*/  LDG.E R10, desc[UR10][R14.64] ;  /* 0x0000000a0e0a7981 */ /* 0x000168000c1e1900 */
[----:B------:R0:W5:Y:S01]  /*0560*/  LDG.E R12, desc[UR10][R14.64+0x400] ;  /* 0x0004000a0e0c7981 */ /* 0x000162000c1e1900 */
[----:B------:R-:W-:Y:S01]  /*0570*/  IADD3 R21, P1, PT, R11, UR8, RZ ;  /* 0x000000080b157c10 */ /* 0x000fe2000ff3e0ff */
[----:B------:R-:W-:Y:S01]  /*0580*/  BSSY.RECONVERGENT B2, `(.L_x_553) ;  /* 0x0000012000027945 */ /* 0x000fe20003800200 */
[----:B------:R-:W-:-:S02]  /*0590*/  IMAD.MOV.U32 R16, RZ, RZ, R6 ;  /* 0x000000ffff107224 */ /* 0x000fc400078e0006 */
[----:B------:R-:W-:Y:S01]  /*05a0*/  IMAD.MOV.U32 R17, RZ, RZ, R9 ;  /* 0x000000ffff117224 */ /* 0x000fe200078e0009 */
[----:B------:R-:W-:Y:S01]  /*05b0*/  LEA.HI.X.SX32 R22, R11, UR9, 0x1, P1 ;  /* 0x000000090b167c11 */ /* 0x000fe200088f0eff */
[----:B------:R-:W-:Y:S01]  /*05c0*/  IMAD.MOV.U32 R13, RZ, RZ, R7 ;  /* 0x000000ffff0d7224 */ /* 0x000fe200078e0007 */
        /* <DEDUP_REMOVED lines=13> */
.L_x_554:
[----:B------:R-:W-:Y:S05]  /*06a0*/  BSYNC.RECONVERGENT B2 ;  /* 0x0000000000027941 */ /* 0x000fea0003800200 */
.L_x_553:
[----:B-----5:R-:W-:Y:S01]  /*06b0*/  FSETP.GEU.AND P0, PT, R13, R26, PT ;  /* 0x0000001a0d00720b */ /* 0x020fe20003f0e000 */
[----:B------:R-:W-:Y:S01]  /*06c0*/  BSSY.RECONVERGENT B2, `(.L_x_555) ;  /* 0x0000012000027945 */ /* 0x000fe20003800200 */
[C---:B------:R-:W-:Y:S01]  /*06d0*/  IADD3 R15, P1, PT, R19.reuse, UR8, RZ ;  /* 0x00000008130f7c10 */ /* 0x040fe2000ff3e0ff */
[----:B------:R-:W-:Y:S02]  /*06e0*/  IMAD.MOV.U32 R6, RZ, RZ, R16 ;  /* 0x000000ffff067224 */ /* 0x000fe400078e0010 */
[----:B------:R-:W-:Y:S01]  /*06f0*/  IMAD.MOV.U32 R9, RZ, RZ, R17 ;  /* 0x000000ffff097224 */ /* 0x000fe200078e0011 */
[----:B------:R-:W-:Y:S01]  /*0700*/  LEA.HI.X.SX32 R14, R19, UR9, 0x1, P1 ;  /* 0x00000009130e7c11 */ /* 0x000fe200088f0eff */
        /* <DEDUP_REMOVED lines=13> */
.L_x_556:
[----:B------:R-:W-:Y:S05]  /*07e0*/  BSYNC.RECONVERGENT B2 ;  /* 0x0000000000027941 */ /* 0x000fea0003800200 */
.L_x_555:
[----:B------:R-:W-:Y:S01]  /*07f0*/  FSETP.GEU.AND P0, PT, R7, R10, PT ;  /* 0x0000000a0700720b */ /* 0x000fe20003f0e000 */
[----:B------:R-:W-:Y:S01]  /*0800*/  BSSY.RECONVERGENT B2, `(.L_x_557) ;  /* 0x0000013000027945 */ /* 0x000fe20003800200 */
[----:B------:R-:W-:Y:S01]  /*0810*/  IADD3 R17, P1, PT, R18, UR8, RZ ;  /* 0x0000000812117c10 */ /* 0x000fe2000ff3e0ff */
[----:B------:R-:W-:Y:S01]  /*0820*/  IMAD.MOV.U32 R14, RZ, RZ, R6 ;  /* 0x000000ffff0e7224 */ /* 0x000fe200078e0006 */
[----:B------:R-:W-:Y:S01]  /*0830*/  IADD3 R21, P2, PT, R20, UR8, RZ ;  /* 0x0000000814157c10 */ /* 0x000fe2000ff5e0ff */
        /* <DEDUP_REMOVED lines=15> */
.L_x_558:
[----:B------:R-:W-:Y:S05]  /*0930*/  BSYNC.RECONVERGENT B2 ;  /* 0x0000000000027941 */ /* 0x000fea0003800200 */
.L_x_557:
[----:B------:R-:W-:Y:S01]  /*0940*/  FSETP.GEU.AND P0, PT, R13, R12, PT ;  /* 0x0000000c0d00720b */ /* 0x000fe20003f0e000 */
[----:B------:R-:W-:Y:S01]  /*0950*/  BSSY.RECONVERGENT B2, `(.L_x_559) ;  /* 0x0000011000027945 */ /* 0x000fe20003800200 */
[----:B------:R-:W-:Y:S01]  /*0960*/  LEA.HI.X.SX32 R10, R20, UR9, 0x1, P2 ;  /* 0x00000009140a7c11 */ /* 0x000fe200090f0eff */
        /* <DEDUP_REMOVED lines=15> */
.L_x_560:
[----:B------:R-:W-:Y:S05]  /*0a60*/  BSYNC.RECONVERGENT B2 ;  /* 0x0000000000027941 */ /* 0x000fea0003800200 */
.L_x_559:
[----:B------:R-:W-:Y:S02]  /*0a70*/  VIADD R8, R8, 0x400 ;  /* 0x0000040008087836 */ /* 0x000fe40000000000 */
[----:B------:R-:W-:Y:S02]  /*0a80*/  VIADD R19, R19, 0x400 ;  /* 0x0000040013137836 */ /* 0x000fe40000000000 */
[----:B------:R-:W-:Y:S01]  /*0a90*/  VIADD R18, R18, 0x400 ;  /* 0x0000040012127836 */ /* 0x000fe20000000000 */
[----:B------:R-:W-:Y:S01]  /*0aa0*/  ISETP.GE.AND P0, PT, R8, R3, PT ;  /* 0x000000030800720c */ /* 0x000fe20003f06270 */
[----:B------:R-:W-:Y:S02]  /*0ab0*/  VIADD R20, R20, 0x400 ;  /* 0x0000040014147836 */ /* 0x000fe40000000000 */
[----:B------:R-:W-:-:S10]  /*0ac0*/  VIADD R11, R11, 0x400 ;  /* 0x000004000b0b7836 */ /* 0x000fd40000000000 */
[----:B------:R-:W-:Y:S05]  /*0ad0*/  @!P0 BRA `(.L_x_561) ;  /* 0xfffffff800908947 */ /* 0x000fea000383ffff */
.L_x_547:
[----:B------:R-:W-:Y:S05]  /*0ae0*/  BSYNC.RECONVERGENT B1 ;  /* 0x0000000000017941 */ /* 0x000fea0003800200 */
.L_x_546:
[----:B------:R-:W-:-:S13]  /*0af0*/  ISETP.GE.AND P0, PT, R3, 0x100, PT ;  /* 0x000001000300780c */ /* 0x000fda0003f06270 */
[----:B------:R-:W-:Y:S05]  /*0b00*/  @!P0 BRA `(.L_x_562) ;  /* 0x00000010003c8947 */ /* 0x000fea0003800000 */
[----:B------:R-:W1:Y:S01]  /*0b10*/  S2R R13, SR_LANEID ;  /* 0x00000000000d7919 */ /* 0x000e620000000000 */
[----:B------:R-:W-:Y:S01]  /*0b20*/  BSSY.RECONVERGENT B1, `(.L_x_563) ;  /* 0x0000015000017945 */ /* 0x000fe20003800200 */
[----:B0-----:R-:W-:Y:S01]  /*0b30*/  IMAD.MOV.U32 R5, RZ, RZ, R6 ;  /* 0x000000ffff057224 */ /* 0x001fe200078e0006 */
[----:B-----5:R-:W0:Y:S01]  /*0b40*/  SHFL.DOWN PT, R4, R7, 0x1, 0x1f ;  /* 0x08201f0007047f89 */ /* 0x020e2200000e0000 */
        /* <DEDUP_REMOVED lines=18> */
.L_x_564:
[----:B------:R-:W-:Y:S05]  /*0c70*/  BSYNC.RECONVERGENT B1 ;  /* 0x0000000000017941 */ /* 0x000fea0003800200 */
.L_x_563:
        /* <DEDUP_REMOVED lines=21> */
.L_x_566:
[----:B------:R-:W-:Y:S05]  /*0dd0*/  BSYNC.RECONVERGENT B1 ;  /* 0x0000000000017941 */ /* 0x000fea0003800200 */
.L_x_565:
        /* <DEDUP_REMOVED lines=21> */
.L_x_568:
[----:B------:R-:W-:Y:S05]  /*0f30*/  BSYNC.RECONVERGENT B1 ;  /* 0x0000000000017941 */ /* 0x000fea0003800200 */
.L_x_567:
        /* <DEDUP_REMOVED lines=21> */
.L_x_570:
[----:B------:R-:W-:Y:S05]  /*1090*/  BSYNC.RECONVERGENT B1 ;  /* 0x0000000000017941 */ /* 0x000fea0003800200 */
.L_x_569:
        /* <DEDUP_REMOVED lines=22> */
.L_x_572:
[----:B------:R-:W-:Y:S05]  /*1200*/  BSYNC.RECONVERGENT B1 ;  /* 0x0000000000017941 */ /* 0x000fea0003800200 */
.L_x_571:
        /* <DEDUP_REMOVED lines=12> */
.L_x_574:
[----:B------:R-:W-:Y:S05]  /*12d0*/  BSYNC.RECONVERGENT B1 ;  /* 0x0000000000017941 */ /* 0x000fea0003800200 */
.L_x_573:
        /* <DEDUP_REMOVED lines=31> */
.L_x_577:
[----:B------:R-:W-:Y:S05]  /*14d0*/  BSYNC.RECONVERGENT B1 ;  /* 0x0000000000017941 */ /* 0x000fea0003800200 */
.L_x_576:
        /* <DEDUP_REMOVED lines=18> */
.L_x_579:
[----:B------:R-:W-:Y:S05]  /*1600*/  BSYNC.RECONVERGENT B1 ;  /* 0x0000000000017941 */ /* 0x000fea0003800200 */
.L_x_578:
        /* <DEDUP_REMOVED lines=18> */
.L_x_581:
[----:B------:R-:W-:Y:S05]  /*1730*/  BSYNC.RECONVERGENT B1 ;  /* 0x0000000000017941 */ /* 0x000fea0003800200 */
.L_x_580:
        /* <DEDUP_REMOVED lines=18> */
.L_x_583:
[----:B------:R-:W-:Y:S05]  /*1860*/  BSYNC.RECONVERGENT B1 ;  /* 0x0000000000017941 */ /* 0x000fea0003800200 */
.L_x_582:
        /* <DEDUP_REMOVED lines=18> */
.L_x_585:
[----:B------:R-:W-:Y:S05]  /*1990*/  BSYNC.RECONVERGENT B1 ;  /* 0x0000000000017941 */ /* 0x000fea0003800200 */
.L_x_584:
        /* <DEDUP_REMOVED lines=18> */
.L_x_587:
[----:B------:R-:W-:Y:S05]  /*1ac0*/  BSYNC.RECONVERGENT B1 ;  /* 0x0000000000017941 */ /* 0x000fea0003800200 */
.L_x_586:
        /* <DEDUP_REMOVED lines=19> */
.L_x_562:
[----:B0-----:R-:W-:Y:S01]  /*1c00*/  LOP3.LUT R4, R2, 0x3e0, RZ, 0xc0, !PT ;  /* 0x000003e002047812 */ /* 0x001fe200078ec0ff */
[----:B------:R-:W-:Y:S01]  /*1c10*/  BSSY.RECONVERGENT B1, `(.L_x_588) ;  /* 0x000001b000017945 */ /* 0x000fe20003800200 */
[----:B-----5:R-:W-:Y:S02]  /*1c20*/  IMAD.MOV.U32 R5, RZ, RZ, R7 ;  /* 0x000000ffff057224 */ /* 0x020fe400078e0007 */
[----:B------:R-:W-:Y:S02]  /*1c30*/  IMAD.MOV.U32 R13, RZ, RZ, R6 ;  /* 0x000000ffff0d7224 */ /* 0x000fe400078e0006 */
[----:B------:R-:W-:Y:S01]  /*1c40*/  VIADD R8, R4, 0x20 ;  /* 0x0000002004087836 */ /* 0x000fe20000000000 */
[----:B------:R-:W-:Y:S01]  /*1c50*/  LOP3.LUT R4, RZ, R4, RZ, 0x33, !PT ;  /* 0x00000004ff047212 */ /* 0x000fe200078e33ff */
[----:B------:R-:W-:-:S03]  /*1c60*/  IMAD.MOV.U32 R15, RZ, RZ, R9 ;  /* 0x000000ffff0f7224 */ /* 0x000fc600078e0009 */
[----:B------:R-:W-:Y:S01]  /*1c70*/  ISETP.GT.AND P0, PT, R8, R3, PT ;  /* 0x000000030800720c */ /* 0x000fe20003f04270 */
[----:B------:R-:W-:-:S05]  /*1c80*/  IMAD.IADD R4, R3, 0x1, R4 ;  /* 0x0000000103047824 */ /* 0x000fca00078e0204 */
        /* <DEDUP_REMOVED lines=19> */
.L_x_589:
[----:B------:R-:W-:Y:S05]  /*1dc0*/  BSYNC.RECONVERGENT B1 ;  /* 0x0000000000017941 */ /* 0x000fea0003800200 */
.L_x_588:
        /* <DEDUP_REMOVED lines=22> */
.L_x_591:
[----:B------:R-:W-:Y:S05]  /*1f30*/  BSYNC.RECONVERGENT B1 ;  /* 0x0000000000017941 */ /* 0x000fea0003800200 */
.L_x_590:
        /* <DEDUP_REMOVED lines=22> */
.L_x_593:
[----:B------:R-:W-:Y:S05]  /*20a0*/  BSYNC.RECONVERGENT B1 ;  /* 0x0000000000017941 */ /* 0x000fea0003800200 */
.L_x_592:
        /* <DEDUP_REMOVED lines=22> */
.L_x_595:
[----:B------:R-:W-:Y:S05]  /*2210*/  BSYNC.RECONVERGENT B1 ;  /* 0x0000000000017941 */ /* 0x000fea0003800200 */
.L_x_594:
        /* <DEDUP_REMOVED lines=23> */
.L_x_597:
[----:B------:R-:W-:Y:S05]  /*2390*/  BSYNC.RECONVERGENT B1 ;  /* 0x0000000000017941 */ /* 0x000fea0003800200 */
.L_x_596:
        /* <DEDUP_REMOVED lines=12> */
.L_x_599:
[----:B------:R-:W-:Y:S05]  /*2460*/  BSYNC.RECONVERGENT B1 ;  /* 0x0000000000017941 */ /* 0x000fea0003800200 */
.L_x_598:
[----:B------:R-:W-:Y:S01]  /*2470*/  BAR.SYNC.DEFER_BLOCKING 0x0 ;  /* 0x0000000000007b1d */ /* 0x000fe20000010000 */
[----:B------:R-:W-:-:S13]  /*2480*/  ISETP.NE.AND P2, PT, R2, RZ, PT ;  /* 0x000000ff0200720c */ /* 0x000fda0003f45270 */
[----:B------:R-:W-:Y:S05]  /*2490*/  @P2 BRA `(.L_x_575) ;  /* 0x0000003000fc2947 */ /* 0x000fea0003800000 */
[C---:B------:R-:W-:Y:S01]  /*24a0*/  ISETP.GE.AND P0, PT, R3.reuse, 0x21, PT ;  /* 0x000000210300780c */ /* 0x040fe20003f06270 */
[----:B------:R-:W-:Y:S01]  /*24b0*/  IMAD.MOV.U32 R2, RZ, RZ, R6 ;  /* 0x000000ffff027224 */ /* 0x000fe200078e0006 */
[C---:B------:R-:W-:Y:S01]  /*24c0*/  ISETP.GE.AND P5, PT, R3.reuse, 0x41, PT ;  /* 0x000000410300780c */ /* 0x040fe20003fa6270 */
[----:B0-----:R-:W-:Y:S01]  /*24d0*/  IMAD.MOV.U32 R9, RZ, RZ, R5 ;  /* 0x000000ffff097224 */ /* 0x001fe200078e0005 */
        /* <DEDUP_REMOVED lines=26> */
.L_x_601:
[----:B------:R-:W-:Y:S05]  /*2680*/  BSYNC.RECONVERGENT B1 ;  /* 0x0000000000017941 */ /* 0x000fea0003800200 */
.L_x_600:
        /* <DEDUP_REMOVED lines=26> */
.L_x_603:
[----:B------:R-:W-:Y:S05]  /*2830*/  BSYNC.RECONVERGENT B1 ;  /* 0x0000000000017941 */ /* 0x000fea0003800200 */
.L_x_602:
        /* <DEDUP_REMOVED lines=29> */
.L_x_605:
[----:B------:R-:W-:Y:S05]  /*2a10*/  BSYNC.RECONVERGENT B1 ;  /* 0x0000000000017941 */ /* 0x000fea0003800200 */
.L_x_604:
        /* <DEDUP_REMOVED lines=26> */
.L_x_607:
[----:B------:R-:W-:Y:S05]  /*2bc0*/  BSYNC.RECONVERGENT B1 ;  /* 0x0000000000017941 */ /* 0x000fea0003800200 */
.L_x_606:
        /* <DEDUP_REMOVED lines=26> */
.L_x_609:
[----:B------:R-:W-:Y:S05]  /*2d70*/  BSYNC.RECONVERGENT B1 ;  /* 0x0000000000017941 */ /* 0x000fea0003800200 */
.L_x_608:
        /* <DEDUP_REMOVED lines=26> */
.L_x_611:
[----:B------:R-:W-:Y:S05]  /*2f20*/  BSYNC.RECONVERGENT B1 ;  /* 0x0000000000017941 */ /* 0x000fea0003800200 */
.L_x_610:
[----:B------:R-:W-:Y:S02]  /*2f30*/  IMAD.MOV.U32 R6, RZ, RZ, R3 ;  /* 0x000000ffff067224 */ /* 0x000fe400078e0003 */
[----:B------:R-:W-:Y:S02]  /*2f40*/  IMAD.MOV.U32 R5, RZ, RZ, R7 ;  /* 0x000000ffff057224 */ /* 0x000fe400078e0007 */
[----:B------:R-:W-:Y:S01]  /*2f50*/  IMAD.MOV.U32 R4, RZ, RZ, R8 ;  /* 0x000000ffff047224 */ /* 0x000fe200078e0008 */
[----:B------:R-:W-:Y:S06]  /*2f60*/  @!P6 BRA `(.L_x_575) ;  /* 0x000000280048e947 */ /* 0x000fec0003800000 */
        /* <DEDUP_REMOVED lines=23> */
.L_x_543:
[----:B------:R-:W0:Y:S01]  /*30e0*/  S2R R2, SR_TID.X ;  /* 0x0000000000027919 */ /* 0x000e220000002100 */
[----:B------:R-:W1:Y:S01]  /*30f0*/  LDCU.128 UR12, c[0x0][0x380] ;  /* 0x00007000ff0c77ac */ /* 0x000e620008000c00 */
[----:B------:R-:W-:Y:S02]  /*3100*/  SHF.R.S32.HI R12, RZ, 0x1f, R11 ;  /* 0x0000001fff0c7819 */ /* 0x000fe4000001140b */
[----:B0-----:R-:W-:-:S04]  /*3110*/  IADD3 R3, P0, PT, R11, R2, RZ ;  /* 0x000000020b037210 */ /* 0x001fc80007f1e0ff */
[----:B-1----:R-:W-:Y:S01]  /*3120*/  LEA R4, P1, R3, UR12, 0x2 ;  /* 0x0000000c03047c11 */ /* 0x002fe2000f8210ff */
[----:B------:R-:W-:-:S05]  /*3130*/  IMAD.X R6, RZ, RZ, R12, P0 ;  /* 0x000000ffff067224 */ /* 0x000fca00000e060c */
[----:B------:R-:W-:-:S05]  /*3140*/  LEA.HI.X R5, R3, UR13, R6, 0x2, P1 ;  /* 0x0000000d03057c11 */ /* 0x000fca00088f1406 */
[----:B------:R-:W2:Y:S04]  /*3150*/  LDG.E R3, desc[UR10][R4.64] ;  /* 0x0000000a04037981 */ /* 0x000ea8000c1e1900 */
[----:B------:R-:W2:Y:S04]  /*3160*/  LDG.E R6, desc[UR10][R4.64+0x400] ;  /* 0x0004000a04067981 */ /* 0x000ea8000c1e1900 */
[----:B------:R-:W3:Y:S04]  /*3170*/  LDG.E R7, desc[UR10][R4.64+0x800] ;  /* 0x0008000a04077981 */ /* 0x000ee8000c1e1900 */
[----:B------:R-:W4:Y:S01]  /*3180*/  LDG.E R8, desc[UR10][R4.64+0xc00] ;  /* 0x000c000a04087981 */ /* 0x000f22000c1e1900 */
[C---:B------:R-:W-:Y:S01]  /*3190*/  VIADD R13, R2.reuse, 0x100 ;  /* 0x00000100020d7836 */ /* 0x040fe20000000000 */
[----:B------:R-:W-:Y:S01]  /*31a0*/  IADD3 R11, P3, PT, R11, UR14, RZ ;  /* 0x0000000e0b0b7c10 */ /* 0x000fe2000ff7e0ff */
[----:B------:R-:W-:Y:S01]  /*31b0*/  UMOV UR4, URZ ;  /* 0x000000ff00047c82 */ /* 0x000fe20008000000 */
[----:B------:R-:W-:Y:S01]  /*31c0*/  BSSY.RECONVERGENT B1, `(.L_x_612) ;  /* 0x0000013000017945 */ /* 0x000fe20003800200 */
[----:B------:R0:W5:Y:S02]  /*31d0*/  LDG.E R9, desc[UR10][R4.64+0x1000] ;  /* 0x0010000a04097981 */ /* 0x000164000c1e1900 */
[----:B0-----:R-:W-:-:S02]  /*31e0*/  LOP3.LUT R4, R2, 0x400, RZ, 0xfc, !PT ;  /* 0x0000040002047812 */ /* 0x001fc400078efcff */
[----:B--2---:R-:W-:-:S04]  /*31f0*/  FSETP.GEU.AND P0, PT, R6, R3, PT ;  /* 0x000000030600720b */ /* 0x004fc80003f0e000 */
[----:B------:R-:W-:Y:S01]  /*3200*/  FSEL R6, R6, R3, !P0 ;  /* 0x0000000306067208 */ /* 0x000fe20004000000 */
[----:B------:R-:W-:-:S03]  /*3210*/  VIADD R3, R2, 0x200 ;  /* 0x0000020002037836 */ /* 0x000fc60000000000 */
[----:B---3--:R-:W-:-:S04]  /*3220*/  FSETP.GEU.AND P1, PT, R7, R6, PT ;  /* 0x000000060700720b */ /* 0x008fc80003f2e000 */
[----:B------:R-:W-:Y:S02]  /*3230*/  FSEL R7, R7, R6, !P1 ;  /* 0x0000000607077208 */ /* 0x000fe40004800000 */
[----:B------:R-:W-:Y:S02]  /*3240*/  IADD3.X R6, PT, PT, R12, UR15, RZ, P3, !PT ;  /* 0x0000000f0c067c10 */ /* 0x000fe40009ffe4ff */
[----:B----4-:R-:W-:Y:S01]  /*3250*/  FSETP.GEU.AND P2, PT, R7, R8, PT ;  /* 0x000000080700720b */ /* 0x010fe20003f4e000 */
[----:B------:R-:W-:-:S04]  /*3260*/  IMAD.MOV.U32 R12, RZ, RZ, R7 ;  /* 0x000000ffff0c7224 */ /* 0x000fc800078e0007 */
[----:B------:R-:W-:-:S05]  /*3270*/  @P1 SEL R3, R13, R2, !P0 ;  /* 0x000000020d031207 */ /* 0x000fca0004000000 */
[----:B------:R-:W-:-:S03]  /*3280*/  IMAD.MOV.U32 R5, RZ, RZ, R3 ;  /* 0x000000ffff057224 */ /* 0x000fc600078e0003 */
[----:B------:R-:W-:Y:S05]  /*3290*/  @!P2 BRA `(.L_x_613) ;  /* 0x000000000014a947 */ /* 0x000fea0003800000 */
[----:B------:R-:W-:Y:S01]  /*32a0*/  FSETP.GEU.AND P0, PT, R8, R7, PT ;  /* 0x000000070800720b */ /* 0x000fe20003f0e000 */
[----:B------:R-:W-:Y:S02]  /*32b0*/  IMAD.MOV.U32 R12, RZ, RZ, R8 ;  /* 0x000000ffff0c7224 */ /* 0x000fe400078e0008 */
[----:B------:R-:W-:-:S10]  /*32c0*/  VIADD R5, R2, 0x300 ;  /* 0x0000030002057836 */ /* 0x000fd40000000000 */
[----:B------:R-:W-:Y:S02]  /*32d0*/  @P0 IMAD.MOV.U32 R12, RZ, RZ, R7 ;  /* 0x000000ffff0c0224 */ /* 0x000fe400078e0007 */
[----:B------:R-:W-:-:S07]  /*32e0*/  @P0 IMAD.MOV.U32 R5, RZ, RZ, R3 ;  /* 0x000000ffff050224 */ /* 0x000fce00078e0003 */
.L_x_613:
[----:B------:R-:W-:Y:S05]  /*32f0*/  BSYNC.RECONVERGENT B1 ;  /* 0x0000000000017941 */ /* 0x000fea0003800200 */
.L_x_612:
[----:B-----5:R-:W-:Y:S01]  /*3300*/  FSETP.GEU.AND P0, PT, R12, R9, PT ;  /* 0x000000090c00720b */ /* 0x020fe20003f0e000 */
[----:B------:R-:W-:Y:S01]  /*3310*/  BSSY.RECONVERGENT B1, `(.L_x_614) ;  /* 0x0000014000017945 */ /* 0x000fe20003800200 */
[-C--:B------:R-:W-:Y:S01]  /*3320*/  IADD3 R13, P3, PT, R5, R11.reuse, RZ ;  /* 0x0000000b050d7210 */ /* 0x080fe20007f7e0ff */
[----:B------:R-:W-:Y:S01]  /*3330*/  IMAD.MOV.U32 R3, RZ, RZ, R12 ;  /* 0x000000ffff037224 */ /* 0x000fe200078e000c */
[----:B------:R-:W-:Y:S02]  /*3340*/  IADD3 R8, P1, PT, R4, R11, RZ ;  /* 0x0000000b04087210 */ /* 0x000fe40007f3e0ff */
[----:B------:R-:W-:Y:S02]  /*3350*/  IADD3.X R14, PT, PT, R6, UR4, RZ, P3, !PT ;  /* 0x00000004060e7c10 */ /* 0x000fe40009ffe4ff */
[----:B------:R-:W-:Y:S01]  /*3360*/  ISETP.LE.AND P2, PT, R10, UR6, PT ;  /* 0x000000060a007c0c */ /* 0x000fe2000bf43270 */
[----:B------:R-:W-:Y:S02]  /*3370*/  IMAD.X R11, RZ, RZ, R6, P1 ;  /* 0x000000ffff0b7224 */ /* 0x000fe400008e0606 */
[----:B------:R-:W-:-:S02]  /*3380*/  IMAD.MOV.U32 R6, RZ, RZ, R13 ;  /* 0x000000ffff067224 */ /* 0x000fc400078e000d */
[----:B------:R-:W-:Y:S01]  /*3390*/  IMAD.MOV.U32 R7, RZ, RZ, R14 ;  /* 0x000000ffff077224 */ /* 0x000fe200078e000e */
[----:B------:R-:W-:Y:S07]  /*33a0*/  @!P0 BRA `(.L_x_615) ;  /* 0x0000000000288947 */ /* 0x000fee0003800000 */
        /* <DEDUP_REMOVED lines=10> */
.L_x_615:
[----:B------:R-:W-:Y:S05]  /*3450*/  BSYNC.RECONVERGENT B1 ;  /* 0x0000000000017941 */ /* 0x000fea0003800200 */
.L_x_614:
        /* <DEDUP_REMOVED lines=12> */
[----:B------:R-:W-:-:S05]  /*3520*/  IMAD.MOV.U32 R9, RZ, RZ, 0x500 ;  /* 0x00000500ff097424 */ /* 0x000fca00078e00ff */
[----:B------:R-:W2:Y:S01]  /*3530*/  ATOMG.E.ADD.STRONG.GPU PT, R8, desc[UR10][R4.64], R9 ;  /* 0x80000009040879a8 */ /* 0x000ea200081ef10a */
[----:B------:R-:W0:Y:S01]  /*3540*/  S2UR UR5, SR_CgaCtaId ;  /* 0x00000000000579c3 */ /* 0x000e220000008800 */
[----:B------:R-:W-:Y:S02]  /*3550*/  UMOV UR4, 0x400 ;  /* 0x0000040000047882 */ /* 0x000fe40000000000 */
[----:B0-----:R-:W-:Y:S01]  /*3560*/  ULEA UR4, UR5, UR4, 0x18 ;  /* 0x0000000405047291 */ /* 0x001fe2000f8ec0ff */
[----:B--2---:R-:W-:-:S08]  /*3570*/  VIADD R8, R8, UR6 ;  /* 0x0000000608087c36 */ /* 0x004fd00008000000 */
[----:B------:R0:W-:Y:S03]  /*3580*/  STS [UR4+0x98], R8 ;  /* 0x00009808ff007988 */ /* 0x0001e60008000804 */
.L_x_618:
[----:B------:R-:W-:Y:S05]  /*3590*/  BSYNC.RECONVERGENT B1 ;  /* 0x0000000000017941 */ /* 0x000fea0003800200 */
.L_x_617:
[----:B------:R-:W1:Y:S08]  /*35a0*/  S2UR UR5, SR_CgaCtaId ;  /* 0x00000000000579c3 */ /* 0x000e700000008800 */
[----:B------:R-:W-:Y:S06]  /*35b0*/  BAR.SYNC.DEFER_BLOCKING 0x0 ;  /* 0x0000000000007b1d */ /* 0x000fec0000010000 */
[----:B------:R-:W-:Y:S01]  /*35c0*/  UMOV UR4, 0x400 ;  /* 0x0000040000047882 */ /* 0x000fe20000000000 */
[----:B------:R-:W2:Y:S01]  /*35d0*/  LDCU UR7, c[0x0][0x398] ;  /* 0x00007300ff0777ac */ /* 0x000ea20008000800 */
[----:B------:R-:W3:Y:S01]  /*35e0*/  LDCU.128 UR12, c[0x0][0x380] ;  /* 0x00007000ff0c77ac */ /* 0x000ee20008000c00 */
[----:B-1----:R-:W-:-:S06]  /*35f0*/  ULEA UR4, UR5, UR4, 0x18 ;  /* 0x0000000405047291 */ /* 0x002fcc000f8ec0ff */
[----:B0-----:R-:W-:-:S05]  /*3600*/  IMAD.U32 R8, RZ, RZ, UR4 ;  /* 0x00000004ff087e24 */ /* 0x001fca000f8e00ff */
[----:B------:R-:W0:Y:S02]  /*3610*/  LDS R11, [R8+0x98] ;  /* 0x00009800080b7984 */ /* 0x000e240000000800 */
[----:B0-----:R-:W-:-:S05]  /*3620*/  VIADD R9, R11, 0x500 ;  /* 0x000005000b097836 */ /* 0x001fca0000000000 */
[----:B------:R-:W-:-:S13]  /*3630*/  ISETP.GT.AND P0, PT, R9, R10, PT ;  /* 0x0000000a0900720c */ /* 0x000fda0003f04270 */
[----:B--23--:R-:W-:Y:S05]  /*3640*/  @P0 BRA `(.L_x_619) ;  /* 0x0000000800080947 */ /* 0x00cfea0003800000 */
[----:B------:R-:W-:Y:S01]  /*3650*/  BSSY.RECONVERGENT B1, `(.L_x_619) ;  /* 0x0000081000017945 */ /* 0x000fe20003800200 */
.L_x_632:
[----:B------:R-:W-:-:S04]  /*3660*/  IADD3 R13, P0, PT, R2, R11, RZ ;  /* 0x0000000b020d7210 */ /* 0x000fc80007f1e0ff */
[----:B------:R-:W-:Y:S02]  /*3670*/  LEA.HI.X.SX32 R12, R11, RZ, 0x1, P0 ;  /* 0x000000ff0b0c7211 */ /* 0x000fe400000f0eff */
[----:B------:R-:W-:-:S04]  /*3680*/  LEA R14, P0, R13, UR12, 0x2 ;  /* 0x0000000c0d0e7c11 */ /* 0x000fc8000f8010ff */
[----:B------:R-:W-:-:S05]  /*3690*/  LEA.HI.X R15, R13, UR13, R12, 0x2, P0 ;  /* 0x0000000d0d0f7c11 */ /* 0x000fca00080f140c */
[----:B------:R-:W2:Y:S04]  /*36a0*/  LDG.E R20, desc[UR10][R14.64] ;  /* 0x0000000a0e147981 */ /* 0x000ea8000c1e1900 */
[----:B------:R0:W5:Y:S04]  /*36b0*/  LDG.E R21, desc[UR10][R14.64+0x400] ;  /* 0x0004000a0e157981 */ /* 0x000168000c1e1900 */
[----:B------:R0:W5:Y:S04]  /*36c0*/  LDG.E R11, desc[UR10][R14.64+0x800] ;  /* 0x0008000a0e0b7981 */ /* 0x000168000c1e1900 */
[----:B------:R0:W5:Y:S04]  /*36d0*/  LDG.E R9, desc[UR10][R14.64+0xc00] ;  /* 0x000c000a0e097981 */ /* 0x000168000c1e1900 */
[----:B------:R0:W5:Y:S01]  /*36e0*/  LDG.E R10, desc[UR10][R14.64+0x1000] ;  /* 0x0010000a0e0a7981 */ /* 0x000162000c1e1900 */
[----:B------:R-:W-:Y:S01]  /*36f0*/  IADD3 R13, P1, PT, R13, UR14, RZ ;  /* 0x0000000e0d0d7c10 */ /* 0x000fe2000ff3e0ff */
[----:B------:R-:W-:Y:S01]  /*3700*/  BSSY.RECONVERGENT B2, `(.L_x_620) ;  /* 0x0000012000027945 */ /* 0x000fe20003800200 */
[----:B------:R-:W-:-:S02]  /*3710*/  IMAD.MOV.U32 R16, RZ, RZ, R3 ;  /* 0x000000ffff107224 */ /* 0x000fc400078e0003 */
[----:B------:R-:W-:Y:S01]  /*3720*/  IMAD.MOV.U32 R18, RZ, RZ, R6 ;  /* 0x000000ffff127224 */ /* 0x000fe200078e0006 */
[----:B------:R-:W-:Y:S01]  /*3730*/  IADD3.X R12, PT, PT, R12, UR15, RZ, P1, !PT ;  /* 0x0000000f0c0c7c10 */ /* 0x000fe20008ffe4ff */
        /* <DEDUP_REMOVED lines=14> */
.L_x_621:
[----:B------:R-:W-:Y:S05]  /*3820*/  BSYNC.RECONVERGENT B2 ;  /* 0x0000000000027941 */ /* 0x000fea0003800200 */
.L_x_620:
        /* <DEDUP_REMOVED lines=19> */
.L_x_623:
[----:B------:R-:W-:Y:S05]  /*3960*/  BSYNC.RECONVERGENT B2 ;  /* 0x0000000000027941 */ /* 0x000fea0003800200 */
.L_x_622:
        /* <DEDUP_REMOVED lines=19> */
.L_x_625:
[----:B------:R-:W-:Y:S05]  /*3aa0*/  BSYNC.RECONVERGENT B2 ;  /* 0x0000000000027941 */ /* 0x000fea0003800200 */
.L_x_624:
        /* <DEDUP_REMOVED lines=19> */
.L_x_627:
[----:B------:R-:W-:Y:S05]  /*3be0*/  BSYNC.RECONVERGENT B2 ;  /* 0x0000000000027941 */ /* 0x000fea0003800200 */
.L_x_626:
        /* <DEDUP_REMOVED lines=19> */
.L_x_629:
[----:B------:R-:W-:Y:S05]  /*3d20*/  BSYNC.RECONVERGENT B2 ;  /* 0x0000000000027941 */ /* 0x000fea0003800200 */
.L_x_628:
[----:B------:R-:W-:Y:S01]  /*3d30*/  BAR.SYNC.DEFER_BLOCKING 0x0 ;  /* 0x0000000000007b1d */ /* 0x000fe20000010000 */
[----:B------:R-:W-:-:S05]  /*3d40*/  ISETP.NE.AND P0, PT, R2, RZ, PT ;  /* 0x000000ff0200720c */ /* 0x000fca0003f05270 */
[----:B------:R-:W-:Y:S08]  /*3d50*/  BSSY.RECONVERGENT B2, `(.L_x_630) ;  /* 0x000000a000027945 */ /* 0x000ff00003800200 */
[----:B------:R-:W-:Y:S05]  /*3d60*/  @P0 BRA `(.L_x_631) ;  /* 0x0000000000200947 */ /* 0x000fea0003800000 */
[----:B------:R-:W-:-:S05]  /*3d70*/  IMAD.MOV.U32 R11, RZ, RZ, 0x500 ;  /* 0x00000500ff0b7424 */ /* 0x000fca00078e00ff */
[----:B------:R-:W2:Y:S01]  /*3d80*/  ATOMG.E.ADD.STRONG.GPU PT, R8, desc[UR10][R4.64], R11 ;  /* 0x8000000b040879a8 */ /* 0x000ea200081ef10a */
[----:B------:R-:W0:Y:S01]  /*3d90*/  S2UR UR5, SR_CgaCtaId ;  /* 0x00000000000579c3 */ /* 0x000e220000008800 */
[----:B------:R-:W-:Y:S02]  /*3da0*/  UMOV UR4, 0x400 ;  /* 0x0000040000047882 */ /* 0x000fe40000000000 */
[----:B0-----:R-:W-:Y:S01]  /*3db0*/  ULEA UR4, UR5, UR4, 0x18 ;  /* 0x0000000405047291 */ /* 0x001fe2000f8ec0ff */
[----:B--2---:R-:W-:-:S05]  /*3dc0*/  VIADD R9, R8, UR6 ;  /* 0x0000000608097c36 */ /* 0x004fca0008000000 */
[----:B------:R-:W-:-:S05]  /*3dd0*/  IMAD.U32 R8, RZ, RZ, UR4 ;  /* 0x00000004ff087e24 */ /* 0x000fca000f8e00ff */
[----:B------:R0:W-:Y:S02]  /*3de0*/  STS [R8+0x98], R9 ;  /* 0x0000980908007388 */ /* 0x0001e40000000800 */
.L_x_631:
[----:B------:R-:W-:Y:S05]  /*3df0*/  BSYNC.RECONVERGENT B2 ;  /* 0x0000000000027941 */ /* 0x000fea0003800200 */
.L_x_630:
[----:B------:R-:W-:Y:S01]  /*3e00*/  BAR.SYNC.DEFER_BLOCKING 0x0 ;  /* 0x0000000000007b1d */ /* 0x000fe20000010000 */
[----:B------:R-:W-:-:S05]  /*3e10*/  IMAD.U32 R10, RZ, RZ, UR7 ;  /* 0x00000007ff0a7e24 */ /* 0x000fca000f8e00ff */
[----:B------:R-:W0:Y:S02]  /*3e20*/  LDS R11, [R8+0x98] ;  /* 0x00009800080b7984 */ /* 0x000e240000000800 */
[----:B0-----:R-:W-:-:S05]  /*3e30*/  VIADD R9, R11, 0x500 ;  /* 0x000005000b097836 */ /* 0x001fca0000000000 */
[----:B------:R-:W-:-:S13]  /*3e40*/  ISETP.GT.AND P0, PT, R9, R10, PT ;  /* 0x0000000a0900720c */ /* 0x000fda0003f04270 */
[----:B------:R-:W-:Y:S05]  /*3e50*/  @!P0 BRA `(.L_x_632) ;  /* 0xfffffff800008947 */ /* 0x000fea000383ffff */
[----:B------:R-:W-:Y:S05]  /*3e60*/  BSYNC.RECONVERGENT B1 ;  /* 0x0000000000017941 */ /* 0x000fea0003800200 */
.L_x_619:
[----:B------:R-:W-:Y:S01]  /*3e70*/  ISETP.GE.AND P0, PT, R11, R10, PT ;  /* 0x0000000a0b00720c */ /* 0x000fe20003f06270 */
[----:B------:R-:W0:Y:S01]  /*3e80*/  LDCU.64 UR6, c[0x0][0x388] ;  /* 0x00007100ff0677ac */ /* 0x000e220008000a00 */
[----:B------:R-:W-:Y:S01]  /*3e90*/  BSSY.RECONVERGENT B1, `(.L_x_616) ;  /* 0x0000094000017945 */ /* 0x000fe20003800200 */
[----:B------:R-:W1:Y:S10]  /*3ea0*/  LDCU.64 UR4, c[0x0][0x388] ;  /* 0x00007100ff0477ac */ /* 0x000e740008000a00 */
[----:B------:R-:W-:Y:S05]  /*3eb0*/  @P0 BRA `(.L_x_633) ;  /* 0x0000000800440947 */ /* 0x000fea0003800000 */
[----:B------:R-:W-:-:S05]  /*3ec0*/  IMAD.IADD R9, R10, 0x1, -R11 ;  /* 0x000000010a097824 */ /* 0x000fca00078e0a0b */
[----:B------:R-:W-:-:S13]  /*3ed0*/  ISETP.GE.AND P0, PT, R2, R9, PT ;  /* 0x000000090200720c */ /* 0x000fda0003f06270 */
[----:B------:R-:W-:Y:S05]  /*3ee0*/  @P0 BRA `(.L_x_633) ;  /* 0x0000000800380947 */ /* 0x000fea0003800000 */
[----:B------:R-:W-:Y:S01]  /*3ef0*/  LOP3.LUT R4, RZ, R2, RZ, 0x33, !PT ;  /* 0x00000002ff047212 */ /* 0x000fe200078e33ff */
[----:B------:R-:W-:Y:S01]  /*3f00*/  BSSY.RECONVERGENT B2, `(.L_x_634) ;  /* 0x0000027000027945 */ /* 0x000fe20003800200 */
[----:B------:R-:W-:Y:S02]  /*3f10*/  IMAD.MOV.U32 R8, RZ, RZ, R2 ;  /* 0x000000ffff087224 */ /* 0x000fe400078e0002 */
[----:B------:R-:W-:-:S04]  /*3f20*/  IADD3 R16, PT, PT, -R11, R10, R4 ;  /* 0x0000000a0b107210 */ /* 0x000fc80007ffe104 */
[----:B------:R-:W-:-:S04]  /*3f30*/  LOP3.LUT R4, R16, 0x300, RZ, 0xc0, !PT ;  /* 0x0000030010047812 */ /* 0x000fc800078ec0ff */
[----:B------:R-:W-:-:S13]  /*3f40*/  ISETP.NE.AND P0, PT, R4, 0x300, PT ;  /* 0x000003000400780c */ /* 0x000fda0003f05270 */
[----:B------:R-:W-:Y:S05]  /*3f50*/  @!P0 BRA `(.L_x_635) ;  /* 0x0000000000848947 */ /* 0x000fea0003800000 */
[----:B------:R-:W2:Y:S01]  /*3f60*/  LDC.64 R4, c[0x0][0x380] ;  /* 0x0000e000ff047b82 */ /* 0x000ea20000000a00 */
[----:B------:R-:W-:Y:S01]  /*3f70*/  LEA.HI R8, R16, 0x1, RZ, 0x18 ;  /* 0x0000000110087811 */ /* 0x000fe200078fc0ff */
[----:B------:R-:W-:-:S03]  /*3f80*/  IMAD.IADD R15, R2, 0x1, R11 ;  /* 0x00000001020f7824 */ /* 0x000fc600078e020b */
[----:B------:R-:W-:Y:S01]  /*3f90*/  LOP3.LUT R10, R8, 0x3, RZ, 0xc0, !PT ;  /* 0x00000003080a7812 */ /* 0x000fe200078ec0ff */
[----:B------:R-:W-:-:S04]  /*3fa0*/  IMAD.MOV.U32 R8, RZ, RZ, R2 ;  /* 0x000000ffff087224 */ /* 0x000fc800078e0002 */
[----:B------:R-:W-:-:S07]  /*3fb0*/  IMAD.MOV R10, RZ, RZ, -R10 ;  /* 0x000000ffff0a7224 */ /* 0x000fce00078e0a0a */
.L_x_638:
[----:B--2---:R-:W-:-:S05]  /*3fc0*/  IMAD.WIDE R12, R15, 0x4, R4 ;  /* 0x000000040f0c7825 */ /* 0x004fca00078e0204 */
[----:B------:R-:W2:Y:S01]  /*3fd0*/  LDG.E R20, desc[UR10][R12.64] ;  /* 0x0000000a0c147981 */ /* 0x000ea2000c1e1900 */
[----:B------:R-:W-:Y:S01]  /*3fe0*/  VIADD R10, R10, 0x1 ;  /* 0x000000010a0a7836 */ /* 0x000fe20000000000 */
[C---:B-1----:R-:W-:Y:S01]  /*3ff0*/  IADD3 R18, P1, PT, R15.reuse, UR4, RZ ;  /* 0x000000040f127c10 */ /* 0x042fe2000ff3e0ff */
[----:B------:R-:W-:Y:S03]  /*4000*/  BSSY.RECONVERGENT B3, `(.L_x_636) ;  /* 0x0000013000037945 */ /* 0x000fe60003800200 */
[----:B------:R-:W-:Y:S02]  /*4010*/  ISETP.NE.AND P2, PT, R10, RZ, PT ;  /* 0x000000ff0a00720c */ /* 0x000fe40003f45270 */
[----:B------:R-:W-:Y:S02]  /*4020*/  LEA.HI.X.SX32 R17, R15, UR5, 0x1, P1 ;  /* 0x000000050f117c11 */ /* 0x000fe400088f0eff */
        /* <DEDUP_REMOVED lines=16> */
.L_x_637:
[----:B0-----:R-:W-:Y:S05]  /*4130*/  BSYNC.RECONVERGENT B3 ;  /* 0x0000000000037941 */ /* 0x001fea0003800200 */
.L_x_636:
[----:B------:R-:W-:Y:S02]  /*4140*/  VIADD R8, R8, 0x100 ;  /* 0x0000010008087836 */ /* 0x000fe40000000000 */
[----:B------:R-:W-:Y:S01]  /*4150*/  VIADD R15, R15, 0x100 ;  /* 0x000001000f0f7836 */ /* 0x000fe20000000000 */
[----:B------:R-:W-:Y:S06]  /*4160*/  @P2 BRA `(.L_x_638) ;  /* 0xfffffffc00942947 */ /* 0x000fec000383ffff */
.L_x_635:
[----:B01----:R-:W-:Y:S05]  /*4170*/  BSYNC.RECONVERGENT B2 ;  /* 0x0000000000027941 */ /* 0x003fea0003800200 */
.L_x_634:
        /* <DEDUP_REMOVED lines=9> */
.L_x_647:
[----:B------:R-:W-:-:S05]  /*4210*/  IMAD.WIDE R14, R11, 0x4, R4 ;  /* 0x000000040b0e7825 */ /* 0x000fca00078e0204 */
[----:B------:R-:W2:Y:S04]  /*4220*/  LDG.E R24, desc[UR10][R14.64+-0x800] ;  /* 0xfff8000a0e187981 */ /* 0x000ea8000c1e1900 */
[----:B------:R0:W5:Y:S04]  /*4230*/  LDG.E R26, desc[UR10][R14.64+-0x400] ;  /* 0xfffc000a0e1a7981 */ /* 0x000168000c1e1900 */
        /* <DEDUP_REMOVED lines=21> */
.L_x_640:
[----:B------:R-:W-:Y:S05]  /*4390*/  BSYNC.RECONVERGENT B2 ;  /* 0x0000000000027941 */ /* 0x000fea0003800200 */
.L_x_639:
        /* <DEDUP_REMOVED lines=19> */
.L_x_642:
[----:B------:R-:W-:Y:S05]  /*44d0*/  BSYNC.RECONVERGENT B2 ;  /* 0x0000000000027941 */ /* 0x000fea0003800200 */
.L_x_641:
[----:B------:R-:W-:Y:S01]  /*44e0*/  FSETP.GEU.AND P0, PT, R3, R10, PT ;  /* 0x0000000a0300720b */ /* 0x000fe20003f0e000 */
[----:B------:R-:W-:Y:S01]  /*44f0*/  BSSY.RECONVERGENT B2, `(.L_x_643) ;  /* 0x0000013000027945 */ /* 0x000fe20003800200 */
[C---:B------:R-:W-:Y:S01]  /*4500*/  IADD3 R17, P1, PT, R19.reuse, UR6, RZ ;  /* 0x0000000613117c10 */ /* 0x040fe2000ff3e0ff */
        /* <DEDUP_REMOVED lines=17> */
.L_x_644:
[----:B------:R-:W-:Y:S05]  /*4620*/  BSYNC.RECONVERGENT B2 ;  /* 0x0000000000027941 */ /* 0x000fea0003800200 */
.L_x_643:
        /* <DEDUP_REMOVED lines=18> */
.L_x_646:
[----:B------:R-:W-:Y:S05]  /*4750*/  BSYNC.RECONVERGENT B2 ;  /* 0x0000000000027941 */ /* 0x000fea0003800200 */
.L_x_645:
[----:B------:R-:W-:Y:S02]  /*4760*/  VIADD R8, R8, 0x400 ;  /* 0x0000040008087836 */ /* 0x000fe40000000000 */
[----:B------:R-:W-:Y:S02]  /*4770*/  VIADD R20, R20, 0x400 ;  /* 0x0000040014147836 */ /* 0x000fe40000000000 */
[----:B------:R-:W-:Y:S01]  /*4780*/  VIADD R19, R19, 0x400 ;  /* 0x0000040013137836 */ /* 0x000fe20000000000 */
[----:B------:R-:W-:Y:S01]  /*4790*/  ISETP.GE.AND P0, PT, R8, R9, PT ;  /* 0x000000090800720c */ /* 0x000fe20003f06270 */
[----:B------:R-:W-:Y:S02]  /*47a0*/  VIADD R18, R18, 0x400 ;  /* 0x0000040012127836 */ /* 0x000fe40000000000 */
[----:B------:R-:W-:-:S10]  /*47b0*/  VIADD R11, R11, 0x400 ;  /* 0x000004000b0b7836 */ /* 0x000fd40000000000 */
[----:B------:R-:W-:Y:S05]  /*47c0*/  @!P0 BRA `(.L_x_647) ;  /* 0xfffffff800908947 */ /* 0x000fea000383ffff */
.L_x_633:
[----:B01----:R-:W-:Y:S05]  /*47d0*/  BSYNC.RECONVERGENT B1 ;  /* 0x0000000000017941 */ /* 0x003fea0003800200 */
.L_x_616:
        /* <DEDUP_REMOVED lines=22> */
.L_x_649:
[----:B------:R-:W-:Y:S05]  /*4940*/  BSYNC.RECONVERGENT B1 ;  /* 0x0000000000017941 */ /* 0x000fea0003800200 */
.L_x_648:
        /* <DEDUP_REMOVED lines=21> */
.L_x_651:
[----:B------:R-:W-:Y:S05]  /*4aa0*/  BSYNC.RECONVERGENT B1 ;  /* 0x0000000000017941 */ /* 0x000fea0003800200 */
.L_x_650:
        /* <DEDUP_REMOVED lines=21> */
.L_x_653:
[----:B------:R-:W-:Y:S05]  /*4c00*/  BSYNC.RECONVERGENT B1 ;  /* 0x0000000000017941 */ /* 0x000fea0003800200 */
.L_x_652:
        /* <DEDUP_REMOVED lines=21> */
.L_x_655:
[----:B------:R-:W-:Y:S05]  /*4d60*/  BSYNC.RECONVERGENT B1 ;  /* 0x0000000000017941 */ /* 0x000fea0003800200 */
.L_x_654:
        /* <DEDUP_REMOVED lines=22> */
.L_x_657:
[----:B------:R-:W-:Y:S05]  /*4ed0*/  BSYNC.RECONVERGENT B1 ;  /* 0x0000000000017941 */ /* 0x000fea0003800200 */
.L_x_656:
        /* <DEDUP_REMOVED lines=12> */
.L_x_659:
[----:B------:R-:W-:Y:S05]  /*4fa0*/  BSYNC.RECONVERGENT B1 ;  /* 0x0000000000017941 */ /* 0x000fea0003800200 */
.L_x_658:
[----:B------:R-:W-:Y:S01]  /*4fb0*/  BAR.SYNC.DEFER_BLOCKING 0x0 ;  /* 0x0000000000007b1d */ /* 0x000fe20000010000 */
[----:B------:R-:W-:-:S13]  /*4fc0*/  ISETP.NE.AND P2, PT, R2, RZ, PT ;  /* 0x000000ff0200720c */ /* 0x000fda0003f45270 */
[----:B------:R-:W-:Y:S05]  /*4fd0*/  @P2 BRA `(.L_x_575) ;  /* 0x00000008002c2947 */ /* 0x000fea0003800000 */
[----:B------:R-:W1:Y:S01]  /*4fe0*/  S2R R2, SR_CgaCtaId ;  /* 0x0000000000027919 */ /* 0x000e620000008800 */
[----:B------:R-:W-:Y:S01]  /*4ff0*/  MOV R7, 0x400 ;  /* 0x0000040000077802 */ /* 0x000fe20000000f00 */
[----:B------:R-:W-:Y:S01]  /*5000*/  BSSY.RECONVERGENT B1, `(.L_x_660) ;  /* 0x0000019000017945 */ /* 0x000fe20003800200 */
[----:B------:R-:W-:Y:S02]  /*5010*/  IMAD.MOV.U32 R12, RZ, RZ, R6 ;  /* 0x000000ffff0c7224 */ /* 0x000fe400078e0006 */
[----:B------:R-:W-:Y:S02]  /*5020*/  IMAD.MOV.U32 R10, RZ, RZ, R5 ;  /* 0x000000ffff0a7224 */ /* 0x000fe400078e0005 */
[----:B------:R-:W-:Y:S01]  /*5030*/  IMAD.MOV.U32 R14, RZ, RZ, R4 ;  /* 0x000000ffff0e7224 */ /* 0x000fe200078e0004 */
[----:B-1----:R-:W-:-:S05]  /*5040*/  LEA R7, R2, R7, 0x18 ;  /* 0x0000000702077211 */ /* 0x002fca00078ec0ff */
[----:B------:R-:W1:Y:S04]  /*5050*/  LDS R13, [R7+0x18] ;  /* 0x00001800070d7984 */ /* 0x000e680000000800 */
[----:B------:R2:W3:Y:S04]  /*5060*/  LDS R15, [R7+0x28] ;  /* 0x00002800070f7984 */ /* 0x0004e80000000800 */
[----:B------:R2:W4:Y:S04]  /*5070*/  LDS R17, [R7+0x38] ;  /* 0x0000380007117984 */ /* 0x0005280000000800 */
[----:B0-----:R2:W0:Y:S04]  /*5080*/  LDS R9, [R7+0x48] ;  /* 0x0000480007097984 */ /* 0x0014280000000800 */
[----:B------:R2:W0:Y:S04]  /*5090*/  LDS R8, [R7+0x58] ;  /* 0x0000580007087984 */ /* 0x0004280000000800 */
[----:B------:R2:W0:Y:S04]  /*50a0*/  LDS R3, [R7+0x68] ;  /* 0x0000680007037984 */ /* 0x0004280000000800 */
[----:B------:R2:W0:Y:S01]  /*50b0*/  LDS R2, [R7+0x78] ;  /* 0x0000780007027984 */ /* 0x0004220000000800 */
[----:B-1----:R-:W-:-:S13]  /*50c0*/  FSETP.GEU.AND P0, PT, R6, R13, PT ;  /* 0x0000000d0600720b */ /* 0x002fda0003f0e000 */
[----:B--234-:R-:W-:Y:S05]  /*50d0*/  @!P0 BRA `(.L_x_661) ;  /* 0x00000000002c8947 */ /* 0x01cfea0003800000 */
[----:B------:R-:W1:Y:S01]  /*50e0*/  LDS.64 R10, [R7+0x20] ;  /* 0x00002000070a7984 */ /* 0x000e620000000a00 */
[----:B------:R-:W-:Y:S01]  /*50f0*/  FSETP.GEU.AND P3, PT, R13, R6, PT ;  /* 0x000000060d00720b */ /* 0x000fe20003f6e000 */
[----:B------:R-:W-:-:S12]  /*5100*/  IMAD.MOV.U32 R12, RZ, RZ, R13 ;  /* 0x000000ffff0c7224 */ /* 0x000fd800078e000d */
[CC--:B-1----:R-:W-:Y:S01]  /*5110*/  @P3 ISETP.GE.U32.AND P0, PT, R5.reuse, R10.reuse, PT ;  /* 0x0000000a0500320c */ /* 0x0c2fe20003f06070 */
[----:B------:R-:W-:Y:S01]  /*5120*/  IMAD.MOV.U32 R14, RZ, RZ, R11 ;  /* 0x000000ffff0e7224 */ /* 0x000fe200078e000b */
[CC--:B------:R-:W-:Y:S02]  /*5130*/  @P3 ISETP.LT.U32.AND P1, PT, R5.reuse, R10.reuse, PT ;  /* 0x0000000a0500320c */ /* 0x0c0fe40003f21070 */
[CC--:B------:R-:W-:Y:S02]  /*5140*/  @P3 ISETP.GE.AND.EX P0, PT, R4.reuse, R11.reuse, PT, P0 ;  /* 0x0000000b0400320c */ /* 0x0c0fe40003f06300 */
[----:B------:R-:W-:Y:S02]  /*5150*/  @P3 ISETP.LT.AND.EX P1, PT, R4, R11, PT, P1 ;  /* 0x0000000b0400320c */ /* 0x000fe40003f21310 */
[----:B------:R-:W-:Y:S02]  /*5160*/  @P3 FSEL R12, R6, R13, !P0 ;  /* 0x0000000d060c3208 */ /* 0x000fe40004000000 */
[----:B------:R-:W-:-:S02]  /*5170*/  @P3 SEL R10, R5, R10, P1 ;  /* 0x0000000a050a3207 */ /* 0x000fc40000800000 */
[----:B------:R-:W-:-:S07]  /*5180*/  @P3 SEL R14, R4, R11, P1 ;  /* 0x0000000b040e3207 */ /* 0x000fce0000800000 */
.L_x_661:
[----:B------:R-:W-:Y:S05]  /*5190*/  BSYNC.RECONVERGENT B1 ;  /* 0x0000000000017941 */ /* 0x000fea0003800200 */
.L_x_660:
[----:B------:R-:W-:Y:S01]  /*51a0*/  FSETP.GEU.AND P0, PT, R12, R15, PT ;  /* 0x0000000f0c00720b */ /* 0x000fe20003f0e000 */
[----:B------:R-:W-:Y:S01]  /*51b0*/  BSSY.RECONVERGENT B1, `(.L_x_662) ;  /* 0x0000010000017945 */ /* 0x000fe20003800200 */
[----:B------:R-:W-:Y:S02]  /*51c0*/  IMAD.MOV.U32 R6, RZ, RZ, R12 ;  /* 0x000000ffff067224 */ /* 0x000fe400078e000c */
[----:B------:R-:W-:Y:S02]  /*51d0*/  IMAD.MOV.U32 R11, RZ, RZ, R10 ;  /* 0x000000ffff0b7224 */ /* 0x000fe400078e000a */
[----:B------:R-:W-:-:S07]  /*51e0*/  IMAD.MOV.U32 R5, RZ, RZ, R14 ;  /* 0x000000ffff057224 */ /* 0x000fce00078e000e */
[----:B------:R-:W-:Y:S05]  /*51f0*/  @!P0 BRA `(.L_x_663) ;  /* 0x00000000002c8947 */ /* 0x000fea0003800000 */
[----:B------:R-:W1:Y:S01]  /*5200*/  LDS.64 R4, [R7+0x30] ;  /* 0x0000300007047984 */ /* 0x000e620000000a00 */
[----:B------:R-:W-:Y:S01]  /*5210*/  FSETP.GEU.AND P3, PT, R15, R12, PT ;  /* 0x0000000c0f00720b */ /* 0x000fe20003f6e000 */
[----:B------:R-:W-:-:S12]  /*5220*/  IMAD.MOV.U32 R6, RZ, RZ, R15 ;  /* 0x000000ffff067224 */ /* 0x000fd800078e000f */
[CC--:B-1----:R-:W-:Y:S01]  /*5230*/  @P3 ISETP.GE.U32.AND P0, PT, R10.reuse, R4.reuse, PT ;  /* 0x000000040a00320c */ /* 0x0c2fe20003f06070 */
[----:B------:R-:W-:Y:S01]  /*5240*/  IMAD.MOV.U32 R11, RZ, RZ, R4 ;  /* 0x000000ffff0b7224 */ /* 0x000fe200078e0004 */
[-C--:B------:R-:W-:Y:S02]  /*5250*/  @P3 ISETP.LT.U32.AND P1, PT, R10, R4.reuse, PT ;  /* 0x000000040a00320c */ /* 0x080fe40003f21070 */
[CC--:B------:R-:W-:Y:S02]  /*5260*/  @P3 ISETP.GE.AND.EX P0, PT, R14.reuse, R5.reuse, PT, P0 ;  /* 0x000000050e00320c */ /* 0x0c0fe40003f06300 */
[----:B------:R-:W-:Y:S02]  /*5270*/  @P3 ISETP.LT.AND.EX P1, PT, R14, R5, PT, P1 ;  /* 0x000000050e00320c */ /* 0x000fe40003f21310 */
[----:B------:R-:W-:Y:S02]  /*5280*/  @P3 FSEL R6, R12, R15, !P0 ;  /* 0x0000000f0c063208 */ /* 0x000fe40004000000 */
[----:B------:R-:W-:-:S02]  /*5290*/  @P3 SEL R11, R10, R4, P1 ;  /* 0x000000040a0b3207 */ /* 0x000fc40000800000 */
[----:B------:R-:W-:-:S07]  /*52a0*/  @P3 SEL R5, R14, R5, P1 ;  /* 0x000000050e053207 */ /* 0x000fce0000800000 */
.L_x_663:
[----:B------:R-:W-:Y:S05]  /*52b0*/  BSYNC.RECONVERGENT B1 ;  /* 0x0000000000017941 */ /* 0x000fea0003800200 */
.L_x_662:
        /* <DEDUP_REMOVED lines=18> */
.L_x_665:
[----:B------:R-:W-:Y:S05]  /*53e0*/  BSYNC.RECONVERGENT B1 ;  /* 0x0000000000017941 */ /* 0x000fea0003800200 */
.L_x_664:
[----:B0-----:R-:W-:Y:S01]  /*53f0*/  FSETP.GEU.AND P0, PT, R4, R9, PT ;  /* 0x000000090400720b */ /* 0x001fe20003f0e000 */
        /* <DEDUP_REMOVED lines=17> */
.L_x_667:
[----:B------:R-:W-:Y:S05]  /*5510*/  BSYNC.RECONVERGENT B1 ;  /* 0x0000000000017941 */ /* 0x000fea0003800200 */
.L_x_666:
        /* <DEDUP_REMOVED lines=18> */
.L_x_669:
[----:B------:R-:W-:Y:S05]  /*5640*/  BSYNC.RECONVERGENT B1 ;  /* 0x0000000000017941 */ /* 0x000fea0003800200 */
.L_x_668:
        /* <DEDUP_REMOVED lines=18> */
.L_x_671:
[----:B------:R-:W-:Y:S05]  /*5770*/  BSYNC.RECONVERGENT B1 ;  /* 0x0000000000017941 */ /* 0x000fea0003800200 */
.L_x_670:
        /* <DEDUP_REMOVED lines=17> */
.L_x_575:
[----:B------:R-:W-:Y:S05]  /*5890*/  BSYNC.RECONVERGENT B0 ;  /* 0x0000000000007941 */ /* 0x000fea0003800200 */
.L_x_542:
        /* <DEDUP_REMOVED lines=9> */
.L_x_672:
        /* <DEDUP_REMOVED lines=13> */
.L_x_1530:


//--------------------- .text._ZN6thrust24THRUST_300001_SM_1000_NS8cuda_cub4core6detail13_kernel_agentINS1_8__reduce11ReduceAgentINS0_12zip_iteratorIN4cuda3std3__45tupleIJNS0_10device_ptrIfEENS0_17counting_iteratorIlNS0_11use_defaultESF_SF_EEEEEEEPNSB_IJflEEESJ_iNS1_9__extrema9arg_min_fIflNSA_4lessIfEEEEEEJSI_SK_iSP_EEEvDpT0_ --------------------------
	.section	.text._ZN6thrust24THRUST_300001_SM_1000_NS8cuda_cub4core6detail13_kernel_agentINS1_8__reduce11ReduceAgentINS0_12zip_iteratorIN4cuda3std3__45tupleIJNS0_10device_ptrIfEENS0_17counting_iteratorIlNS0_11use_defaultESF_SF_EEEEEEEPNSB_IJflEEESJ_iNS1_9__extrema9arg_min_fIflNSA_4lessIfEEEEEEJSI_SK_iSP_EEEvDpT0_,"ax",@progbits
	.align	128
        .global         _ZN6thrust24THRUST_300001_SM_1000_NS8cuda_cub4core6detail13_kernel_agentINS1_8__reduce11ReduceAgentINS0_12zip_iteratorIN4cuda3std3__45tupleIJNS0_10device_ptrIfEENS0_17counting_iteratorIlNS0_11use_defaultESF_SF_EEEEEEEPNSB_IJflEEESJ_iNS1_9__extrema9arg_min_fIflNSA_4lessIfEEEEEEJSI_SK_iSP_EEEvDpT0_
        .type           _ZN6thrust24THRUST_300001_SM_1000_NS8cuda_cub4core6detail13_kernel_agentINS1_8__reduce11ReduceAgentINS0_12zip_iteratorIN4cuda3std3__45tupleIJNS0_10device_ptrIfEENS0_17counting_iteratorIlNS0_11use_defaultESF_SF_EEEEEEEPNSB_IJflEEESJ_iNS1_9__extrema9arg_min_fIflNSA_4lessIfEEEEEEJSI_SK_iSP_EEEvDpT0_,@function
        .size           _ZN6thrust24THRUST_300001_SM_1000_NS8cuda_cub4core6detail13_kernel_agentINS1_8__reduce11ReduceAgentINS0_12zip_iteratorIN4cuda3std3__45tupleIJNS0_10device_ptrIfEENS0_17counting_iteratorIlNS0_11use_defaultESF_SF_EEEEEEEPNSB_IJflEEESJ_iNS1_9__extrema9arg_min_fIflNSA_4lessIfEEEEEEJSI_SK_iSP_EEEvDpT0_,(.L_x_1531 - _ZN6thrust24THRUST_300001_SM_1000_NS8cuda_cub4core6detail13_kernel_agentINS1_8__reduce11ReduceAgentINS0_12zip_iteratorIN4cuda3std3__45tupleIJNS0_10device_ptrIfEENS0_17counting_iteratorIlNS0_11use_defaultESF_SF_EEEEEEEPNSB_IJflEEESJ_iNS1_9__extrema9arg_min_fIflNSA_4lessIfEEEEEEJSI_SK_iSP_EEEvDpT0_)
        .other          _ZN6thrust24THRUST_300001_SM_1000_NS8cuda_cub4core6detail13_kernel_agentINS1_8__reduce11ReduceAgentINS0_12zip_iteratorIN4cuda3std3__45tupleIJNS0_10device_ptrIfEENS0_17counting_iteratorIlNS0_11use_defaultESF_SF_EEEEEEEPNSB_IJflEEESJ_iNS1_9__extrema9arg_min_fIflNSA_4lessIfEEEEEEJSI_SK_iSP_EEEvDpT0_,@"STO_CUDA_ENTRY STV_DEFAULT"
_ZN6thrust24THRUST_300001_SM_1000_NS8cuda_cub4core6detail13_kernel_agentINS1_8__reduce11ReduceAgentINS0_12zip_iteratorIN4cuda3std3__45tupleIJNS0_10device_ptrIfEENS0_17counting_iteratorIlNS0_11use_defaultESF_SF_EEEEEEEPNSB_IJflEEESJ_iNS1_9__extrema9arg_min_fIflNSA_4lessIfEEEEEEJSI_SK_iSP_EEEvDpT0_:
.text._ZN6thrust24THRUST_300001_SM_1000_NS8cuda_cub4core6detail13_kernel_agentINS1_8__reduce11ReduceAgentINS0_12zip_iteratorIN4cuda3std3__45tupleIJNS0_10device_ptrIfEENS0_17counting_iteratorIlNS0_11use_defaultESF_SF_EEEEEEEPNSB_IJflEEESJ_iNS1_9__extrema9arg_min_fIflNSA_4lessIfEEEEEEJSI_SK_iSP_EEEvDpT0_:
        /* <DEDUP_REMOVED lines=23> */
.L_x_676:
[----:B0-----:R-:W-:Y:S05]  /*0170*/  BSYNC.RECONVERGENT B1 ;  /* 0x0000000000017941 */ /* 0x001fea0003800200 */
.L_x_675:
        /* <DEDUP_REMOVED lines=19> */
.L_x_683:
        /* <DEDUP_REMOVED lines=23> */
.L_x_682:
[----:B------:R-:W-:Y:S05]  /*0420*/  BSYNC.RECONVERGENT B3 ;  /* 0x0000000000037941 */ /* 0x000fea0003800200 */
.L_x_681:
[----:B------:R-:W-:Y:S01]  /*0430*/  IADD3 R12, P0, PT, R12, 0x100, RZ ;  /* 0x000001000c0c7810 */ /* 0x000fe20007f1e0ff */
[----:B------:R-:W-:Y:S02]  /*0440*/  VIADD R11, R11, 0x100 ;  /* 0x000001000b0b7836 */ /* 0x000fe40000000000 */
[----:B------:R-:W-:Y:S02]  /*0450*/  IMAD.X R10, RZ, RZ, R10, P3 ;  /* 0x000000ffff0a7224 */ /* 0x000fe400018e060a */
[----:B------:R-:W-:Y:S01]  /*0460*/  IMAD.X R13, RZ, RZ, R13, P0 ;  /* 0x000000ffff0d7224 */ /* 0x000fe200000e060d */
[----:B------:R-:W-:Y:S07]  /*0470*/  @P2 BRA `(.L_x_683) ;  /* 0xfffffffc008c2947 */ /* 0x000fee000383ffff */
.L_x_680:
[----:B------:R-:W-:Y:S05]  /*0480*/  BSYNC.RECONVERGENT B2 ;  /* 0x0000000000027941 */ /* 0x000fea0003800200 */
.L_x_679:
[----:B------:R-:W-:-:S13]  /*0490*/  ISETP.GE.U32.AND P0, PT, R14, 0x300, PT ;  /* 0x000003000e00780c */ /* 0x000fda0003f06070 */
[----:B------:R-:W-:Y:S05]  /*04a0*/  @!P0 BRA `(.L_x_678) ;  /* 0x00000004007c8947 */ /* 0x000fea0003800000 */
[----:B------:R-:W0:Y:S01]  /*04b0*/  LDC.64 R8, c[0x0][0x380] ;  /* 0x0000e000ff087b82 */ /* 0x000e220000000a00 */
[----:B------:R-:W-:-:S07]  /*04c0*/  VIADD R10, R11, 0x200 ;  /* 0x000002000b0a7836 */ /* 0x000fce0000000000 */
[----:B------:R-:W1:Y:S02]  /*04d0*/  LDC.64 R6, c[0x0][0x388] ;  /* 0x0000e200ff067b82 */ /* 0x000e640000000a00 */
.L_x_692:
        /* <DEDUP_REMOVED lines=26> */
.L_x_685:
[----:B------:R-:W-:Y:S05]  /*0680*/  BSYNC.RECONVERGENT B2 ;  /* 0x0000000000027941 */ /* 0x000fea0003800200 */
.L_x_684:
        /* <DEDUP_REMOVED lines=20> */
.L_x_687:
[----:B------:R-:W-:Y:S05]  /*07d0*/  BSYNC.RECONVERGENT B2 ;  /* 0x0000000000027941 */ /* 0x000fea0003800200 */
.L_x_686:
        /* <DEDUP_REMOVED lines=20> */
.L_x_689:
[----:B------:R-:W-:Y:S05]  /*0920*/  BSYNC.RECONVERGENT B2 ;  /* 0x0000000000027941 */ /* 0x000fea0003800200 */
.L_x_688:
        /* <DEDUP_REMOVED lines=18> */
.L_x_691:
[----:B------:R-:W-:Y:S05]  /*0a50*/  BSYNC.RECONVERGENT B2 ;  /* 0x0000000000027941 */ /* 0x000fea0003800200 */
.L_x_690:
[C---:B------:R-:W-:Y:S02]  /*0a60*/  VIADD R5, R10.reuse, 0x200 ;  /* 0x000002000a057836 */ /* 0x040fe40000000000 */
[----:B------:R-:W-:-:S03]  /*0a70*/  VIADD R10, R10, 0x400 ;  /* 0x000004000a0a7836 */ /* 0x000fc60000000000 */
[----:B------:R-:W-:-:S13]  /*0a80*/  ISETP.GE.AND P0, PT, R5, UR5, PT ;  /* 0x0000000505007c0c */ /* 0x000fda000bf06270 */
[----:B------:R-:W-:Y:S05]  /*0a90*/  @!P0 BRA `(.L_x_692) ;  /* 0xfffffff800908947 */ /* 0x000fea000383ffff */
.L_x_678:
[----:B------:R-:W-:Y:S05]  /*0aa0*/  BSYNC.RECONVERGENT B1 ;  /* 0x0000000000017941 */ /* 0x000fea0003800200 */
.L_x_677:
        /* <DEDUP_REMOVED lines=25> */
.L_x_695:
[----:B------:R-:W-:Y:S05]  /*0c40*/  BSYNC.RECONVERGENT B1 ;  /* 0x0000000000017941 */ /* 0x000fea0003800200 */
.L_x_694:
        /* <DEDUP_REMOVED lines=21> */
.L_x_697:
[----:B------:R-:W-:Y:S05]  /*0da0*/  BSYNC.RECONVERGENT B1 ;  /* 0x0000000000017941 */ /* 0x000fea0003800200 */
.L_x_696:
        /* <DEDUP_REMOVED lines=21> */
.L_x_699:
[----:B------:R-:W-:Y:S05]  /*0f00*/  BSYNC.RECONVERGENT B1 ;  /* 0x0000000000017941 */ /* 0x000fea0003800200 */
.L_x_698:
        /* <DEDUP_REMOVED lines=21> */
.L_x_701:
[----:B------:R-:W-:Y:S05]  /*1060*/  BSYNC.RECONVERGENT B1 ;  /* 0x0000000000017941 */ /* 0x000fea0003800200 */
.L_x_700:
        /* <DEDUP_REMOVED lines=22> */
.L_x_703:
[----:B------:R-:W-:Y:S05]  /*11d0*/  BSYNC.RECONVERGENT B1 ;  /* 0x0000000000017941 */ /* 0x000fea0003800200 */
.L_x_702:
        /* <DEDUP_REMOVED lines=12> */
.L_x_705:
[----:B------:R-:W-:Y:S05]  /*12a0*/  BSYNC.RECONVERGENT B1 ;  /* 0x0000000000017941 */ /* 0x000fea0003800200 */
.L_x_704:
        /* <DEDUP_REMOVED lines=31> */
.L_x_708:
[----:B------:R-:W-:Y:S05]  /*14a0*/  BSYNC.RECONVERGENT B1 ;  /* 0x0000000000017941 */ /* 0x000fea0003800200 */
.L_x_707:
        /* <DEDUP_REMOVED lines=18> */
.L_x_710:
[----:B------:R-:W-:Y:S05]  /*15d0*/  BSYNC.RECONVERGENT B1 ;  /* 0x0000000000017941 */ /* 0x000fea0003800200 */
.L_x_709:
        /* <DEDUP_REMOVED lines=18> */
.L_x_712:
[----:B------:R-:W-:Y:S05]  /*1700*/  BSYNC.RECONVERGENT B1 ;  /* 0x0000000000017941 */ /* 0x000fea0003800200 */
.L_x_711:
        /* <DEDUP_REMOVED lines=18> */
.L_x_714:
[----:B------:R-:W-:Y:S05]  /*1830*/  BSYNC.RECONVERGENT B1 ;  /* 0x0000000000017941 */ /* 0x000fea0003800200 */
.L_x_713:
        /* <DEDUP_REMOVED lines=18> */
.L_x_716:
[----:B------:R-:W-:Y:S05]  /*1960*/  BSYNC.RECONVERGENT B1 ;  /* 0x0000000000017941 */ /* 0x000fea0003800200 */
.L_x_715:
        /* <DEDUP_REMOVED lines=18> */
.L_x_718:
[----:B------:R-:W-:Y:S05]  /*1a90*/  BSYNC.RECONVERGENT B1 ;  /* 0x0000000000017941 */ /* 0x000fea0003800200 */
.L_x_717:
        /* <DEDUP_REMOVED lines=19> */
.L_x_693:
        /* <DEDUP_REMOVED lines=28> */
.L_x_720:
[----:B------:R-:W-:Y:S05]  /*1d90*/  BSYNC.RECONVERGENT B1 ;  /* 0x0000000000017941 */ /* 0x000fea0003800200 */
.L_x_719:
        /* <DEDUP_REMOVED lines=22> */
.L_x_722:
[----:B------:R-:W-:Y:S05]  /*1f00*/  BSYNC.RECONVERGENT B1 ;  /* 0x0000000000017941 */ /* 0x000fea0003800200 */
.L_x_721:
        /* <DEDUP_REMOVED lines=22> */
.L_x_724:
[----:B------:R-:W-:Y:S05]  /*2070*/  BSYNC.RECONVERGENT B1 ;  /* 0x0000000000017941 */ /* 0x000fea0003800200 */
.L_x_723:
        /* <DEDUP_REMOVED lines=22> */
.L_x_726:
[----:B------:R-:W-:Y:S05]  /*21e0*/  BSYNC.RECONVERGENT B1 ;  /* 0x0000000000017941 */ /* 0x000fea0003800200 */
.L_x_725:
        /* <DEDUP_REMOVED lines=23> */
.L_x_728:
[----:B------:R-:W-:Y:S05]  /*2360*/  BSYNC.RECONVERGENT B1 ;  /* 0x0000000000017941 */ /* 0x000fea0003800200 */
.L_x_727:
        /* <DEDUP_REMOVED lines=12> */
.L_x_730:
[----:B------:R-:W-:Y:S05]  /*2430*/  BSYNC.RECONVERGENT B1 ;  /* 0x0000000000017941 */ /* 0x000fea0003800200 */
.L_x_729:
        /* <DEDUP_REMOVED lines=30> */
.L_x_732:
[----:B------:R-:W-:Y:S05]  /*2620*/  BSYNC.RECONVERGENT B1 ;  /* 0x0000000000017941 */ /* 0x000fea0003800200 */
.L_x_731:
        /* <DEDUP_REMOVED lines=27> */
.L_x_734:
[----:B------:R-:W-:Y:S05]  /*27e0*/  BSYNC.RECONVERGENT B1 ;  /* 0x0000000000017941 */ /* 0x000fea0003800200 */
.L_x_733:
        /* <DEDUP_REMOVED lines=27> */
.L_x_736:
[----:B------:R-:W-:Y:S05]  /*29a0*/  BSYNC.RECONVERGENT B1 ;  /* 0x0000000000017941 */ /* 0x000fea0003800200 */
.L_x_735:
        /* <DEDUP_REMOVED lines=27> */
.L_x_738:
[----:B------:R-:W-:Y:S05]  /*2b60*/  BSYNC.RECONVERGENT B1 ;  /* 0x0000000000017941 */ /* 0x000fea0003800200 */
.L_x_737:
        /* <DEDUP_REMOVED lines=27> */
.L_x_740:
[----:B------:R-:W-:Y:S05]  /*2d20*/  BSYNC.RECONVERGENT B1 ;  /* 0x0000000000017941 */ /* 0x000fea0003800200 */
.L_x_739:
        /* <DEDUP_REMOVED lines=27> */
.L_x_742:
[----:B------:R-:W-:Y:S05]  /*2ee0*/  BSYNC.RECONVERGENT B1 ;  /* 0x0000000000017941 */ /* 0x000fea0003800200 */
.L_x_741:
        /* <DEDUP_REMOVED lines=28> */
.L_x_674:
        /* <DEDUP_REMOVED lines=26> */
.L_x_744:
[----:B------:R-:W-:Y:S05]  /*3250*/  BSYNC.RECONVERGENT B1 ;  /* 0x0000000000017941 */ /* 0x000fea0003800200 */
.L_x_743:
        /* <DEDUP_REMOVED lines=21> */
.L_x_746:
[----:B------:R-:W-:Y:S05]  /*33b0*/  BSYNC.RECONVERGENT B1 ;  /* 0x0000000000017941 */ /* 0x000fea0003800200 */
.L_x_745:
[----:B------:R-:W-:Y:S01]  /*33c0*/  UISETP.GE.U32.AND UP0, UPT, UR4, 0xa00, UPT ;  /* 0x00000a000400788c */ /* 0x000fe2000bf06070 */
[----:B------:R-:W-:-:S08]  /*33d0*/  IMAD.MOV.U32 R5, RZ, RZ, 0x500 ;  /* 0x00000500ff057424 */ /* 0x000fd000078e00ff */
[----:B------:R-:W-:Y:S05]  /*33e0*/  BRA.U !UP0, `(.L_x_747) ;  /* 0x0000000508c47547 */ /* 0x000fea000b800000 */
[----:B------:R-:W-:Y:S01]  /*33f0*/  IMAD.MOV.U32 R5, RZ, RZ, 0x500 ;  /* 0x00000500ff057424 */ /* 0x000fe200078e00ff */
[----:B------:R-:W0:Y:S01]  /*3400*/  LDCU UR4, c[0x0][0x398] ;  /* 0x00007300ff0477ac */ /* 0x000e220008000800 */
[----:B------:R-:W1:Y:S05]  /*3410*/  LDCU.64 UR6, c[0x0][0x388] ;  /* 0x00007100ff0677ac */ /* 0x000e6a0008000a00 */
.L_x_758:
[----:B------:R-:W-:-:S05]  /*3420*/  IMAD.WIDE.U32 R12, R5, 0x4, R2 ;  /* 0x00000004050c7825 */ /* 0x000fca00078e0002 */
[----:B------:R-:W2:Y:S04]  /*3430*/  LDG.E R17, desc[UR8][R12.64] ;  /* 0x000000080c117981 */ /* 0x000ea8000c1e1900 */
[----:B------:R3:W5:Y:S04]  /*3440*/  LDG.E R18, desc[UR8][R12.64+0x400] ;  /* 0x000400080c127981 */ /* 0x000768000c1e1900 */
[----:B------:R3:W5:Y:S04]  /*3450*/  LDG.E R19, desc[UR8][R12.64+0x800] ;  /* 0x000800080c137981 */ /* 0x000768000c1e1900 */
[----:B------:R3:W5:Y:S04]  /*3460*/  LDG.E R4, desc[UR8][R12.64+0xc00] ;  /* 0x000c00080c047981 */ /* 0x000768000c1e1900 */
[----:B------:R3:W5:Y:S01]  /*3470*/  LDG.E R10, desc[UR8][R12.64+0x1000] ;  /* 0x001000080c0a7981 */ /* 0x000762000c1e1900 */
[----:B-1----:R-:W-:Y:S01]  /*3480*/  IADD3 R16, P1, P2, R0, UR6, R5 ;  /* 0x0000000600107c10 */ /* 0x002fe2000fa3e005 */
[----:B------:R-:W-:Y:S01]  /*3490*/  BSSY.RECONVERGENT B1, `(.L_x_748) ;  /* 0x0000012000017945 */ /* 0x000fe20003800200 */
[----:B------:R-:W-:-:S02]  /*34a0*/  IMAD.MOV.U32 R11, RZ, RZ, R6 ;  /* 0x000000ffff0b7224 */ /* 0x000fc400078e0006 */
[----:B------:R-:W-:Y:S01]  /*34b0*/  IMAD.MOV.U32 R14, RZ, RZ, R7 ;  /* 0x000000ffff0e7224 */ /* 0x000fe200078e0007 */
[----:B------:R-:W-:Y:S01]  /*34c0*/  IADD3.X R9, PT, PT, RZ, UR7, RZ, P1, P2 ;  /* 0x00000007ff097c10 */ /* 0x000fe20008fe44ff */
        /* <DEDUP_REMOVED lines=14> */
.L_x_749:
[----:B0-----:R-:W-:Y:S05]  /*35b0*/  BSYNC.RECONVERGENT B1 ;  /* 0x0000000000017941 */ /* 0x001fea0003800200 */
.L_x_748:
[----:B-----5:R-:W-:Y:S01]  /*35c0*/  FSETP.GEU.AND P0, PT, R11, R18, PT ;  /* 0x000000120b00720b */ /* 0x020fe20003f0e000 */
[----:B------:R-:W-:Y:S01]  /*35d0*/  BSSY.RECONVERGENT B1, `(.L_x_750) ;  /* 0x0000012000017945 */ /* 0x000fe20003800200 */
[----:B------:R-:W-:Y:S01]  /*35e0*/  IADD3 RZ, P1, PT, R16, 0x100, RZ ;  /* 0x0000010010ff7810 */ /* 0x000fe20007f3e0ff */
[----:B------:R-:W-:Y:S02]  /*35f0*/  IMAD.MOV.U32 R6, RZ, RZ, R11 ;  /* 0x000000ffff067224 */ /* 0x000fe400078e000b */
[----:B------:R-:W-:Y:S02]  /*3600*/  IMAD.MOV.U32 R12, RZ, RZ, R14 ;  /* 0x000000ffff0c7224 */ /* 0x000fe400078e000e */
[----:B------:R-:W-:Y:S02]  /*3610*/  IMAD.X R8, RZ, RZ, R9, P1 ;  /* 0x000000ffff087224 */ /* 0x000fe400008e0609 */
[----:B------:R-:W-:-:S04]  /*3620*/  IMAD.MOV.U32 R13, RZ, RZ, R15 ;  /* 0x000000ffff0d7224 */ /* 0x000fc800078e000f */
[----:B------:R-:W-:Y:S05]  /*3630*/  @!P0 BRA `(.L_x_751) ;  /* 0x00000000002c8947 */ /* 0x000fea0003800000 */
[----:B------:R-:W-:Y:S01]  /*3640*/  FSETP.GEU.AND P2, PT, R18, R11, PT ;  /* 0x0000000b1200720b */ /* 0x000fe20003f4e000 */
[----:B------:R-:W-:Y:S02]  /*3650*/  VIADD R12, R16, 0x100 ;  /* 0x00000100100c7836 */ /* 0x000fe40000000000 */
        /* <DEDUP_REMOVED lines=9> */
.L_x_751:
[----:B------:R-:W-:Y:S05]  /*36f0*/  BSYNC.RECONVERGENT B1 ;  /* 0x0000000000017941 */ /* 0x000fea0003800200 */
.L_x_750:
[----:B------:R-:W-:Y:S01]  /*3700*/  FSETP.GEU.AND P0, PT, R6, R19, PT ;  /* 0x000000130600720b */ /* 0x000fe20003f0e000 */
        /* <DEDUP_REMOVED lines=18> */
.L_x_753:
[----:B------:R-:W-:Y:S05]  /*3830*/  BSYNC.RECONVERGENT B1 ;  /* 0x0000000000017941 */ /* 0x000fea0003800200 */
.L_x_752:
[----:B------:R-:W-:Y:S01]  /*3840*/  FSETP.GEU.AND P0, PT, R7, R4, PT ;  /* 0x000000040700720b */ /* 0x000fe20003f0e000 */
[----:B------:R-:W-:Y:S01]  /*3850*/  BSSY.RECONVERGENT B1, `(.L_x_754) ;  /* 0x0000013000017945 */ /* 0x000fe20003800200 */
[C---:B------:R-:W-:Y:S01]  /*3860*/  IADD3 R15, P1, PT, R16.reuse, 0x300, RZ ;  /* 0x00000300100f7810 */ /* 0x040fe20007f3e0ff */
[----:B------:R-:W-:Y:S01]  /*3870*/  IMAD.MOV.U32 R11, RZ, RZ, R7 ;  /* 0x000000ffff0b7224 */ /* 0x000fe200078e0007 */
[----:B------:R-:W-:Y:S01]  /*3880*/  IADD3 R19, P2, PT, R16, 0x400, RZ ;  /* 0x0000040010137810 */ /* 0x000fe20007f5e0ff */
        /* <DEDUP_REMOVED lines=15> */
.L_x_755:
[----:B------:R-:W-:Y:S05]  /*3980*/  BSYNC.RECONVERGENT B1 ;  /* 0x0000000000017941 */ /* 0x000fea0003800200 */
.L_x_754:
[----:B------:R-:W-:Y:S01]  /*3990*/  FSETP.GEU.AND P0, PT, R11, R10, PT ;  /* 0x0000000a0b00720b */ /* 0x000fe20003f0e000 */
[----:B------:R-:W-:Y:S01]  /*39a0*/  BSSY.RECONVERGENT B1, `(.L_x_756) ;  /* 0x0000011000017945 */ /* 0x000fe20003800200 */
[----:B------:R-:W-:Y:S02]  /*39b0*/  IMAD.X R4, RZ, RZ, R9, P2 ;  /* 0x000000ffff047224 */ /* 0x000fe400010e0609 */
[----:B------:R-:W-:Y:S02]  /*39c0*/  IMAD.MOV.U32 R6, RZ, RZ, R11 ;  /* 0x000000ffff067224 */ /* 0x000fe400078e000b */
[----:B------:R-:W-:Y:S02]  /*39d0*/  IMAD.MOV.U32 R7, RZ, RZ, R12 ;  /* 0x000000ffff077224 */ /* 0x000fe400078e000c */
[----:B------:R-:W-:-:S05]  /*39e0*/  IMAD.MOV.U32 R8, RZ, RZ, R13 ;  /* 0x000000ffff087224 */ /* 0x000fca00078e000d */
        /* <DEDUP_REMOVED lines=12> */
.L_x_757:
[----:B------:R-:W-:Y:S05]  /*3ab0*/  BSYNC.RECONVERGENT B1 ;  /* 0x0000000000017941 */ /* 0x000fea0003800200 */
.L_x_756:
[C---:B------:R-:W-:Y:S02]  /*3ac0*/  VIADD R4, R5.reuse, 0xa00 ;  /* 0x00000a0005047836 */ /* 0x040fe40000000000 */
[----:B------:R-:W-:-:S03]  /*3ad0*/  VIADD R5, R5, 0x500 ;  /* 0x0000050005057836 */ /* 0x000fc60000000000 */
[----:B------:R-:W-:-:S13]  /*3ae0*/  ISETP.GT.AND P0, PT, R4, UR4, PT ;  /* 0x0000000404007c0c */ /* 0x000fda000bf04270 */
[----:B------:R-:W-:Y:S05]  /*3af0*/  @!P0 BRA `(.L_x_758) ;  /* 0xfffffff800488947 */ /* 0x000fea000383ffff */
.L_x_747:
        /* <DEDUP_REMOVED lines=14> */
[----:B------:R-:W-:Y:S01]  /*3be0*/  IMAD.IADD R11, R0, 0x1, R5 ;  /* 0x00000001000b7824 */ /* 0x000fe200078e0205 */
[----:B------:R-:W-:-:S04]  /*3bf0*/  LEA.HI R4, R15, 0x1, RZ, 0x18 ;  /* 0x000000010f047811 */ /* 0x000fc800078fc0ff */
[C---:B------:R-:W-:Y:S02]  /*3c00*/  IADD3 R14, P0, PT, R11.reuse, UR6, RZ ;  /* 0x000000060b0e7c10 */ /* 0x040fe4000ff1e0ff */
[----:B------:R-:W-:Y:S01]  /*3c10*/  LOP3.LUT R10, R4, 0x3, RZ, 0xc0, !PT ;  /* 0x00000003040a7812 */ /* 0x000fe200078ec0ff */
[----:B------:R-:W-:Y:S02]  /*3c20*/  IMAD.MOV.U32 R4, RZ, RZ, R0 ;  /* 0x000000ffff047224 */ /* 0x000fe400078e0000 */
[----:B------:R-:W-:Y:S02]  /*3c30*/  IMAD.X R16, RZ, RZ, UR7, P0 ;  /* 0x00000007ff107e24 */ /* 0x000fe400080e06ff */
[----:B------:R-:W-:Y:S02]  /*3c40*/  IMAD.MOV R10, RZ, RZ, -R10 ;  /* 0x000000ffff0a7224 */ /* 0x000fe400078e0a0a */
[----:B0-----:R-:W-:-:S04]  /*3c50*/  IMAD.WIDE.U32 R2, R11, 0x4, R2 ;  /* 0x000000040b027825 */ /* 0x001fc800078e0002 */
[----:B------:R-:W-:Y:S02]  /*3c60*/  IMAD.MOV.U32 R12, RZ, RZ, R2 ;  /* 0x000000ffff0c7224 */ /* 0x000fe400078e0002 */
[----:B------:R-:W-:-:S07]  /*3c70*/  IMAD.MOV.U32 R13, RZ, RZ, R3 ;  /* 0x000000ffff0d7224 */ /* 0x000fce00078e0003 */
.L_x_765:
        /* <DEDUP_REMOVED lines=23> */
.L_x_764:
[----:B------:R-:W-:Y:S05]  /*3df0*/  BSYNC.RECONVERGENT B3 ;  /* 0x0000000000037941 */ /* 0x000fea0003800200 */
.L_x_763:
[----:B------:R-:W-:Y:S01]  /*3e00*/  IADD3 R14, P0, PT, R14, 0x100, RZ ;  /* 0x000001000e0e7810 */ /* 0x000fe20007f1e0ff */
[----:B------:R-:W-:Y:S02]  /*3e10*/  VIADD R4, R4, 0x100 ;  /* 0x0000010004047836 */ /* 0x000fe40000000000 */
[----:B------:R-:W-:Y:S02]  /*3e20*/  IMAD.X R13, RZ, RZ, R13, P3 ;  /* 0x000000ffff0d7224 */ /* 0x000fe400018e060d */
[----:B------:R-:W-:Y:S01]  /*3e30*/  IMAD.X R16, RZ, RZ, R16, P0 ;  /* 0x000000ffff107224 */ /* 0x000fe200000e0610 */
[----:B------:R-:W-:Y:S07]  /*3e40*/  @P2 BRA `(.L_x_765) ;  /* 0xfffffffc008c2947 */ /* 0x000fee000383ffff */
.L_x_762:
[----:B------:R-:W-:Y:S05]  /*3e50*/  BSYNC.RECONVERGENT B2 ;  /* 0x0000000000027941 */ /* 0x000fea0003800200 */
.L_x_761:
[----:B------:R-:W-:-:S13]  /*3e60*/  ISETP.GE.U32.AND P0, PT, R15, 0x300, PT ;  /* 0x000003000f00780c */ /* 0x000fda0003f06070 */
[----:B------:R-:W-:Y:S05]  /*3e70*/  @!P0 BRA `(.L_x_760) ;  /* 0x0000000400cc8947 */ /* 0x000fea0003800000 */
[----:B------:R-:W0:Y:S01]  /*3e80*/  LDC.64 R14, c[0x0][0x380] ;  /* 0x0000e000ff0e7b82 */ /* 0x000e220000000a00 */
[----:B------:R-:W1:Y:S01]  /*3e90*/  LDCU.128 UR12, c[0x0][0x380] ;  /* 0x00007000ff0c77ac */ /* 0x000e620008000c00 */
[C---:B------:R-:W-:Y:S01]  /*3ea0*/  IADD3 R16, P1, PT, R4.reuse, R5, RZ ;  /* 0x0000000504107210 */ /* 0x040fe20007f3e0ff */
[----:B------:R-:W-:-:S04]  /*3eb0*/  IMAD.IADD R11, R4, 0x1, R5 ;  /* 0x00000001040b7824 */ /* 0x000fc800078e0205 */
[----:B------:R-:W-:Y:S01]  /*3ec0*/  IMAD.X R5, RZ, RZ, RZ, P1 ;  /* 0x000000ffff057224 */ /* 0x000fe200008e06ff */
[----:B------:R-:W2:Y:S01]  /*3ed0*/  LDC.64 R2, c[0x0][0x388] ;  /* 0x0000e200ff027b82 */ /* 0x000ea20000000a00 */
[C---:B-1----:R-:W-:Y:S02]  /*3ee0*/  LEA R17, P2, R16.reuse, UR12, 0x2 ;  /* 0x0000000c10117c11 */ /* 0x042fe4000f8410ff */
[----:B------:R-:W-:Y:S02]  /*3ef0*/  IADD3 R10, P0, PT, R11, UR14, RZ ;  /* 0x0000000e0b0a7c10 */ /* 0x000fe4000ff1e0ff */
[----:B------:R-:W-:Y:S01]  /*3f00*/  IADD3 R17, P1, PT, R17, 0xc00, RZ ;  /* 0x00000c0011117810 */ /* 0x000fe20007f3e0ff */
[----:B0-----:R-:W-:Y:S01]  /*3f10*/  IMAD.WIDE.U32 R14, R11, 0x4, R14 ;  /* 0x000000040b0e7825 */ /* 0x001fe200078e000e */
[----:B------:R-:W-:-:S03]  /*3f20*/  LEA.HI.X R16, R16, UR13, R5, 0x2, P2 ;  /* 0x0000000d10107c11 */ /* 0x000fc600090f1405 */
[----:B------:R-:W-:Y:S02]  /*3f30*/  IMAD.MOV.U32 R12, RZ, RZ, R14 ;  /* 0x000000ffff0c7224 */ /* 0x000fe400078e000e */
[----:B------:R-:W-:Y:S02]  /*3f40*/  IMAD.X R13, RZ, RZ, UR15, P0 ;  /* 0x0000000fff0d7e24 */ /* 0x000fe400080e06ff */
[----:B------:R-:W-:Y:S02]  /*3f50*/  VIADD R14, R4, 0x200 ;  /* 0x00000200040e7836 */ /* 0x000fe40000000000 */
[----:B--2---:R-:W-:-:S07]  /*3f60*/  IMAD.X R16, RZ, RZ, R16, P1 ;  /* 0x000000ffff107224 */ /* 0x004fce00008e0610 */
.L_x_774:
[----:B------:R-:W-:Y:S02]  /*3f70*/  IMAD.MOV.U32 R4, RZ, RZ, R12 ;  /* 0x000000ffff047224 */ /* 0x000fe400078e000c */
[----:B------:R-:W-:-:S05]  /*3f80*/  IMAD.MOV.U32 R5, RZ, RZ, R15 ;  /* 0x000000ffff057224 */ /* 0x000fca00078e000f */
[----:B------:R0:W2:Y:S02]  /*3f90*/  LDG.E R21, desc[UR8][R4.64] ;  /* 0x0000000804157981 */ /* 0x0000a4000c1e1900 */
[----:B0-----:R-:W-:Y:S02]  /*3fa0*/  IMAD.MOV.U32 R4, RZ, RZ, R17 ;  /* 0x000000ffff047224 */ /* 0x001fe400078e0011 */
[----:B------:R-:W-:-:S05]  /*3fb0*/  IMAD.MOV.U32 R5, RZ, RZ, R16 ;  /* 0x000000ffff057224 */ /* 0x000fca00078e0010 */
[----:B------:R0:W5:Y:S04]  /*3fc0*/  LDG.E R27, desc[UR8][R4.64+-0x800] ;  /* 0xfff80008041b7981 */ /* 0x000168000c1e1900 */
[----:B------:R0:W5:Y:S04]  /*3fd0*/  LDG.E R16, desc[UR8][R4.64+-0x400] ;  /* 0xfffc000804107981 */ /* 0x000168000c1e1900 */
[----:B------:R0:W5:Y:S01]  /*3fe0*/  LDG.E R17, desc[UR8][R4.64] ;  /* 0x0000000804117981 */ /* 0x000162000c1e1900 */
[----:B------:R-:W-:Y:S01]  /*3ff0*/  BSSY.RECONVERGENT B2, `(.L_x_766) ;  /* 0x0000012000027945 */ /* 0x000fe20003800200 */
[----:B------:R-:W-:-:S02]  /*4000*/  IMAD.MOV.U32 R18, RZ, RZ, R6 ;  /* 0x000000ffff127224 */ /* 0x000fc400078e0006 */
[----:B------:R-:W-:Y:S02]  /*4010*/  IMAD.MOV.U32 R20, RZ, RZ, R7 ;  /* 0x000000ffff147224 */ /* 0x000fe400078e0007 */
[----:B------:R-:W-:Y:S02]  /*4020*/  VIADD R19, R11, 0x100 ;  /* 0x000001000b137836 */ /* 0x000fe40000000000 */
        /* <DEDUP_REMOVED lines=14> */
.L_x_767:
[----:B------:R-:W-:Y:S05]  /*4110*/  BSYNC.RECONVERGENT B2 ;  /* 0x0000000000027941 */ /* 0x000fea0003800200 */
.L_x_766:
[----:B-----5:R-:W-:Y:S01]  /*4120*/  FSETP.GEU.AND P0, PT, R18, R27, PT ;  /* 0x0000001b1200720b */ /* 0x020fe20003f0e000 */
[----:B------:R-:W-:Y:S01]  /*4130*/  BSSY.RECONVERGENT B2, `(.L_x_768) ;  /* 0x0000013000027945 */ /* 0x000fe20003800200 */
[----:B------:R-:W-:Y:S01]  /*4140*/  IADD3 R23, P1, PT, R19, R2, RZ ;  /* 0x0000000213177210 */ /* 0x000fe20007f3e0ff */
[----:B------:R-:W-:Y:S02]  /*4150*/  VIADD R21, R11, 0x200 ;  /* 0x000002000b157836 */ /* 0x000fe40000000000 */
[----:B------:R-:W-:Y:S02]  /*4160*/  IMAD.MOV.U32 R19, RZ, RZ, R18 ;  /* 0x000000ffff137224 */ /* 0x000fe400078e0012 */
[----:B------:R-:W-:Y:S02]  /*4170*/  IMAD.X R25, RZ, RZ, R3, P1 ;  /* 0x000000ffff197224 */ /* 0x000fe400008e0603 */
[----:B------:R-:W-:Y:S02]  /*4180*/  IMAD.MOV.U32 R7, RZ, RZ, R20 ;  /* 0x000000ffff077224 */ /* 0x000fe400078e0014 */
[----:B------:R-:W-:-:S02]  /*4190*/  IMAD.MOV.U32 R6, RZ, RZ, R22 ;  /* 0x000000ffff067224 */ /* 0x000fc400078e0016 */
        /* <DEDUP_REMOVED lines=12> */
.L_x_769:
[----:B------:R-:W-:Y:S05]  /*4260*/  BSYNC.RECONVERGENT B2 ;  /* 0x0000000000027941 */ /* 0x000fea0003800200 */
.L_x_768:
[----:B------:R-:W-:Y:S01]  /*4270*/  FSETP.GEU.AND P0, PT, R19, R16, PT ;  /* 0x000000101300720b */ /* 0x000fe20003f0e000 */
[----:B------:R-:W-:Y:S01]  /*4280*/  VIADD R23, R11, 0x300 ;  /* 0x000003000b177836 */ /* 0x000fe20000000000 */
[-C--:B------:R-:W-:Y:S01]  /*4290*/  IADD3 R8, P1, PT, R21, R2.reuse, RZ ;  /* 0x0000000215087210 */ /* 0x080fe20007f3e0ff */
[----:B------:R-:W-:Y:S01]  /*42a0*/  BSSY.RECONVERGENT B2, `(.L_x_770) ;  /* 0x0000012000027945 */ /* 0x000fe20003800200 */
[----:B------:R-:W-:Y:S02]  /*42b0*/  IMAD.MOV.U32 R18, RZ, RZ, R19 ;  /* 0x000000ffff127224 */ /* 0x000fe400078e0013 */
[----:B------:R-:W-:Y:S01]  /*42c0*/  IADD3 R25, P2, PT, R23, R2, RZ ;  /* 0x0000000217197210 */ /* 0x000fe20007f5e0ff */
[----:B------:R-:W-:Y:S02]  /*42d0*/  IMAD.X R23, RZ, RZ, R3, P1 ;  /* 0x000000ffff177224 */ /* 0x000fe400008e0603 */
[----:B------:R-:W-:Y:S02]  /*42e0*/  IMAD.MOV.U32 R20, RZ, RZ, R7 ;  /* 0x000000ffff147224 */ /* 0x000fe400078e0007 */
[----:B------:R-:W-:-:S02]  /*42f0*/  IMAD.MOV.U32 R21, RZ, RZ, R6 ;  /* 0x000000ffff157224 */ /* 0x000fc400078e0006 */
[----:B------:R-:W-:Y:S06]  /*4300*/  @!P0 BRA `(.L_x_771) ;  /* 0x00000000002c8947 */ /* 0x000fec0003800000 */
        /* <DEDUP_REMOVED lines=11> */
.L_x_771:
[----:B------:R-:W-:Y:S05]  /*43c0*/  BSYNC.RECONVERGENT B2 ;  /* 0x0000000000027941 */ /* 0x000fea0003800200 */
.L_x_770:
        /* <DEDUP_REMOVED lines=18> */
.L_x_773:
[----:B------:R-:W-:Y:S05]  /*44f0*/  BSYNC.RECONVERGENT B2 ;  /* 0x0000000000027941 */ /* 0x000fea0003800200 */
.L_x_772:
[----:B------:R-:W-:Y:S01]  /*4500*/  VIADD R16, R14, 0x200 ;  /* 0x000002000e107836 */ /* 0x000fe20000000000 */
[----:B------:R-:W-:Y:S01]  /*4510*/  IADD3 R17, P2, PT, R4, 0x1000, RZ ;  /* 0x0000100004117810 */ /* 0x000fe20007f5e0ff */
[----:B------:R-:W-:Y:S01]  /*4520*/  VIADD R14, R14, 0x400 ;  /* 0x000004000e0e7836 */ /* 0x000fe20000000000 */
[----:B------:R-:W-:Y:S01]  /*4530*/  IADD3 R10, P1, PT, R10, 0x400, RZ ;  /* 0x000004000a0a7810 */ /* 0x000fe20007f3e0ff */
[----:B------:R-:W-:Y:S01]  /*4540*/  VIADD R11, R11, 0x400 ;  /* 0x000004000b0b7836 */ /* 0x000fe20000000000 */
[----:B------:R-:W-:Y:S01]  /*4550*/  ISETP.GE.AND P0, PT, R16, R9, PT ;  /* 0x000000091000720c */ /* 0x000fe20003f06270 */
[----:B------:R-:W-:Y:S01]  /*4560*/  IMAD.X R16, RZ, RZ, R5, P2 ;  /* 0x000000ffff107224 */ /* 0x000fe200010e0605 */
[----:B------:R-:W-:Y:S01]  /*4570*/  IADD3 R12, P2, PT, R12, 0x1000, RZ ;  /* 0x000010000c0c7810 */ /* 0x000fe20007f5e0ff */
[----:B------:R-:W-:-:S04]  /*4580*/  IMAD.X R13, RZ, RZ, R13, P1 ;  /* 0x000000ffff0d7224 */ /* 0x000fc800008e060d */
[----:B------:R-:W-:-:S06]  /*4590*/  IMAD.X R15, RZ, RZ, R15, P2 ;  /* 0x000000ffff0f7224 */ /* 0x000fcc00010e060f */
[----:B------:R-:W-:Y:S05]  /*45a0*/  @!P0 BRA `(.L_x_774) ;  /* 0xfffffff800708947 */ /* 0x000fea000383ffff */
.L_x_760:
[----:B------:R-:W-:Y:S05]  /*45b0*/  BSYNC.RECONVERGENT B1 ;  /* 0x0000000000017941 */ /* 0x000fea0003800200 */
.L_x_759:
        /* <DEDUP_REMOVED lines=22> */
.L_x_776:
[----:B------:R-:W-:Y:S05]  /*4720*/  BSYNC.RECONVERGENT B1 ;  /* 0x0000000000017941 */ /* 0x000fea0003800200 */
.L_x_775:
        /* <DEDUP_REMOVED lines=21> */
.L_x_778:
[----:B------:R-:W-:Y:S05]  /*4880*/  BSYNC.RECONVERGENT B1 ;  /* 0x0000000000017941 */ /* 0x000fea0003800200 */
.L_x_777:
        /* <DEDUP_REMOVED lines=21> */
.L_x_780:
[----:B------:R-:W-:Y:S05]  /*49e0*/  BSYNC.RECONVERGENT B1 ;  /* 0x0000000000017941 */ /* 0x000fea0003800200 */
.L_x_779:
        /* <DEDUP_REMOVED lines=21> */
.L_x_782:
[----:B------:R-:W-:Y:S05]  /*4b40*/  BSYNC.RECONVERGENT B1 ;  /* 0x0000000000017941 */ /* 0x000fea0003800200 */
.L_x_781:
        /* <DEDUP_REMOVED lines=22> */
.L_x_784:
[----:B------:R-:W-:Y:S05]  /*4cb0*/  BSYNC.RECONVERGENT B1 ;  /* 0x0000000000017941 */ /* 0x000fea0003800200 */
.L_x_783:
        /* <DEDUP_REMOVED lines=12> */
.L_x_786:
[----:B------:R-:W-:Y:S05]  /*4d80*/  BSYNC.RECONVERGENT B1 ;  /* 0x0000000000017941 */ /* 0x000fea0003800200 */
.L_x_785:
        /* <DEDUP_REMOVED lines=31> */
.L_x_788:
[----:B------:R-:W-:Y:S05]  /*4f80*/  BSYNC.RECONVERGENT B1 ;  /* 0x0000000000017941 */ /* 0x000fea0003800200 */
.L_x_787:
        /* <DEDUP_REMOVED lines=18> */
.L_x_790:
[----:B------:R-:W-:Y:S05]  /*50b0*/  BSYNC.RECONVERGENT B1 ;  /* 0x0000000000017941 */ /* 0x000fea0003800200 */
.L_x_789:
        /* <DEDUP_REMOVED lines=18> */
.L_x_792:
[----:B------:R-:W-:Y:S05]  /*51e0*/  BSYNC.RECONVERGENT B1 ;  /* 0x0000000000017941 */ /* 0x000fea0003800200 */
.L_x_791:
        /* <DEDUP_REMOVED lines=18> */
.L_x_794:
[----:B------:R-:W-:Y:S05]  /*5310*/  BSYNC.RECONVERGENT B1 ;  /* 0x0000000000017941 */ /* 0x000fea0003800200 */
.L_x_793:
        /* <DEDUP_REMOVED lines=18> */
.L_x_796:
[----:B------:R-:W-:Y:S05]  /*5440*/  BSYNC.RECONVERGENT B1 ;  /* 0x0000000000017941 */ /* 0x000fea0003800200 */
.L_x_795:
        /* <DEDUP_REMOVED lines=18> */
.L_x_798:
[----:B------:R-:W-:Y:S05]  /*5570*/  BSYNC.RECONVERGENT B1 ;  /* 0x0000000000017941 */ /* 0x000fea0003800200 */
.L_x_797:
        /* <DEDUP_REMOVED lines=17> */
.L_x_706:
[----:B------:R-:W-:Y:S05]  /*5690*/  BSYNC.RECONVERGENT B0 ;  /* 0x0000000000007941 */ /* 0x000fea0003800200 */
.L_x_673:
[----:B------:R-:W-:Y:S05]  /*56a0*/  @P1 EXIT ;  /* 0x000000000000194d */ /* 0x000fea0003800000 */
[----:B0-----:R-:W0:Y:S01]  /*56b0*/  LDC.64 R6, c[0x0][0x390] ;  /* 0x0000e400ff067b82 */ /* 0x001e220000000a00 */
[----:B------:R-:W-:Y:S02]  /*56c0*/  IMAD.MOV.U32 R5, RZ, RZ, R4 ;  /* 0x000000ffff057224 */ /* 0x000fe400078e0004 */
[----:B------:R-:W-:-:S05]  /*56d0*/  IMAD.MOV.U32 R4, RZ, RZ, R3 ;  /* 0x000000ffff047224 */ /* 0x000fca00078e0003 */
[----:B0-----:R-:W-:Y:S04]  /*56e0*/  STG.E.64 desc[UR8][R6.64+0x8], R4 ;  /* 0x0000080406007986 */ /* 0x001fe8000c101b08 */
[----:B------:R-:W-:Y:S01]  /*56f0*/  STG.E desc[UR8][R6.64], R2 ;  /* 0x0000000206007986 */ /* 0x000fe2000c101908 */
[----:B------:R-:W-:Y:S05]  /*5700*/  EXIT ;  /* 0x000000000000794d */ /* 0x000fea0003800000 */
.L_x_799:
        /* <DEDUP_REMOVED lines=15> */
.L_x_1531:


//--------------------- .text._ZN6thrust24THRUST_300001_SM_1000_NS8cuda_cub4core6detail13_kernel_agentINS1_8__reduce11ReduceAgentIPN4cuda3std3__45tupleIJflEEESC_SB_lNS1_9__extrema9arg_max_fIflNS9_4lessIfEEEEEEJSC_SC_iSH_EEEvDpT0_ --------------------------
	.section	.text._ZN6thrust24THRUST_300001_SM_1000_NS8cuda_cub4core6detail13_kernel_agentINS1_8__reduce11ReduceAgentIPN4cuda3std3__45tupleIJflEEESC_SB_lNS1_9__extrema9arg_max_fIflNS9_4lessIfEEEEEEJSC_SC_iSH_EEEvDpT0_,"ax",@progbits
	.align	128
        .global         _ZN6thrust24THRUST_300001_SM_1000_NS8cuda_cub4core6detail13_kernel_agentINS1_8__reduce11ReduceAgentIPN4cuda3std3__45tupleIJflEEESC_SB_lNS1_9__extrema9arg_max_fIflNS9_4lessIfEEEEEEJSC_SC_iSH_EEEvDpT0_
        .type           _ZN6thrust24THRUST_300001_SM_1000_NS8cuda_cub4core6detail13_kernel_agentINS1_8__reduce11ReduceAgentIPN4cuda3std3__45tupleIJflEEESC_SB_lNS1_9__extrema9arg_max_fIflNS9_4lessIfEEEEEEJSC_SC_iSH_EEEvDpT0_,@function
        .size           _ZN6thrust24THRUST_300001_SM_1000_NS8cuda_cub4core6detail13_kernel_agentINS1_8__reduce11ReduceAgentIPN4cuda3std3__45tupleIJflEEESC_SB_lNS1_9__extrema9arg_max_fIflNS9_4lessIfEEEEEEJSC_SC_iSH_EEEvDpT0_,(.L_x_1532 - _ZN6thrust24THRUST_300001_SM_1000_NS8cuda_cub4core6detail13_kernel_agentINS1_8__reduce11ReduceAgentIPN4cuda3std3__45tupleIJflEEESC_SB_lNS1_9__extrema9arg_max_fIflNS9_4lessIfEEEEEEJSC_SC_iSH_EEEvDpT0_)
        .other          _ZN6thrust24THRUST_300001_SM_1000_NS8cuda_cub4core6detail13_kernel_agentINS1_8__reduce11ReduceAgentIPN4cuda3std3__45tupleIJflEEESC_SB_lNS1_9__extrema9arg_max_fIflNS9_4lessIfEEEEEEJSC_SC_iSH_EEEvDpT0_,@"STO_CUDA_ENTRY STV_DEFAULT"
_ZN6thrust24THRUST_300001_SM_1000_NS8cuda_cub4core6detail13_kernel_agentINS1_8__reduce11ReduceAgentIPN4cuda3std3__45tupleIJflEEESC_SB_lNS1_9__extrema9arg_max_fIflNS9_4lessIfEEEEEEJSC_SC_iSH_EEEvDpT0_:
.text._ZN6thrust24THRUST_300001_SM_1000_NS8cuda_cub4core6detail13_kernel_agentINS1_8__reduce11ReduceAgentIPN4cuda3std3__45tupleIJflEEESC_SB_lNS1_9__extrema9arg_max_fIflNS9_4lessIfEEEEEEJSC_SC_iSH_EEEvDpT0_:
        /* <DEDUP_REMOVED lines=21> */
.L_x_803:
[----:B0-----:R-:W-:Y:S05]  /*0150*/  BSYNC.RECONVERGENT B1 ;  /* 0x0000000000017941 */ /* 0x001fea0003800200 */
.L_x_802:
        /* <DEDUP_REMOVED lines=15> */
.L_x_810:
[----:B------:R-:W-:-:S05]  /*0250*/  IMAD.MOV.U32 R6, RZ, RZ, R11 ;  /* 0x000000ffff067224 */ /* 0x000fca00078e000b */
[----:B------:R-:W2:Y:S04]  /*0260*/  LDG.E.CONSTANT R14, desc[UR10][R6.64] ;  /* 0x0000000a060e7981 */ /* 0x000ea8000c1e9900 */
[----:B------:R-:W3:Y:S01]  /*0270*/  LDG.E.64.CONSTANT R8, desc[UR10][R6.64+0x8] ;  /* 0x0000080a06087981 */ /* 0x000ee2000c1e9b00 */
[----:B------:R-:W-:Y:S01]  /*0280*/  VIADD R10, R10, 0x1 ;  /* 0x000000010a0a7836 */ /* 0x000fe20000000000 */
[----:B------:R-:W-:Y:S01]  /*0290*/  BSSY.RECONVERGENT B3, `(.L_x_808) ;  /* 0x0000018000037945 */ /* 0x000fe20003800200 */
[----:B-----5:R-:W-:Y:S01]  /*02a0*/  IMAD.MOV.U32 R17, RZ, RZ, R3 ;  /* 0x000000ffff117224 */ /* 0x020fe200078e0003 */
[----:B------:R-:W-:Y:S01]  /*02b0*/  IADD3 R11, P3, PT, R6, 0x1000, RZ ;  /* 0x00001000060b7810 */ /* 0x000fe20007f7e0ff */
[----:B------:R-:W-:Y:S01]  /*02c0*/  IMAD.MOV.U32 R15, RZ, RZ, R2 ;  /* 0x000000ffff0f7224 */ /* 0x000fe200078e0002 */
[----:B------:R-:W-:Y:S01]  /*02d0*/  ISETP.NE.AND P2, PT, R10, RZ, PT ;  /* 0x000000ff0a00720c */ /* 0x000fe20003f45270 */
[----:B------:R-:W-:Y:S01]  /*02e0*/  IMAD.MOV.U32 R13, RZ, RZ, R4 ;  /* 0x000000ffff0d7224 */ /* 0x000fe200078e0004 */
[----:B--2---:R-:W-:Y:S01]  /*02f0*/  FSETP.GEU.AND P0, PT, R4, R14, PT ;  /* 0x0000000e0400720b */ /* 0x004fe20003f0e000 */
[----:B------:R-:W-:-:S02]  /*0300*/  IMAD.MOV.U32 R4, RZ, RZ, R14 ;  /* 0x000000ffff047224 */ /* 0x000fc400078e000e */
[----:B---3--:R-:W-:Y:S02]  /*0310*/  IMAD.MOV.U32 R2, RZ, RZ, R8 ;  /* 0x000000ffff027224 */ /* 0x008fe400078e0008 */
[----:B------:R-:W-:-:S08]  /*0320*/  IMAD.MOV.U32 R3, RZ, RZ, R9 ;  /* 0x000000ffff037224 */ /* 0x000fd000078e0009 */
[----:B------:R-:W-:Y:S05]  /*0330*/  @!P0 BRA `(.L_x_809) ;  /* 0x0000000000348947 */ /* 0x000fea0003800000 */
[----:B------:R-:W-:Y:S01]  /*0340*/  FSETP.GEU.AND P4, PT, R14, R13, PT ;  /* 0x0000000d0e00720b */ /* 0x000fe20003f8e000 */
[----:B------:R-:W-:Y:S02]  /*0350*/  IMAD.MOV.U32 R4, RZ, RZ, R13 ;  /* 0x000000ffff047224 */ /* 0x000fe400078e000d */
[----:B------:R-:W-:Y:S02]  /*0360*/  IMAD.MOV.U32 R2, RZ, RZ, R15 ;  /* 0x000000ffff027224 */ /* 0x000fe400078e000f */
[----:B------:R-:W-:-:S08]  /*0370*/  IMAD.MOV.U32 R3, RZ, RZ, R17 ;  /* 0x000000ffff037224 */ /* 0x000fd000078e0011 */
[CC--:B------:R-:W-:Y:S02]  /*0380*/  @P4 ISETP.LT.U32.AND P1, PT, R15.reuse, R8.reuse, PT ;  /* 0x000000080f00420c */ /* 0x0c0fe40003f21070 */
[-C--:B------:R-:W-:Y:S02]  /*0390*/  @P4 ISETP.GE.U32.AND P0, PT, R15, R8.reuse, PT ;  /* 0x000000080f00420c */ /* 0x080fe40003f06070 */
[CC--:B------:R-:W-:Y:S02]  /*03a0*/  @P4 ISETP.LT.AND.EX P1, PT, R17.reuse, R9.reuse, PT, P1 ;  /* 0x000000091100420c */ /* 0x0c0fe40003f21310 */
[-C--:B------:R-:W-:Y:S02]  /*03b0*/  @P4 ISETP.GE.AND.EX P0, PT, R17, R9.reuse, PT, P0 ;  /* 0x000000091100420c */ /* 0x080fe40003f06300 */
[----:B------:R-:W-:Y:S02]  /*03c0*/  @P4 SEL R8, R15, R8, P1 ;  /* 0x000000080f084207 */ /* 0x000fe40000800000 */
[----:B------:R-:W-:-:S02]  /*03d0*/  @P4 SEL R9, R17, R9, P1 ;  /* 0x0000000911094207 */ /* 0x000fc40000800000 */
[----:B------:R-:W-:Y:S01]  /*03e0*/  @P4 FSEL R4, R13, R14, !P0 ;  /* 0x0000000e0d044208 */ /* 0x000fe20004000000 */
[----:B------:R-:W-:Y:S02]  /*03f0*/  @P4 IMAD.MOV.U32 R2, RZ, RZ, R8 ;  /* 0x000000ffff024224 */ /* 0x000fe400078e0008 */
[----:B------:R-:W-:-:S07]  /*0400*/  @P4 IMAD.MOV.U32 R3, RZ, RZ, R9 ;  /* 0x000000ffff034224 */ /* 0x000fce00078e0009 */
.L_x_809:
[----:B------:R-:W-:Y:S05]  /*0410*/  BSYNC.RECONVERGENT B3 ;  /* 0x0000000000037941 */ /* 0x000fea0003800200 */
.L_x_808:
[----:B------:R-:W-:Y:S02]  /*0420*/  IMAD.X R7, RZ, RZ, R7, P3 ;  /* 0x000000ffff077224 */ /* 0x000fe400018e0607 */
[----:B------:R-:W-:Y:S01]  /*0430*/  VIADD R5, R5, 0x100 ;  /* 0x0000010005057836 */ /* 0x000fe20000000000 */
[----:B------:R-:W-:Y:S06]  /*0440*/  @P2 BRA `(.L_x_810) ;  /* 0xfffffffc00802947 */ /* 0x000fec000383ffff */
.L_x_807:
[----:B------:R-:W-:Y:S05]  /*0450*/  BSYNC.RECONVERGENT B2 ;  /* 0x0000000000027941 */ /* 0x000fea0003800200 */
.L_x_806:
[----:B------:R-:W0:Y:S01]  /*0460*/  LDC.64 R8, c[0x0][0x380] ;  /* 0x0000e000ff087b82 */ /* 0x000e220000000a00 */
[----:B------:R-:W-:-:S13]  /*0470*/  ISETP.GE.U32.AND P0, PT, R12, 0x300, PT ;  /* 0x000003000c00780c */ /* 0x000fda0003f06070 */
[----:B------:R-:W-:Y:S05]  /*0480*/  @!P0 BRA `(.L_x_805) ;  /* 0x0000000400588947 */ /* 0x000fea0003800000 */
.L_x_819:
[----:B0-----:R-:W-:-:S05]  /*0490*/  IMAD.WIDE R18, R5, 0x10, R8 ;  /* 0x0000001005127825 */ /* 0x001fca00078e0208 */
[----:B------:R-:W2:Y:S04]  /*04a0*/  LDG.E.CONSTANT R21, desc[UR10][R18.64] ;  /* 0x0000000a12157981 */ /* 0x000ea8000c1e9900 */
[----:B------:R-:W3:Y:S04]  /*04b0*/  LDG.E.64.CONSTANT R14, desc[UR10][R18.64+0x8] ;  /* 0x0000080a120e7981 */ /* 0x000ee8000c1e9b00 */
[----:B-----5:R0:W5:Y:S04]  /*04c0*/  LDG.E.CONSTANT R27, desc[UR10][R18.64+0x1000] ;  /* 0x0010000a121b7981 */ /* 0x020168000c1e9900 */
[----:B------:R0:W5:Y:S04]  /*04d0*/  LDG.E.CONSTANT R16, desc[UR10][R18.64+0x2000] ;  /* 0x0020000a12107981 */ /* 0x000168000c1e9900 */
[----:B------:R0:W5:Y:S04]  /*04e0*/  LDG.E.CONSTANT R17, desc[UR10][R18.64+0x3000] ;  /* 0x0030000a12117981 */ /* 0x000168000c1e9900 */
[----:B------:R0:W5:Y:S04]  /*04f0*/  LDG.E.64.CONSTANT R12, desc[UR10][R18.64+0x1008] ;  /* 0x0010080a120c7981 */ /* 0x000168000c1e9b00 */
[----:B------:R0:W5:Y:S04]  /*0500*/  LDG.E.64.CONSTANT R6, desc[UR10][R18.64+0x2008] ;  /* 0x0020080a12067981 */ /* 0x000168000c1e9b00 */
[----:B------:R0:W5:Y:S01]  /*0510*/  LDG.E.64.CONSTANT R10, desc[UR10][R18.64+0x3008] ;  /* 0x0030080a120a7981 */ /* 0x000162000c1e9b00 */
[----:B------:R-:W-:Y:S01]  /*0520*/  BSSY.RECONVERGENT B2, `(.L_x_811) ;  /* 0x0000011000027945 */ /* 0x000fe20003800200 */
[----:B--2---:R-:W-:Y:S01]  /*0530*/  FSETP.GEU.AND P0, PT, R4, R21, PT ;  /* 0x000000150400720b */ /* 0x004fe20003f0e000 */
[----:B------:R-:W-:-:S02]  /*0540*/  IMAD.MOV.U32 R20, RZ, RZ, R21 ;  /* 0x000000ffff147224 */ /* 0x000fc400078e0015 */
[----:B---3--:R-:W-:Y:S02]  /*0550*/  IMAD.MOV.U32 R23, RZ, RZ, R14 ;  /* 0x000000ffff177224 */ /* 0x008fe400078e000e */
[----:B------:R-:W-:-:S08]  /*0560*/  IMAD.MOV.U32 R25, RZ, RZ, R15 ;  /* 0x000000ffff197224 */ /* 0x000fd000078e000f */
        /* <DEDUP_REMOVED lines=12> */
.L_x_812:
[----:B------:R-:W-:Y:S05]  /*0630*/  BSYNC.RECONVERGENT B2 ;  /* 0x0000000000027941 */ /* 0x000fea0003800200 */
.L_x_811:
        /* <DEDUP_REMOVED lines=17> */
.L_x_814:
[----:B------:R-:W-:Y:S05]  /*0750*/  BSYNC.RECONVERGENT B2 ;  /* 0x0000000000027941 */ /* 0x000fea0003800200 */
.L_x_813:
        /* <DEDUP_REMOVED lines=17> */
.L_x_816:
[----:B------:R-:W-:Y:S05]  /*0870*/  BSYNC.RECONVERGENT B2 ;  /* 0x0000000000027941 */ /* 0x000fea0003800200 */
.L_x_815:
        /* <DEDUP_REMOVED lines=19> */
.L_x_818:
[----:B------:R-:W-:Y:S05]  /*09b0*/  BSYNC.RECONVERGENT B2 ;  /* 0x0000000000027941 */ /* 0x000fea0003800200 */
.L_x_817:
[----:B------:R-:W-:-:S05]  /*09c0*/  VIADD R5, R5, 0x400 ;  /* 0x0000040005057836 */ /* 0x000fca0000000000 */
[----:B------:R-:W-:-:S13]  /*09d0*/  ISETP.GE.AND P0, PT, R5, UR4, PT ;  /* 0x0000000405007c0c */ /* 0x000fda000bf06270 */
[----:B------:R-:W-:Y:S05]  /*09e0*/  @!P0 BRA `(.L_x_819) ;  /* 0xfffffff800a88947 */ /* 0x000fea000383ffff */
.L_x_805:
[----:B------:R-:W-:Y:S05]  /*09f0*/  BSYNC.RECONVERGENT B1 ;  /* 0x0000000000017941 */ /* 0x000fea0003800200 */
.L_x_804:
[----:B------:R-:W2:Y:S02]  /*0a00*/  LDCU UR6, c[0x0][0x390] ;  /* 0x00007200ff0677ac */ /* 0x000ea40008000800 */
[----:B--2---:R-:W-:-:S09]  /*0a10*/  UISETP.GE.AND UP0, UPT, UR6, 0x100, UPT ;  /* 0x000001000600788c */ /* 0x004fd2000bf06270 */
[----:B------:R-:W-:Y:S05]  /*0a20*/  BRA.U !UP0, `(.L_x_820) ;  /* 0x00000011088c7547 */ /* 0x000fea000b800000 */
[----:B0-----:R-:W0:Y:S01]  /*0a30*/  S2R R8, SR_LANEID ;  /* 0x0000000000087919 */ /* 0x001e220000000000 */
[----:B------:R-:W-:Y:S01]  /*0a40*/  BSSY.RECONVERGENT B1, `(.L_x_821) ;  /* 0x000001b000017945 */ /* 0x000fe20003800200 */
[----:B-1---5:R-:W-:Y:S01]  /*0a50*/  IMAD.MOV.U32 R6, RZ, RZ, R2 ;  /* 0x000000ffff067224 */ /* 0x022fe200078e0002 */
[----:B------:R1:W2:Y:S01]  /*0a60*/  SHFL.DOWN PT, R9, R4, 0x1, 0x1f ;  /* 0x08201f0004097f89 */ /* 0x0002a200000e0000 */
[----:B------:R-:W-:Y:S02]  /*0a70*/  IMAD.MOV.U32 R7, RZ, RZ, R3 ;  /* 0x000000ffff077224 */ /* 0x000fe400078e0003 */
[----:B------:R-:W-:Y:S01]  /*0a80*/  IMAD.MOV.U32 R5, RZ, RZ, R4 ;  /* 0x000000ffff057224 */ /* 0x000fe200078e0004 */
[----:B------:R1:W3:Y:S04]  /*0a90*/  SHFL.DOWN PT, R11, R2, 0x1, 0x1f ;  /* 0x08201f00020b7f89 */ /* 0x0002e800000e0000 */
[----:B------:R1:W4:Y:S01]  /*0aa0*/  SHFL.DOWN PT, R13, R3, 0x1, 0x1f ;  /* 0x08201f00030d7f89 */ /* 0x00032200000e0000 */
[----:B0-----:R-:W-:-:S02]  /*0ab0*/  ISETP.GT.AND P0, PT, R8, 0x1e, PT ;  /* 0x0000001e0800780c */ /* 0x001fc40003f04270 */
[C---:B------:R-:W-:Y:S02]  /*0ac0*/  ISETP.GT.AND P1, PT, R8.reuse, 0x1d, PT ;  /* 0x0000001d0800780c */ /* 0x040fe40003f24270 */
[----:B------:R-:W-:-:S09]  /*0ad0*/  ISETP.GT.AND P3, PT, R8, 0x1b, PT ;  /* 0x0000001b0800780c */ /* 0x000fd20003f64270 */
[----:B-1234-:R-:W-:Y:S05]  /*0ae0*/  @P0 BRA `(.L_x_822) ;  /* 0x0000000000400947 */ /* 0x01efea0003800000 */
[----:B------:R-:W-:Y:S01]  /*0af0*/  FSETP.GEU.AND P0, PT, R4, R9, PT ;  /* 0x000000090400720b */ /* 0x000fe20003f0e000 */
[----:B------:R-:W-:Y:S02]  /*0b00*/  IMAD.MOV.U32 R6, RZ, RZ, R11 ;  /* 0x000000ffff067224 */ /* 0x000fe400078e000b */
[----:B------:R-:W-:Y:S02]  /*0b10*/  IMAD.MOV.U32 R7, RZ, RZ, R13 ;  /* 0x000000ffff077224 */ /* 0x000fe400078e000d */
[----:B------:R-:W-:-:S08]  /*0b20*/  IMAD.MOV.U32 R5, RZ, RZ, R9 ;  /* 0x000000ffff057224 */ /* 0x000fd000078e0009 */
[----:B------:R-:W-:Y:S05]  /*0b30*/  @!P0 BRA `(.L_x_822) ;  /* 0x00000000002c8947 */ /* 0x000fea0003800000 */
        /* <DEDUP_REMOVED lines=11> */
.L_x_822:
[----:B------:R-:W-:Y:S05]  /*0bf0*/  BSYNC.RECONVERGENT B1 ;  /* 0x0000000000017941 */ /* 0x000fea0003800200 */
.L_x_821:
[----:B------:R0:W1:Y:S01]  /*0c00*/  SHFL.DOWN PT, R10, R5, 0x2, 0x1f ;  /* 0x08401f00050a7f89 */ /* 0x00006200000e0000 */
[----:B------:R-:W-:Y:S01]  /*0c10*/  BSSY.RECONVERGENT B1, `(.L_x_823) ;  /* 0x000001a000017945 */ /* 0x000fe20003800200 */
[C---:B------:R-:W-:Y:S01]  /*0c20*/  ISETP.GT.AND P5, PT, R8.reuse, 0x17, PT ;  /* 0x000000170800780c */ /* 0x040fe20003fa4270 */
[----:B------:R-:W-:Y:S01]  /*0c30*/  IMAD.MOV.U32 R4, RZ, RZ, R6 ;  /* 0x000000ffff047224 */ /* 0x000fe200078e0006 */
[----:B------:R0:W2:Y:S01]  /*0c40*/  SHFL.DOWN PT, R3, R6, 0x2, 0x1f ;  /* 0x08401f0006037f89 */ /* 0x0000a200000e0000 */
[C---:B------:R-:W-:Y:S01]  /*0c50*/  ISETP.GT.AND P4, PT, R8.reuse, 0xf, PT ;  /* 0x0000000f0800780c */ /* 0x040fe20003f84270 */
[----:B------:R-:W-:Y:S01]  /*0c60*/  IMAD.MOV.U32 R2, RZ, RZ, R5 ;  /* 0x000000ffff027224 */ /* 0x000fe200078e0005 */
[----:B------:R-:W-:Y:S01]  /*0c70*/  ISETP.NE.AND P2, PT, R8, RZ, PT ;  /* 0x000000ff0800720c */ /* 0x000fe20003f45270 */
[----:B------:R0:W3:Y:S01]  /*0c80*/  SHFL.DOWN PT, R12, R7, 0x2, 0x1f ;  /* 0x08401f00070c7f89 */ /* 0x0000e200000e0000 */
[----:B------:R-:W-:Y:S01]  /*0c90*/  IMAD.MOV.U32 R8, RZ, RZ, R7 ;  /* 0x000000ffff087224 */ /* 0x000fe200078e0007 */
[----:B------:R-:W-:Y:S10]  /*0ca0*/  @P1 BRA `(.L_x_824) ;  /* 0x0000000000401947 */ /* 0x000ff40003800000 */
[----:B-1----:R-:W-:Y:S01]  /*0cb0*/  FSETP.GEU.AND P0, PT, R5, R10, PT ;  /* 0x0000000a0500720b */ /* 0x002fe20003f0e000 */
[----:B--2---:R-:W-:Y:S02]  /*0cc0*/  IMAD.MOV.U32 R4, RZ, RZ, R3 ;  /* 0x000000ffff047224 */ /* 0x004fe400078e0003 */
[----:B---3--:R-:W-:Y:S02]  /*0cd0*/  IMAD.MOV.U32 R8, RZ, RZ, R12 ;  /* 0x000000ffff087224 */ /* 0x008fe400078e000c */
[----:B------:R-:W-:-:S08]  /*0ce0*/  IMAD.MOV.U32 R2, RZ, RZ, R10 ;  /* 0x000000ffff027224 */ /* 0x000fd000078e000a */
[----:B------:R-:W-:Y:S05]  /*0cf0*/  @!P0 BRA `(.L_x_824) ;  /* 0x00000000002c8947 */ /* 0x000fea0003800000 */
        /* <DEDUP_REMOVED lines=11> */
.L_x_824:
[----:B------:R-:W-:Y:S05]  /*0db0*/  BSYNC.RECONVERGENT B1 ;  /* 0x0000000000017941 */ /* 0x000fea0003800200 */
.L_x_823:
[----:B0-----:R0:W4:Y:S01]  /*0dc0*/  SHFL.DOWN PT, R5, R2, 0x4, 0x1f ;  /* 0x08801f0002057f89 */ /* 0x00112200000e0000 */
[----:B------:R-:W-:Y:S01]  /*0dd0*/  BSSY.RECONVERGENT B1, `(.L_x_825) ;  /* 0x0000017000017945 */ /* 0x000fe20003800200 */
[----:B------:R-:W-:Y:S02]  /*0de0*/  IMAD.MOV.U32 R6, RZ, RZ, R4 ;  /* 0x000000ffff067224 */ /* 0x000fe400078e0004 */
[----:B------:R0:W0:Y:S01]  /*0df0*/  SHFL.DOWN PT, R9, R4, 0x4, 0x1f ;  /* 0x08801f0004097f89 */ /* 0x00002200000e0000 */
[----:B------:R-:W-:Y:S02]  /*0e00*/  IMAD.MOV.U32 R7, RZ, RZ, R8 ;  /* 0x000000ffff077224 */ /* 0x000fe400078e0008 */
[----:B--2---:R-:W-:Y:S01]  /*0e10*/  IMAD.MOV.U32 R3, RZ, RZ, R2 ;  /* 0x000000ffff037224 */ /* 0x004fe200078e0002 */
[----:B------:R2:W0:Y:S01]  /*0e20*/  SHFL.DOWN PT, R11, R8, 0x4, 0x1f ;  /* 0x08801f00080b7f89 */ /* 0x00042200000e0000 */
[----:B------:R-:W-:Y:S05]  /*0e30*/  @P3 BRA `(.L_x_826) ;  /* 0x0000000000403947 */ /* 0x000fea0003800000 */
[----:B----4-:R-:W-:Y:S01]  /*0e40*/  FSETP.GEU.AND P0, PT, R2, R5, PT ;  /* 0x000000050200720b */ /* 0x010fe20003f0e000 */
[----:B0-----:R-:W-:Y:S02]  /*0e50*/  IMAD.MOV.U32 R6, RZ, RZ, R9 ;  /* 0x000000ffff067224 */ /* 0x001fe400078e0009 */
        /* <DEDUP_REMOVED lines=14> */
.L_x_826:
[----:B------:R-:W-:Y:S05]  /*0f40*/  BSYNC.RECONVERGENT B1 ;  /* 0x0000000000017941 */ /* 0x000fea0003800200 */
.L_x_825:
[----:B--2---:R2:W2:Y:S01]  /*0f50*/  SHFL.DOWN PT, R8, R3, 0x8, 0x1f ;  /* 0x09001f0003087f89 */ /* 0x0044a200000e0000 */
[----:B------:R-:W-:Y:S01]  /*0f60*/  BSSY.RECONVERGENT B1, `(.L_x_827) ;  /* 0x0000017000017945 */ /* 0x000fe20003800200 */
[----:B0-----:R-:W-:Y:S02]  /*0f70*/  IMAD.MOV.U32 R4, RZ, RZ, R6 ;  /* 0x000000ffff047224 */ /* 0x001fe400078e0006 */
[----:B------:R0:W0:Y:S01]  /*0f80*/  SHFL.DOWN PT, R9, R6, 0x8, 0x1f ;  /* 0x09001f0006097f89 */ /* 0x00002200000e0000 */
[----:B----4-:R-:W-:Y:S02]  /*0f90*/  IMAD.MOV.U32 R5, RZ, RZ, R7 ;  /* 0x000000ffff057224 */ /* 0x010fe400078e0007 */
[----:B------:R-:W-:Y:S01]  /*0fa0*/  IMAD.MOV.U32 R2, RZ, RZ, R3 ;  /* 0x000000ffff027224 */ /* 0x000fe200078e0003 */
[----:B-1----:R1:W4:Y:S01]  /*0fb0*/  SHFL.DOWN PT, R10, R7, 0x8, 0x1f ;  /* 0x09001f00070a7f89 */ /* 0x00232200000e0000 */
[----:B------:R-:W-:Y:S05]  /*0fc0*/  @P5 BRA `(.L_x_828) ;  /* 0x0000000000405947 */ /* 0x000fea0003800000 */
[----:B--2---:R-:W-:Y:S01]  /*0fd0*/  FSETP.GEU.AND P0, PT, R3, R8, PT ;  /* 0x000000080300720b */ /* 0x004fe20003f0e000 */
[----:B0-----:R-:W-:Y:S02]  /*0fe0*/  IMAD.MOV.U32 R4, RZ, RZ, R9 ;  /* 0x000000ffff047224 */ /* 0x001fe400078e0009 */
[----:B----4-:R-:W-:Y:S02]  /*0ff0*/  IMAD.MOV.U32 R5, RZ, RZ, R10 ;  /* 0x000000ffff057224 */ /* 0x010fe400078e000a */
        /* <DEDUP_REMOVED lines=13> */
.L_x_828:
[----:B------:R-:W-:Y:S05]  /*10d0*/  BSYNC.RECONVERGENT B1 ;  /* 0x0000000000017941 */ /* 0x000fea0003800200 */
.L_x_827:
[----:B--2---:R2:W2:Y:S01]  /*10e0*/  SHFL.DOWN PT, R3, R2, 0x10, 0x1f ;  /* 0x0a001f0002037f89 */ /* 0x0044a200000e0000 */
[----:B------:R-:W-:Y:S01]  /*10f0*/  BSSY.RECONVERGENT B1, `(.L_x_829) ;  /* 0x0000017000017945 */ /* 0x000fe20003800200 */
[----:B-1----:R-:W-:Y:S02]  /*1100*/  IMAD.MOV.U32 R7, RZ, RZ, R4 ;  /* 0x000000ffff077224 */ /* 0x002fe400078e0004 */
[----:B0-----:R0:W1:Y:S01]  /*1110*/  SHFL.DOWN PT, R9, R4, 0x10, 0x1f ;  /* 0x0a001f0004097f89 */ /* 0x00106200000e0000 */
[----:B------:R-:W-:Y:S02]  /*1120*/  IMAD.MOV.U32 R6, RZ, RZ, R5 ;  /* 0x000000ffff067224 */ /* 0x000fe400078e0005 */
[----:B------:R-:W-:Y:S01]  /*1130*/  IMAD.MOV.U32 R8, RZ, RZ, R2 ;  /* 0x000000ffff087224 */ /* 0x000fe200078e0002 */
[----:B----4-:R0:W4:Y:S01]  /*1140*/  SHFL.DOWN PT, R10, R5, 0x10, 0x1f ;  /* 0x0a001f00050a7f89 */ /* 0x01012200000e0000 */
[----:B------:R-:W-:Y:S05]  /*1150*/  @P4 BRA `(.L_x_830) ;  /* 0x0000000000404947 */ /* 0x000fea0003800000 */
[----:B--2---:R-:W-:Y:S01]  /*1160*/  FSETP.GEU.AND P0, PT, R2, R3, PT ;  /* 0x000000030200720b */ /* 0x004fe20003f0e000 */
[----:B-1----:R-:W-:Y:S02]  /*1170*/  IMAD.MOV.U32 R7, RZ, RZ, R9 ;  /* 0x000000ffff077224 */ /* 0x002fe400078e0009 */
        /* <DEDUP_REMOVED lines=14> */
.L_x_830:
[----:B------:R-:W-:Y:S05]  /*1260*/  BSYNC.RECONVERGENT B1 ;  /* 0x0000000000017941 */ /* 0x000fea0003800200 */
.L_x_829:
[----:B------:R-:W-:Y:S04]  /*1270*/  BSSY.RECONVERGENT B1, `(.L_x_831) ;  /* 0x000000c000017945 */ /* 0x000fe80003800200 */
[----:B------:R-:W-:Y:S05]  /*1280*/  @P2 BRA `(.L_x_832) ;  /* 0x0000000000282947 */ /* 0x000fea0003800000 */
[----:B0-----:R-:W0:Y:S01]  /*1290*/  S2R R4, SR_CgaCtaId ;  /* 0x0000000000047919 */ /* 0x001e220000008800 */
[----:B--2---:R-:W-:Y:S02]  /*12a0*/  MOV R3, 0x400 ;  /* 0x0000040000037802 */ /* 0x004fe40000000f00 */
        /* <DEDUP_REMOVED lines=8> */
.L_x_832:
[----:B------:R-:W-:Y:S05]  /*1330*/  BSYNC.RECONVERGENT B1 ;  /* 0x0000000000017941 */ /* 0x000fea0003800200 */
.L_x_831:
[----:B------:R-:W-:Y:S01]  /*1340*/  BAR.SYNC.DEFER_BLOCKING 0x0 ;  /* 0x0000000000007b1d */ /* 0x000fe20000010000 */
[----:B------:R-:W-:-:S13]  /*1350*/  ISETP.NE.AND P1, PT, R0, RZ, PT ;  /* 0x000000ff0000720c */ /* 0x000fda0003f25270 */
[----:B------:R-:W-:Y:S05]  /*1360*/  @P1 BRA `(.L_x_833) ;  /* 0x0000004800341947 */ /* 0x000fea0003800000 */
[----:B0-2---:R-:W0:Y:S01]  /*1370*/  S2R R3, SR_CgaCtaId ;  /* 0x0000000000037919 */ /* 0x005e220000008800 */
[----:B------:R-:W-:Y:S01]  /*1380*/  MOV R0, 0x400 ;  /* 0x0000040000007802 */ /* 0x000fe20000000f00 */
[----:B------:R-:W-:Y:S03]  /*1390*/  BSSY.RECONVERGENT B1, `(.L_x_834) ;  /* 0x0000016000017945 */ /* 0x000fe60003800200 */
[----:B0-----:R-:W-:-:S05]  /*13a0*/  LEA R24, R3, R0, 0x18 ;  /* 0x0000000003187211 */ /* 0x001fca00078ec0ff */
[----:B------:R-:W0:Y:S04]  /*13b0*/  LDS R5, [R24+0x18] ;  /* 0x0000180018057984 */ /* 0x000e280000000800 */
[----:B------:R2:W1:Y:S04]  /*13c0*/  LDS.64 R2, [R24+0x20] ;  /* 0x0000200018027984 */ /* 0x0004680000000a00 */
[----:B------:R2:W1:Y:S04]  /*13d0*/  LDS R21, [R24+0x28] ;  /* 0x0000280018157984 */ /* 0x0004680000000800 */
[----:B------:R2:W1:Y:S01]  /*13e0*/  LDS R18, [R24+0x38] ;  /* 0x0000380018127984 */ /* 0x0004620000000800 */
[----:B0-----:R-:W-:Y:S01]  /*13f0*/  FSETP.GEU.AND P0, PT, R8, R5, PT ;  /* 0x000000050800720b */ /* 0x001fe20003f0e000 */
[----:B------:R-:W-:-:S12]  /*1400*/  IMAD.MOV.U32 R20, RZ, RZ, R5 ;  /* 0x000000ffff147224 */ /* 0x000fd800078e0005 */
[----:B-12---:R-:W-:Y:S05]  /*1410*/  @!P0 BRA `(.L_x_835) ;  /* 0x0000000000348947 */ /* 0x006fea0003800000 */
[----:B------:R-:W-:Y:S01]  /*1420*/  FSETP.GEU.AND P3, PT, R5, R8, PT ;  /* 0x000000080500720b */ /* 0x000fe20003f6e000 */
[----:B------:R-:W-:-:S12]  /*1430*/  IMAD.MOV.U32 R20, RZ, RZ, R8 ;  /* 0x000000ffff147224 */ /* 0x000fd800078e0008 */
[CC--:B------:R-:W-:Y:S02]  /*1440*/  @P3 ISETP.GE.U32.AND P0, PT, R7.reuse, R2.reuse, PT ;  /* 0x000000020700320c */ /* 0x0c0fe40003f06070 */
[CC--:B------:R-:W-:Y:S02]  /*1450*/  @P3 ISETP.LT.U32.AND P2, PT, R7.reuse, R2.reuse, PT ;  /* 0x000000020700320c */ /* 0x0c0fe40003f41070 */
[CC--:B------:R-:W-:Y:S02]  /*1460*/  @P3 ISETP.GE.AND.EX P0, PT, R6.reuse, R3.reuse, PT, P0 ;  /* 0x000000030600320c */ /* 0x0c0fe40003f06300 */
[----:B------:R-:W-:Y:S02]  /*1470*/  @P3 ISETP.LT.AND.EX P2, PT, R6, R3, PT, P2 ;  /* 0x000000030600320c */ /* 0x000fe40003f41320 */
[----:B------:R-:W-:Y:S02]  /*1480*/  @P3 FSEL R20, R8, R5, !P0 ;  /* 0x0000000508143208 */ /* 0x000fe40004000000 */
[----:B------:R-:W-:Y:S01]  /*1490*/  @P3 SEL R0, R7, R2, P2 ;  /* 0x0000000207003207 */ /* 0x000fe20001000000 */
[----:B------:R-:W-:Y:S01]  /*14a0*/  IMAD.MOV.U32 R2, RZ, RZ, R7 ;  /* 0x000000ffff027224 */ /* 0x000fe200078e0007 */
[----:B------:R-:W-:Y:S01]  /*14b0*/  @P3 SEL R5, R6, R3, P2 ;  /* 0x0000000306053207 */ /* 0x000fe20001000000 */
[----:B------:R-:W-:-:S02]  /*14c0*/  IMAD.MOV.U32 R3, RZ, RZ, R6 ;  /* 0x000000ffff037224 */ /* 0x000fc400078e0006 */
[----:B------:R-:W-:Y:S02]  /*14d0*/  @P3 IMAD.MOV.U32 R2, RZ, RZ, R0 ;  /* 0x000000ffff023224 */ /* 0x000fe400078e0000 */
[----:B------:R-:W-:-:S07]  /*14e0*/  @P3 IMAD.MOV.U32 R3, RZ, RZ, R5 ;  /* 0x000000ffff033224 */ /* 0x000fce00078e0005 */
.L_x_835:
[----:B------:R-:W-:Y:S05]  /*14f0*/  BSYNC.RECONVERGENT B1 ;  /* 0x0000000000017941 */ /* 0x000fea0003800200 */
.L_x_834:
[----:B------:R-:W0:Y:S01]  /*1500*/  LDS.64 R14, [R24+0x30] ;  /* 0x00003000180e7984 */ /* 0x000e220000000a00 */
[----:B------:R-:W-:Y:S01]  /*1510*/  FSETP.GEU.AND P0, PT, R20, R21, PT ;  /* 0x000000151400720b */ /* 0x000fe20003f0e000 */
[----:B------:R-:W-:Y:S01]  /*1520*/  BSSY.RECONVERGENT B1, `(.L_x_836) ;  /* 0x0000019000017945 */ /* 0x000fe20003800200 */
[----:B------:R-:W-:Y:S01]  /*1530*/  IMAD.MOV.U32 R23, RZ, RZ, R21 ;  /* 0x000000ffff177224 */ /* 0x000fe200078e0015 */
[----:B------:R1:W2:Y:S04]  /*1540*/  LDS R19, [R24+0x48] ;  /* 0x0000480018137984 */ /* 0x0002a80000000800 */
[----:B------:R1:W1:Y:S04]  /*1550*/  LDS R17, [R24+0x58] ;  /* 0x0000580018117984 */ /* 0x0002680000000800 */
[----:B------:R0:W1:Y:S04]  /*1560*/  LDS R16, [R24+0x68] ;  /* 0x0000680018107984 */ /* 0x0000680000000800 */
[----:B------:R0:W1:Y:S04]  /*1570*/  LDS R0, [R24+0x78] ;  /* 0x0000780018007984 */ /* 0x0000680000000800 */
[----:B---3--:R3:W1:Y:S04]  /*1580*/  LDS.64 R12, [R24+0x40] ;  /* 0x00004000180c7984 */ /* 0x0086680000000a00 */
[----:B----4-:R3:W4:Y:S04]  /*1590*/  LDS.64 R10, [R24+0x50] ;  /* 0x00005000180a7984 */ /* 0x0107280000000a00 */
[----:B------:R3:W1:Y:S04]  /*15a0*/  LDS.64 R8, [R24+0x60] ;  /* 0x0000600018087984 */ /* 0x0006680000000a00 */
[----:B------:R3:W1:Y:S04]  /*15b0*/  LDS.64 R6, [R24+0x70] ;  /* 0x0000700018067984 */ /* 0x0006680000000a00 */
[----:B------:R3:W1:Y:S01]  /*15c0*/  LDS.64 R4, [R24+0x80] ;  /* 0x0000800018047984 */ /* 0x0006620000000a00 */
[----:B0-----:R-:W-:-:S02]  /*15d0*/  IMAD.MOV.U32 R25, RZ, RZ, R14 ;  /* 0x000000ffff197224 */ /* 0x001fc400078e000e */
[----:B------:R-:W-:Y:S01]  /*15e0*/  IMAD.MOV.U32 R22, RZ, RZ, R15 ;  /* 0x000000ffff167224 */ /* 0x000fe200078e000f */
[----:B------:R-:W-:Y:S06]  /*15f0*/  @!P0 BRA `(.L_x_837) ;  /* 0x00000000002c8947 */ /* 0x000fec0003800000 */
        /* <DEDUP_REMOVED lines=11> */
.L_x_837:
[----:B------:R-:W-:Y:S05]  /*16b0*/  BSYNC.RECONVERGENT B1 ;  /* 0x0000000000017941 */ /* 0x000fea0003800200 */
.L_x_836:
[----:B------:R-:W-:Y:S01]  /*16c0*/  FSETP.GEU.AND P0, PT, R23, R18, PT ;  /* 0x000000121700720b */ /* 0x000fe20003f0e000 */
[----:B------:R-:W-:Y:S01]  /*16d0*/  BSSY.RECONVERGENT B1, `(.L_x_838) ;  /* 0x0000010000017945 */ /* 0x000fe20003800200 */
[----:B------:R-:W-:Y:S02]  /*16e0*/  IMAD.MOV.U32 R2, RZ, RZ, R18 ;  /* 0x000000ffff027224 */ /* 0x000fe400078e0012 */
[----:B-1----:R-:W-:Y:S02]  /*16f0*/  IMAD.MOV.U32 R3, RZ, RZ, R12 ;  /* 0x000000ffff037224 */ /* 0x002fe400078e000c */
        /* <DEDUP_REMOVED lines=13> */
.L_x_839:
[----:B------:R-:W-:Y:S05]  /*17d0*/  BSYNC.RECONVERGENT B1 ;  /* 0x0000000000017941 */ /* 0x000fea0003800200 */
.L_x_838:
[----:B--2---:R-:W-:Y:S01]  /*17e0*/  FSETP.GEU.AND P0, PT, R2, R19, PT ;  /* 0x000000130200720b */ /* 0x004fe20003f0e000 */
[----:B------:R-:W-:Y:S01]  /*17f0*/  BSSY.RECONVERGENT B1, `(.L_x_840) ;  /* 0x0000010000017945 */ /* 0x000fe20003800200 */
[----:B------:R-:W-:Y:S02]  /*1800*/  IMAD.MOV.U32 R12, RZ, RZ, R19 ;  /* 0x000000ffff0c7224 */ /* 0x000fe400078e0013 */
[----:B----4-:R-:W-:Y:S02]  /*1810*/  IMAD.MOV.U32 R15, RZ, RZ, R10 ;  /* 0x000000ffff0f7224 */ /* 0x010fe400078e000a */
        /* <DEDUP_REMOVED lines=13> */
.L_x_841:
[----:B------:R-:W-:Y:S05]  /*18f0*/  BSYNC.RECONVERGENT B1 ;  /* 0x0000000000017941 */ /* 0x000fea0003800200 */
.L_x_840:
        /* <DEDUP_REMOVED lines=17> */
.L_x_843:
[----:B------:R-:W-:Y:S05]  /*1a10*/  BSYNC.RECONVERGENT B1 ;  /* 0x0000000000017941 */ /* 0x000fea0003800200 */
.L_x_842:
        /* <DEDUP_REMOVED lines=17> */
.L_x_845:
[----:B------:R-:W-:Y:S05]  /*1b30*/  BSYNC.RECONVERGENT B1 ;  /* 0x0000000000017941 */ /* 0x000fea0003800200 */
.L_x_844:
[----:B------:R-:W-:Y:S01]  /*1b40*/  FSETP.GEU.AND P0, PT, R9, R0, PT ;  /* 0x000000000900720b */ /* 0x000fe20003f0e000 */
[----:B------:R-:W-:Y:S02]  /*1b50*/  IMAD.MOV.U32 R8, RZ, RZ, R0 ;  /* 0x000000ffff087224 */ /* 0x000fe400078e0000 */
[----:B------:R-:W-:Y:S02]  /*1b60*/  IMAD.MOV.U32 R7, RZ, RZ, R4 ;  /* 0x000000ffff077224 */ /* 0x000fe400078e0004 */
[----:B------:R-:W-:-:S08]  /*1b70*/  IMAD.MOV.U32 R6, RZ, RZ, R5 ;  /* 0x000000ffff067224 */ /* 0x000fd000078e0005 */
[----:B------:R-:W-:Y:S05]  /*1b80*/  @!P0 BRA `(.L_x_833) ;  /* 0x00000040002c8947 */ /* 0x000fea0003800000 */
[----:B------:R-:W-:Y:S01]  /*1b90*/  FSETP.GEU.AND P0, PT, R0, R9, PT ;  /* 0x000000090000720b */ /* 0x000fe20003f0e000 */
[----:B------:R-:W-:Y:S02]  /*1ba0*/  IMAD.MOV.U32 R8, RZ, RZ, R9 ;  /* 0x000000ffff087224 */ /* 0x000fe400078e0009 */
[----:B------:R-:W-:Y:S02]  /*1bb0*/  IMAD.MOV.U32 R7, RZ, RZ, R11 ;  /* 0x000000ffff077224 */ /* 0x000fe400078e000b */
        /* <DEDUP_REMOVED lines=10> */
.L_x_820:
[----:B------:R-:W2:Y:S01]  /*1c60*/  S2R R12, SR_LANEID ;  /* 0x00000000000c7919 */ /* 0x000ea20000000000 */
[----:B------:R-:W-:Y:S01]  /*1c70*/  LOP3.LUT R5, R0, 0x3e0, RZ, 0xc0, !PT ;  /* 0x000003e000057812 */ /* 0x000fe200078ec0ff */
[----:B------:R-:W-:Y:S01]  /*1c80*/  BSSY.RECONVERGENT B1, `(.L_x_846) ;  /* 0x0000026000017945 */ /* 0x000fe20003800200 */
[----:B-----5:R-:W-:Y:S02]  /*1c90*/  IMAD.MOV.U32 R14, RZ, RZ, R2 ;  /* 0x000000ffff0e7224 */ /* 0x020fe400078e0002 */
[----:B------:R-:W-:Y:S02]  /*1ca0*/  IMAD.MOV.U32 R16, RZ, RZ, R3 ;  /* 0x000000ffff107224 */ /* 0x000fe400078e0003 */
[----:B-1----:R-:W-:Y:S01]  /*1cb0*/  VIADD R6, R5, 0x20 ;  /* 0x0000002005067836 */ /* 0x002fe20000000000 */
[----:B------:R-:W-:-:S04]  /*1cc0*/  LOP3.LUT R5, RZ, R5, RZ, 0x33, !PT ;  /* 0x00000005ff057212 */ /* 0x000fc800078e33ff */
[----:B------:R-:W-:Y:S01]  /*1cd0*/  ISETP.GT.AND P0, PT, R6, UR6, PT ;  /* 0x0000000606007c0c */ /* 0x000fe2000bf04270 */
[----:B------:R-:W-:-:S05]  /*1ce0*/  VIADD R5, R5, UR6 ;  /* 0x0000000605057c36 */ /* 0x000fca0008000000 */
[----:B------:R-:W-:-:S05]  /*1cf0*/  SEL R5, R5, 0x1f, P0 ;  /* 0x0000001f05057807 */ /* 0x000fca0000000000 */
[----:B------:R1:W3:Y:S04]  /*1d00*/  SHFL.DOWN PT, R7, R4, 0x1, R5 ;  /* 0x0820000004077989 */ /* 0x0002e800000e0005 */
[----:B0-----:R1:W0:Y:S04]  /*1d10*/  SHFL.DOWN PT, R9, R2, 0x1, R5 ;  /* 0x0820000002097989 */ /* 0x00122800000e0005 */
[----:B------:R1:W4:Y:S01]  /*1d20*/  SHFL.DOWN PT, R11, R3, 0x1, R5 ;  /* 0x08200000030b7989 */ /* 0x00032200000e0005 */
[C---:B--2---:R-:W-:Y:S01]  /*1d30*/  ISETP.GE.AND P0, PT, R12.reuse, R5, PT ;  /* 0x000000050c00720c */ /* 0x044fe20003f06270 */
[C---:B------:R-:W-:Y:S01]  /*1d40*/  VIADD R6, R12.reuse, 0x2 ;  /* 0x000000020c067836 */ /* 0x040fe20000000000 */
[C---:B------:R-:W-:Y:S01]  /*1d50*/  ISETP.NE.AND P3, PT, R12.reuse, RZ, PT ;  /* 0x000000ff0c00720c */ /* 0x040fe20003f65270 */
[----:B------:R-:W-:-:S02]  /*1d60*/  VIADD R8, R12, 0x4 ;  /* 0x000000040c087836 */ /* 0x000fc40000000000 */
[----:B------:R-:W-:Y:S01]  /*1d70*/  VIADD R10, R12, 0x8 ;  /* 0x000000080c0a7836 */ /* 0x000fe20000000000 */
[-C--:B------:R-:W-:Y:S01]  /*1d80*/  ISETP.GT.AND P6, PT, R6, R5.reuse, PT ;  /* 0x000000050600720c */ /* 0x080fe20003fc4270 */
[----:B------:R-:W-:Y:S01]  /*1d90*/  IMAD.MOV.U32 R6, RZ, RZ, R4 ;  /* 0x000000ffff067224 */ /* 0x000fe200078e0004 */
[-C--:B------:R-:W-:Y:S01]  /*1da0*/  ISETP.GT.AND P4, PT, R8, R5.reuse, PT ;  /* 0x000000050800720c */ /* 0x080fe20003f84270 */
[----:B------:R-:W-:Y:S01]  /*1db0*/  VIADD R8, R12, 0x10 ;  /* 0x000000100c087836 */ /* 0x000fe20000000000 */
[----:B------:R-:W-:-:S03]  /*1dc0*/  ISETP.GT.AND P2, PT, R10, R5, PT ;  /* 0x000000050a00720c */ /* 0x000fc60003f44270 */
[----:B-1----:R-:W-:Y:S10]  /*1dd0*/  @P0 BRA `(.L_x_847) ;  /* 0x0000000000400947 */ /* 0x002ff40003800000 */
[----:B---3--:R-:W-:Y:S01]  /*1de0*/  FSETP.GEU.AND P0, PT, R4, R7, PT ;  /* 0x000000070400720b */ /* 0x008fe20003f0e000 */
        /* <DEDUP_REMOVED lines=15> */
.L_x_847:
[----:B------:R-:W-:Y:S05]  /*1ee0*/  BSYNC.RECONVERGENT B1 ;  /* 0x0000000000017941 */ /* 0x000fea0003800200 */
.L_x_846:
[----:B------:R1:W2:Y:S01]  /*1ef0*/  SHFL.DOWN PT, R3, R6, 0x2, R5 ;  /* 0x0840000006037989 */ /* 0x0002a200000e0005 */
[----:B------:R-:W-:Y:S01]  /*1f00*/  BSSY.RECONVERGENT B1, `(.L_x_848) ;  /* 0x0000018000017945 */ /* 0x000fe20003800200 */
[----:B------:R-:W-:Y:S01]  /*1f10*/  ISETP.GT.AND P5, PT, R8, R5, PT ;  /* 0x000000050800720c */ /* 0x000fe20003fa4270 */
[----:B------:R-:W-:Y:S01]  /*1f20*/  IMAD.MOV.U32 R10, RZ, RZ, R14 ;  /* 0x000000ffff0a7224 */ /* 0x000fe200078e000e */
[----:B---3--:R1:W3:Y:S01]  /*1f30*/  SHFL.DOWN PT, R7, R14, 0x2, R5 ;  /* 0x084000000e077989 */ /* 0x0082e200000e0005 */
[----:B------:R-:W-:Y:S02]  /*1f40*/  IMAD.MOV.U32 R12, RZ, RZ, R16 ;  /* 0x000000ffff0c7224 */ /* 0x000fe400078e0010 */
[----:B------:R-:W-:Y:S01]  /*1f50*/  IMAD.MOV.U32 R2, RZ, RZ, R6 ;  /* 0x000000ffff027224 */ /* 0x000fe200078e0006 */
[----:B0-----:R1:W0:Y:S01]  /*1f60*/  SHFL.DOWN PT, R9, R16, 0x2, R5 ;  /* 0x0840000010097989 */ /* 0x00122200000e0005 */
[----:B------:R-:W-:Y:S06]  /*1f70*/  @P6 BRA `(.L_x_849) ;  /* 0x0000000000406947 */ /* 0x000fec0003800000 */
[----:B--2---:R-:W-:Y:S01]  /*1f80*/  FSETP.GEU.AND P0, PT, R6, R3, PT ;  /* 0x000000030600720b */ /* 0x004fe20003f0e000 */
[----:B---3--:R-:W-:Y:S02]  /*1f90*/  IMAD.MOV.U32 R10, RZ, RZ, R7 ;  /* 0x000000ffff0a7224 */ /* 0x008fe400078e0007 */
[----:B0-----:R-:W-:Y:S02]  /*1fa0*/  IMAD.MOV.U32 R12, RZ, RZ, R9 ;  /* 0x000000ffff0c7224 */ /* 0x001fe400078e0009 */
        /* <DEDUP_REMOVED lines=13> */
.L_x_849:
[----:B------:R-:W-:Y:S05]  /*2080*/  BSYNC.RECONVERGENT B1 ;  /* 0x0000000000017941 */ /* 0x000fea0003800200 */
.L_x_848:
[----:B--2---:R2:W2:Y:S01]  /*2090*/  SHFL.DOWN PT, R3, R2, 0x4, R5 ;  /* 0x0880000002037989 */ /* 0x0044a200000e0005 */
[----:B------:R-:W-:Y:S01]  /*20a0*/  BSSY.RECONVERGENT B1, `(.L_x_850) ;  /* 0x0000017000017945 */ /* 0x000fe20003800200 */
[----:B------:R-:W-:Y:S02]  /*20b0*/  IMAD.MOV.U32 R4, RZ, RZ, R2 ;  /* 0x000000ffff047224 */ /* 0x000fe400078e0002 */
[----:B---3--:R3:W2:Y:S01]  /*20c0*/  SHFL.DOWN PT, R7, R10, 0x4, R5 ;  /* 0x088000000a077989 */ /* 0x0086a200000e0005 */
[----:B-1----:R-:W-:Y:S02]  /*20d0*/  IMAD.MOV.U32 R6, RZ, RZ, R10 ;  /* 0x000000ffff067224 */ /* 0x002fe400078e000a */
[----:B------:R-:W-:Y:S01]  /*20e0*/  IMAD.MOV.U32 R8, RZ, RZ, R12 ;  /* 0x000000ffff087224 */ /* 0x000fe200078e000c */
[----:B0-----:R3:W0:Y:S01]  /*20f0*/  SHFL.DOWN PT, R9, R12, 0x4, R5 ;  /* 0x088000000c097989 */ /* 0x00162200000e0005 */
[----:B------:R-:W-:Y:S05]  /*2100*/  @P4 BRA `(.L_x_851) ;  /* 0x0000000000404947 */ /* 0x000fea0003800000 */
[----:B--2---:R-:W-:Y:S01]  /*2110*/  FSETP.GEU.AND P0, PT, R2, R3, PT ;  /* 0x000000030200720b */ /* 0x004fe20003f0e000 */
[----:B------:R-:W-:Y:S02]  /*2120*/  IMAD.MOV.U32 R4, RZ, RZ, R3 ;  /* 0x000000ffff047224 */ /* 0x000fe400078e0003 */
[----:B------:R-:W-:Y:S02]  /*2130*/  IMAD.MOV.U32 R6, RZ, RZ, R7 ;  /* 0x000000ffff067224 */ /* 0x000fe400078e0007 */
[----:B0-----:R-:W-:-:S08]  /*2140*/  IMAD.MOV.U32 R8, RZ, RZ, R9 ;  /* 0x000000ffff087224 */ /* 0x001fd000078e0009 */
        /* <DEDUP_REMOVED lines=12> */
.L_x_851:
[----:B------:R-:W-:Y:S05]  /*2210*/  BSYNC.RECONVERGENT B1 ;  /* 0x0000000000017941 */ /* 0x000fea0003800200 */
.L_x_850:
[----:B--2---:R1:W2:Y:S01]  /*2220*/  SHFL.DOWN PT, R3, R4, 0x8, R5 ;  /* 0x0900000004037989 */ /* 0x0042a200000e0005 */
[----:B------:R-:W-:Y:S01]  /*2230*/  BSSY.RECONVERGENT B1, `(.L_x_852) ;  /* 0x0000017000017945 */ /* 0x000fe20003800200 */
[----:B------:R-:W-:Y:S02]  /*2240*/  IMAD.MOV.U32 R2, RZ, RZ, R4 ;  /* 0x000000ffff027224 */ /* 0x000fe400078e0004 */
[----:B------:R1:W1:Y:S01]  /*2250*/  SHFL.DOWN PT, R7, R6, 0x8, R5 ;  /* 0x0900000006077989 */ /* 0x00026200000e0005 */
[----:B---3--:R-:W-:Y:S02]  /*2260*/  IMAD.MOV.U32 R10, RZ, RZ, R6 ;  /* 0x000000ffff0a7224 */ /* 0x008fe400078e0006 */
[----:B------:R-:W-:Y:S01]  /*2270*/  IMAD.MOV.U32 R12, RZ, RZ, R8 ;  /* 0x000000ffff0c7224 */ /* 0x000fe200078e0008 */
[----:B0-----:R0:W3:Y:S01]  /*2280*/  SHFL.DOWN PT, R9, R8, 0x8, R5 ;  /* 0x0900000008097989 */ /* 0x0010e200000e0005 */
[----:B------:R-:W-:Y:S05]  /*2290*/  @P2 BRA `(.L_x_853) ;  /* 0x0000000000402947 */ /* 0x000fea0003800000 */
[----:B--2---:R-:W-:Y:S01]  /*22a0*/  FSETP.GEU.AND P0, PT, R4, R3, PT ;  /* 0x000000030400720b */ /* 0x004fe20003f0e000 */
[----:B------:R-:W-:Y:S02]  /*22b0*/  IMAD.MOV.U32 R2, RZ, RZ, R3 ;  /* 0x000000ffff027224 */ /* 0x000fe400078e0003 */
[----:B-1----:R-:W-:Y:S02]  /*22c0*/  IMAD.MOV.U32 R10, RZ, RZ, R7 ;  /* 0x000000ffff0a7224 */ /* 0x002fe400078e0007 */
[----:B---3--:R-:W-:-:S08]  /*22d0*/  IMAD.MOV.U32 R12, RZ, RZ, R9 ;  /* 0x000000ffff0c7224 */ /* 0x008fd000078e0009 */
        /* <DEDUP_REMOVED lines=12> */
.L_x_853:
[----:B------:R-:W-:Y:S05]  /*23a0*/  BSYNC.RECONVERGENT B1 ;  /* 0x0000000000017941 */ /* 0x000fea0003800200 */
.L_x_852:
[----:B--2---:R2:W2:Y:S01]  /*23b0*/  SHFL.DOWN PT, R3, R2, 0x10, R5 ;  /* 0x0a00000002037989 */ /* 0x0044a200000e0005 */
[----:B------:R-:W-:Y:S01]  /*23c0*/  BSSY.RECONVERGENT B1, `(.L_x_854) ;  /* 0x0000017000017945 */ /* 0x000fe20003800200 */
[----:B0-----:R-:W-:Y:S02]  /*23d0*/  IMAD.MOV.U32 R8, RZ, RZ, R2 ;  /* 0x000000ffff087224 */ /* 0x001fe400078e0002 */
[----:B---3--:R0:W3:Y:S01]  /*23e0*/  SHFL.DOWN PT, R9, R10, 0x10, R5 ;  /* 0x0a0000000a097989 */ /* 0x0080e200000e0005 */
[----:B-1----:R-:W-:Y:S02]  /*23f0*/  IMAD.MOV.U32 R7, RZ, RZ, R10 ;  /* 0x000000ffff077224 */ /* 0x002fe400078e000a */
[----:B------:R-:W-:Y:S01]  /*2400*/  IMAD.MOV.U32 R6, RZ, RZ, R12 ;  /* 0x000000ffff067224 */ /* 0x000fe200078e000c */
[----:B----4-:R0:W1:Y:S01]  /*2410*/  SHFL.DOWN PT, R11, R12, 0x10, R5 ;  /* 0x0a0000000c0b7989 */ /* 0x01006200000e0005 */
[----:B------:R-:W-:Y:S05]  /*2420*/  @P5 BRA `(.L_x_855) ;  /* 0x0000000000405947 */ /* 0x000fea0003800000 */
[----:B--2---:R-:W-:Y:S01]  /*2430*/  FSETP.GEU.AND P0, PT, R2, R3, PT ;  /* 0x000000030200720b */ /* 0x004fe20003f0e000 */
[----:B------:R-:W-:Y:S02]  /*2440*/  IMAD.MOV.U32 R8, RZ, RZ, R3 ;  /* 0x000000ffff087224 */ /* 0x000fe400078e0003 */
[----:B---3--:R-:W-:Y:S02]  /*2450*/  IMAD.MOV.U32 R7, RZ, RZ, R9 ;  /* 0x000000ffff077224 */ /* 0x008fe400078e0009 */
[----:B-1----:R-:W-:-:S08]  /*2460*/  IMAD.MOV.U32 R6, RZ, RZ, R11 ;  /* 0x000000ffff067224 */ /* 0x002fd000078e000b */
        /* <DEDUP_REMOVED lines=12> */
.L_x_855:
[----:B------:R-:W-:Y:S05]  /*2530*/  BSYNC.RECONVERGENT B1 ;  /* 0x0000000000017941 */ /* 0x000fea0003800200 */
.L_x_854:
[----:B------:R-:W-:Y:S04]  /*2540*/  BSSY.RECONVERGENT B1, `(.L_x_856) ;  /* 0x000000c000017945 */ /* 0x000fe80003800200 */
[----:B------:R-:W-:Y:S05]  /*2550*/  @P3 BRA `(.L_x_857) ;  /* 0x0000000000283947 */ /* 0x000fea0003800000 */
[----:B------:R-:W4:Y:S01]  /*2560*/  S2R R4, SR_CgaCtaId ;  /* 0x0000000000047919 */ /* 0x000f220000008800 */
[----:B--2---:R-:W-:Y:S02]  /*2570*/  MOV R3, 0x400 ;  /* 0x0000040000037802 */ /* 0x004fe40000000f00 */
[----:B------:R-:W-:-:S04]  /*2580*/  SHF.R.U32.HI R2, RZ, 0x1, R0 ;  /* 0x00000001ff027819 */ /* 0x000fc80000011600 */
[----:B------:R-:W-:Y:S02]  /*2590*/  LOP3.LUT R2, R2, 0x1f0, RZ, 0xc0, !PT ;  /* 0x000001f002027812 */ /* 0x000fe400078ec0ff */
[----:B----4-:R-:W-:-:S05]  /*25a0*/  LEA R3, R4, R3, 0x18 ;  /* 0x0000000304037211 */ /* 0x010fca00078ec0ff */
[----:B0-----:R-:W-:Y:S02]  /*25b0*/  IMAD.IADD R5, R2, 0x1, R3 ;  /* 0x0000000102057824 */ /* 0x001fe400078e0203 */
[----:B------:R-:W-:Y:S02]  /*25c0*/  IMAD.MOV.U32 R2, RZ, RZ, R7 ;  /* 0x000000ffff027224 */ /* 0x000fe400078e0007 */
[----:B------:R-:W-:Y:S01]  /*25d0*/  IMAD.MOV.U32 R3, RZ, RZ, R6 ;  /* 0x000000ffff037224 */ /* 0x000fe200078e0006 */
[----:B------:R4:W-:Y:S04]  /*25e0*/  STS [R5+0x8], R8 ;  /* 0x0000080805007388 */ /* 0x0009e80000000800 */
[----:B------:R4:W-:Y:S02]  /*25f0*/  STS.64 [R5+0x10], R2 ;  /* 0x0000100205007388 */ /* 0x0009e40000000a00 */
.L_x_857:
[----:B------:R-:W-:Y:S05]  /*2600*/  BSYNC.RECONVERGENT B1 ;  /* 0x0000000000017941 */ /* 0x000fea0003800200 */
.L_x_856:
[----:B------:R-:W-:Y:S01]  /*2610*/  BAR.SYNC.DEFER_BLOCKING 0x0 ;  /* 0x0000000000007b1d */ /* 0x000fe20000010000 */
[----:B------:R-:W-:-:S13]  /*2620*/  ISETP.NE.AND P1, PT, R0, RZ, PT ;  /* 0x000000ff0000720c */ /* 0x000fda0003f25270 */
[----:B------:R-:W-:Y:S05]  /*2630*/  @P1 BRA `(.L_x_833) ;  /* 0x0000003400801947 */ /* 0x000fea0003800000 */
[----:B------:R-:W-:Y:S01]  /*2640*/  UISETP.GE.AND UP0, UPT, UR6, 0x21, UPT ;  /* 0x000000210600788c */ /* 0x000fe2000bf06270 */
[----:B------:R-:W-:Y:S02]  /*2650*/  IMAD.MOV.U32 R0, RZ, RZ, R8 ;  /* 0x000000ffff007224 */ /* 0x000fe400078e0008 */
[----:B---3--:R-:W-:Y:S02]  /*2660*/  IMAD.MOV.U32 R9, RZ, RZ, R7 ;  /* 0x000000ffff097224 */ /* 0x008fe400078e0007 */
[----:B0-----:R-:W-:-:S04]  /*2670*/  IMAD.MOV.U32 R10, RZ, RZ, R6 ;  /* 0x000000ffff0a7224 */ /* 0x001fc800078e0006 */
[----:B------:R-:W-:Y:S05]  /*2680*/  BRA.U !UP0, `(.L_x_858) ;  /* 0x00000001085c7547 */ /* 0x000fea000b800000 */
[----:B------:R-:W0:Y:S01]  /*2690*/  S2UR UR5, SR_CgaCtaId ;  /* 0x00000000000579c3 */ /* 0x000e220000008800 */
[----:B------:R-:W-:Y:S01]  /*26a0*/  UMOV UR4, 0x400 ;  /* 0x0000040000047882 */ /* 0x000fe20000000000 */
[----:B------:R-:W-:Y:S01]  /*26b0*/  BSSY.RECONVERGENT B1, `(.L_x_858) ;  /* 0x0000014000017945 */ /* 0x000fe20003800200 */
[----:B0-----:R-:W-:-:S09]  /*26c0*/  ULEA UR4, UR5, UR4, 0x18 ;  /* 0x0000000405047291 */ /* 0x001fd2000f8ec0ff */
[----:B--2-4-:R-:W0:Y:S04]  /*26d0*/  LDS R3, [UR4+0x18] ;  /* 0x00001804ff037984 */ /* 0x014e280008000800 */
[----:B------:R-:W2:Y:S01]  /*26e0*/  LDS.64 R4, [UR4+0x20] ;  /* 0x00002004ff047984 */ /* 0x000ea20008000a00 */
[----:B0-----:R-:W-:Y:S01]  /*26f0*/  FSETP.GEU.AND P0, PT, R8, R3, PT ;  /* 0x000000030800720b */ /* 0x001fe20003f0e000 */
[----:B------:R-:W-:Y:S02]  /*2700*/  IMAD.MOV.U32 R0, RZ, RZ, R3 ;  /* 0x000000ffff007224 */ /* 0x000fe400078e0003 */
[----:B--2---:R-:W-:Y:S02]  /*2710*/  IMAD.MOV.U32 R9, RZ, RZ, R4 ;  /* 0x000000ffff097224 */ /* 0x004fe400078e0004 */
[----:B------:R-:W-:-:S08]  /*2720*/  IMAD.MOV.U32 R10, RZ, RZ, R5 ;  /* 0x000000ffff0a7224 */ /* 0x000fd000078e0005 */
        /* <DEDUP_REMOVED lines=12> */
.L_x_859:
[----:B------:R-:W-:Y:S05]  /*27f0*/  BSYNC.RECONVERGENT B1 ;  /* 0x0000000000017941 */ /* 0x000fea0003800200 */
.L_x_858:
[----:B------:R-:W-:Y:S01]  /*2800*/  UISETP.GE.AND UP0, UPT, UR6, 0x41, UPT ;  /* 0x000000410600788c */ /* 0x000fe2000bf06270 */
[----:B--2-4-:R-:W-:Y:S02]  /*2810*/  IMAD.MOV.U32 R2, RZ, RZ, R0 ;  /* 0x000000ffff027224 */ /* 0x014fe400078e0000 */
[----:B------:R-:W-:Y:S02]  /*2820*/  IMAD.MOV.U32 R5, RZ, RZ, R9 ;  /* 0x000000ffff057224 */ /* 0x000fe400078e0009 */
[----:B------:R-:W-:-:S04]  /*2830*/  IMAD.MOV.U32 R4, RZ, RZ, R10 ;  /* 0x000000ffff047224 */ /* 0x000fc800078e000a */
[----:B------:R-:W-:Y:S05]  /*2840*/  BRA.U !UP0, `(.L_x_860) ;  /* 0x00000001085c7547 */ /* 0x000fea000b800000 */
[----:B------:R-:W0:Y:S01]  /*2850*/  S2UR UR5, SR_CgaCtaId ;  /* 0x00000000000579c3 */ /* 0x000e220000008800 */
[----:B------:R-:W-:Y:S01]  /*2860*/  UMOV UR4, 0x400 ;  /* 0x0000040000047882 */ /* 0x000fe20000000000 */
[----:B------:R-:W-:Y:S01]  /*2870*/  BSSY.RECONVERGENT B1, `(.L_x_860) ;  /* 0x0000014000017945 */ /* 0x000fe20003800200 */
[----:B0-----:R-:W-:-:S09]  /*2880*/  ULEA UR4, UR5, UR4, 0x18 ;  /* 0x0000000405047291 */ /* 0x001fd2000f8ec0ff */
[----:B------:R-:W0:Y:S04]  /*2890*/  LDS R3, [UR4+0x28] ;  /* 0x00002804ff037984 */ /* 0x000e280008000800 */
        /* <DEDUP_REMOVED lines=17> */
.L_x_861:
[----:B------:R-:W-:Y:S05]  /*29b0*/  BSYNC.RECONVERGENT B1 ;  /* 0x0000000000017941 */ /* 0x000fea0003800200 */
.L_x_860:
[----:B------:R-:W-:Y:S01]  /*29c0*/  UISETP.GE.AND UP0, UPT, UR6, 0x61, UPT ;  /* 0x000000610600788c */ /* 0x000fe2000bf06270 */
[----:B------:R-:W-:Y:S02]  /*29d0*/  IMAD.MOV.U32 R0, RZ, RZ, R2 ;  /* 0x000000ffff007224 */ /* 0x000fe400078e0002 */
        /* <DEDUP_REMOVED lines=25> */
.L_x_863:
[----:B------:R-:W-:Y:S05]  /*2b70*/  BSYNC.RECONVERGENT B1 ;  /* 0x0000000000017941 */ /* 0x000fea0003800200 */
.L_x_862:
        /* <DEDUP_REMOVED lines=27> */
.L_x_865:
[----:B------:R-:W-:Y:S05]  /*2d30*/  BSYNC.RECONVERGENT B1 ;  /* 0x0000000000017941 */ /* 0x000fea0003800200 */
.L_x_864:
        /* <DEDUP_REMOVED lines=27> */
.L_x_867:
[----:B------:R-:W-:Y:S05]  /*2ef0*/  BSYNC.RECONVERGENT B1 ;  /* 0x0000000000017941 */ /* 0x000fea0003800200 */
.L_x_866:
        /* <DEDUP_REMOVED lines=27> */
.L_x_869:
[----:B------:R-:W-:Y:S05]  /*30b0*/  BSYNC.RECONVERGENT B1 ;  /* 0x0000000000017941 */ /* 0x000fea0003800200 */
.L_x_868:
[----:B------:R-:W-:Y:S01]  /*30c0*/  UISETP.GE.AND UP0, UPT, UR6, 0xe1, UPT ;  /* 0x000000e10600788c */ /* 0x000fe2000bf06270 */
[----:B------:R-:W-:Y:S02]  /*30d0*/  IMAD.MOV.U32 R8, RZ, RZ, R2 ;  /* 0x000000ffff087224 */ /* 0x000fe400078e0002 */
[----:B------:R-:W-:Y:S02]  /*30e0*/  IMAD.MOV.U32 R7, RZ, RZ, R5 ;  /* 0x000000ffff077224 */ /* 0x000fe400078e0005 */
[----:B------:R-:W-:-:S04]  /*30f0*/  IMAD.MOV.U32 R6, RZ, RZ, R4 ;  /* 0x000000ffff067224 */ /* 0x000fc800078e0004 */
[----:B------:R-:W-:Y:S05]  /*3100*/  BRA.U !UP0, `(.L_x_833) ;  /* 0x0000002908cc7547 */ /* 0x000fea000b800000 */
[----:B------:R-:W0:Y:S01]  /*3110*/  S2UR UR5, SR_CgaCtaId ;  /* 0x00000000000579c3 */ /* 0x000e220000008800 */
[----:B------:R-:W-:Y:S02]  /*3120*/  UMOV UR4, 0x400 ;  /* 0x0000040000047882 */ /* 0x000fe40000000000 */
[----:B0-----:R-:W-:-:S09]  /*3130*/  ULEA UR4, UR5, UR4, 0x18 ;  /* 0x0000000405047291 */ /* 0x001fd2000f8ec0ff */
[----:B------:R-:W0:Y:S04]  /*3140*/  LDS R3, [UR4+0x78] ;  /* 0x00007804ff037984 */ /* 0x000e280008000800 */
[----:B-1----:R-:W1:Y:S01]  /*3150*/  LDS.64 R10, [UR4+0x80] ;  /* 0x00008004ff0a7984 */ /* 0x002e620008000a00 */
[----:B0-----:R-:W-:Y:S01]  /*3160*/  FSETP.GEU.AND P0, PT, R2, R3, PT ;  /* 0x000000030200720b */ /* 0x001fe20003f0e000 */
[----:B------:R-:W-:Y:S02]  /*3170*/  IMAD.MOV.U32 R8, RZ, RZ, R3 ;  /* 0x000000ffff087224 */ /* 0x000fe400078e0003 */
[----:B-1----:R-:W-:Y:S02]  /*3180*/  IMAD.MOV.U32 R7, RZ, RZ, R10 ;  /* 0x000000ffff077224 */ /* 0x002fe400078e000a */
        /* <DEDUP_REMOVED lines=15> */
.L_x_801:
[----:B------:R-:W1:Y:S01]  /*3280*/  S2R R0, SR_TID.X ;  /* 0x0000000000007919 */ /* 0x000e620000002100 */
[----:B------:R-:W1:Y:S02]  /*3290*/  LDC.64 R2, c[0x0][0x380] ;  /* 0x0000e000ff027b82 */ /* 0x000e640000000a00 */
[----:B-1----:R-:W-:-:S05]  /*32a0*/  IMAD.WIDE.U32 R2, R0, 0x10, R2 ;  /* 0x0000001000027825 */ /* 0x002fca00078e0002 */
[----:B0-----:R-:W2:Y:S04]  /*32b0*/  LDG.E.CONSTANT R11, desc[UR10][R2.64] ;  /* 0x0000000a020b7981 */ /* 0x001ea8000c1e9900 */
[----:B------:R-:W2:Y:S04]  /*32c0*/  LDG.E.CONSTANT R6, desc[UR10][R2.64+0x1000] ;  /* 0x0010000a02067981 */ /* 0x000ea8000c1e9900 */
[----:B------:R-:W3:Y:S04]  /*32d0*/  LDG.E.64.CONSTANT R4, desc[UR10][R2.64+0x8] ;  /* 0x0000080a02047981 */ /* 0x000ee8000c1e9b00 */
[----:B------:R-:W3:Y:S04]  /*32e0*/  LDG.E.64.CONSTANT R16, desc[UR10][R2.64+0x1008] ;  /* 0x0010080a02107981 */ /* 0x000ee8000c1e9b00 */
[----:B------:R-:W4:Y:S04]  /*32f0*/  LDG.E.CONSTANT R7, desc[UR10][R2.64+0x2000] ;  /* 0x0020000a02077981 */ /* 0x000f28000c1e9900 */
[----:B------:R-:W5:Y:S04]  /*3300*/  LDG.E.64.CONSTANT R14, desc[UR10][R2.64+0x2008] ;  /* 0x0020080a020e7981 */ /* 0x000f68000c1e9b00 */
[----:B------:R-:W5:Y:S04]  /*3310*/  LDG.E.CONSTANT R10, desc[UR10][R2.64+0x3000] ;  /* 0x0030000a020a7981 */ /* 0x000f68000c1e9900 */
[----:B------:R-:W5:Y:S04]  /*3320*/  LDG.E.64.CONSTANT R12, desc[UR10][R2.64+0x3008] ;  /* 0x0030080a020c7981 */ /* 0x000f68000c1e9b00 */
[----:B------:R-:W5:Y:S04]  /*3330*/  LDG.E.CONSTANT R26, desc[UR10][R2.64+0x4000] ;  /* 0x0040000a021a7981 */ /* 0x000f68000c1e9900 */
[----:B------:R0:W5:Y:S01]  /*3340*/  LDG.E.64.CONSTANT R8, desc[UR10][R2.64+0x4008] ;  /* 0x0040080a02087981 */ /* 0x000162000c1e9b00 */
[----:B------:R-:W-:Y:S01]  /*3350*/  UISETP.GE.U32.AND UP0, UPT, UR8, 0xa00, UPT ;  /* 0x00000a000800788c */ /* 0x000fe2000bf06070 */
[----:B0-----:R-:W-:-:S02]  /*3360*/  IMAD.MOV.U32 R3, RZ, RZ, 0x500 ;  /* 0x00000500ff037424 */ /* 0x001fc400078e00ff */
[----:B------:R-:W-:Y:S01]  /*3370*/  IMAD.MOV.U32 R2, RZ, RZ, RZ ;  /* 0x000000ffff027224 */ /* 0x000fe200078e00ff */
[----:B--2---:R-:W-:-:S13]  /*3380*/  FSETP.GEU.AND P1, PT, R11, R6, PT ;  /* 0x000000060b00720b */ /* 0x004fda0003f2e000 */
[----:B---3--:R-:W-:-:S04]  /*3390*/  @P1 ISETP.GE.U32.AND P0, PT, R4, R16, PT ;  /* 0x000000100400120c */ /* 0x008fc80003f06070 */
[----:B------:R-:W-:-:S04]  /*33a0*/  @P1 ISETP.GE.AND.EX P0, PT, R5, R17, PT, P0 ;  /* 0x000000110500120c */ /* 0x000fc80003f06300 */
[----:B------:R-:W-:-:S04]  /*33b0*/  @P1 FSETP.LT.OR P0, PT, R6, R11, !P0 ;  /* 0x0000000b0600120b */ /* 0x000fc80004701400 */
[----:B------:R-:W-:Y:S02]  /*33c0*/  @P1 FSEL R6, R11, R6, P0 ;  /* 0x000000060b061208 */ /* 0x000fe40000000000 */
[----:B------:R-:W-:Y:S02]  /*33d0*/  @P1 SEL R16, R4, R16, P0 ;  /* 0x0000001004101207 */ /* 0x000fe40000000000 */
[----:B----4-:R-:W-:Y:S02]  /*33e0*/  FSETP.GEU.AND P2, PT, R6, R7, PT ;  /* 0x000000070600720b */ /* 0x010fe40003f4e000 */
[----:B------:R-:W-:-:S11]  /*33f0*/  @P1 SEL R17, R5, R17, P0 ;  /* 0x0000001105111207 */ /* 0x000fd60000000000 */
[----:B-----5:R-:W-:-:S04]  /*3400*/  @P2 ISETP.GE.U32.AND P0, PT, R16, R14, PT ;  /* 0x0000000e1000220c */ /* 0x020fc80003f06070 */
[----:B------:R-:W-:-:S04]  /*3410*/  @P2 ISETP.GE.AND.EX P0, PT, R17, R15, PT, P0 ;  /* 0x0000000f1100220c */ /* 0x000fc80003f06300 */
[----:B------:R-:W-:-:S04]  /*3420*/  @P2 FSETP.LT.OR P0, PT, R7, R6, !P0 ;  /* 0x000000060700220b */ /* 0x000fc80004701400 */
[----:B------:R-:W-:Y:S02]  /*3430*/  @P2 FSEL R7, R6, R7, P0 ;  /* 0x0000000706072208 */ /* 0x000fe40000000000 */
[----:B------:R-:W-:Y:S02]  /*3440*/  @P2 SEL R14, R16, R14, P0 ;  /* 0x0000000e100e2207 */ /* 0x000fe40000000000 */
[----:B------:R-:W-:Y:S02]  /*3450*/  FSETP.GEU.AND P1, PT, R7, R10, PT ;  /* 0x0000000a0700720b */ /* 0x000fe40003f2e000 */
[----:B------:R-:W-:-:S11]  /*3460*/  @P2 SEL R15, R17, R15, P0 ;  /* 0x0000000f110f2207 */ /* 0x000fd60000000000 */
[----:B------:R-:W-:-:S04]  /*3470*/  @P1 ISETP.GE.U32.AND P0, PT, R14, R12, PT ;  /* 0x0000000c0e00120c */ /* 0x000fc80003f06070 */
        /* <DEDUP_REMOVED lines=11> */
[----:B------:R-:W-:Y:S01]  /*3530*/  @P2 SEL R9, R13, R9, P0 ;  /* 0x000000090d092207 */ /* 0x000fe20000000000 */
[----:B------:R-:W-:Y:S06]  /*3540*/  BRA.U !UP0, `(.L_x_870) ;  /* 0x0000000908dc7547 */ /* 0x000fec000b800000 */
[----:B------:R-:W-:Y:S01]  /*3550*/  UIADD3 UR9, UP0, UPT, UR8, -0xa00, URZ ;  /* 0xfffff60008097890 */ /* 0x000fe2000ff1e0ff */
[----:B------:R-:W-:Y:S02]  /*3560*/  IMAD.MOV.U32 R3, RZ, RZ, 0x500 ;  /* 0x00000500ff037424 */ /* 0x000fe400078e00ff */
[----:B------:R-:W-:Y:S01]  /*3570*/  IMAD.MOV.U32 R2, RZ, RZ, RZ ;  /* 0x000000ffff027224 */ /* 0x000fe200078e00ff */
[----:B------:R-:W-:Y:S02]  /*3580*/  ULEA.HI.X.SX32 UR8, UR8, 0xffffffff, 0x1, UP0 ;  /* 0xffffffff08087891 */ /* 0x000fe400080f0eff */
[----:B------:R-:W-:Y:S02]  /*3590*/  UIMAD.WIDE.U32 UR12, UR9, -0x33333333, URZ ;  /* 0xcccccccd090c78a5 */ /* 0x000fe4000f8e00ff */
[----:B------:R-:W-:Y:S02]  /*35a0*/  UIMAD.WIDE.U32 UR4, UR8, -0x33333333, URZ ;  /* 0xcccccccd080478a5 */ /* 0x000fe4000f8e00ff */
[----:B------:R-:W-:-:S02]  /*35b0*/  UISETP.GE.U32.AND UP1, UPT, UR9, 0x500, UPT ;  /* 0x000005000900788c */ /* 0x000fc4000bf26070 */
[----:B------:R-:W-:Y:S02]  /*35c0*/  UIMAD.WIDE.U32 UR4, UP0, UR9, -0x33333334, UR4 ;  /* 0xcccccccc090478a5 */ /* 0x000fe4000f800004 */
[----:B------:R-:W-:Y:S02]  /*35d0*/  UISETP.GE.U32.AND.EX UP1, UPT, UR8, URZ, UPT, UP1 ;  /* 0x000000ff0800728c */ /* 0x000fe4000bf26110 */
[----:B------:R-:W-:Y:S02]  /*35e0*/  UIADD3.X UR7, UPT, UPT, URZ, URZ, URZ, UP0, !UPT ;  /* 0x000000ffff077290 */ /* 0x000fe400087fe4ff */
[----:B------:R-:W-:Y:S01]  /*35f0*/  UIADD3 URZ, UP0, UPT, UR13, UR4, URZ ;  /* 0x000000040dff7290 */ /* 0x000fe2000ff1e0ff */
[----:B------:R-:W-:-:S03]  /*3600*/  UMOV UR6, UR5 ;  /* 0x0000000500067c82 */ /* 0x000fc60008000000 */
[----:B------:R-:W-:-:S04]  /*3610*/  UIMAD.WIDE.U32.X UR4, UR8, -0x33333334, UR6, UP0 ;  /* 0xcccccccc080478a5 */ /* 0x000fc800080e0406 */
[----:B------:R-:W-:-:S04]  /*3620*/  USHF.R.U64 UR6, UR4, 0xa, UR5 ;  /* 0x0000000a04067899 */ /* 0x000fc80008001205 */
[----:B------:R-:W-:-:S04]  /*3630*/  ULOP3.LUT UR7, UR6, 0x1, URZ, 0xc0, !UPT ;  /* 0x0000000106077892 */ /* 0x000fc8000f8ec0ff */
[----:B------:R-:W-:-:S04]  /*3640*/  UISETP.NE.U32.AND UP0, UPT, UR7, 0x1, UPT ;  /* 0x000000010700788c */ /* 0x000fc8000bf05070 */
[----:B------:R-:W-:Y:S01]  /*3650*/  UISETP.NE.U32.AND.EX UP0, UPT, URZ, URZ, UPT, UP0 ;  /* 0x000000ffff00728c */ /* 0x000fe2000bf05100 */
[----:B------:R-:W-:Y:S10]  /*3660*/  BRA.U !UP1, `(.L_x_871) ;  /* 0x0000000509b87547 */ /* 0x000ff4000b800000 */
        /* <DEDUP_REMOVED lines=11> */
.L_x_872:
[----:B------:R-:W2:Y:S04]  /*3720*/  LDG.E.CONSTANT R25, desc[UR10][R28.64+-0x9008] ;  /* 0xff6ff80a1c197981 */ /* 0x000ea8000c1e9900 */
[----:B------:R-:W3:Y:S04]  /*3730*/  LDG.E.64.CONSTANT R22, desc[UR10][R28.64+-0x9000] ;  /* 0xff70000a1c167981 */ /* 0x000ee8000c1e9b00 */
[----:B------:R-:W4:Y:S04]  /*3740*/  LDG.E.CONSTANT R27, desc[UR10][R28.64+-0x8008] ;  /* 0xff7ff80a1c1b7981 */ /* 0x000f28000c1e9900 */
[----:B------:R-:W5:Y:S04]  /*3750*/  LDG.E.64.CONSTANT R10, desc[UR10][R28.64+-0x8000] ;  /* 0xff80000a1c0a7981 */ /* 0x000f68000c1e9b00 */
[----:B------:R-:W5:Y:S04]  /*3760*/  LDG.E.CONSTANT R4, desc[UR10][R28.64+-0x7008] ;  /* 0xff8ff80a1c047981 */ /* 0x000f68000c1e9900 */
        /* <DEDUP_REMOVED lines=8> */
[----:B------:R-:W5:Y:S01]  /*37f0*/  LDG.E.64.CONSTANT R20, desc[UR10][R28.64+-0x3000] ;  /* 0xffd0000a1c147981 */ /* 0x000f62000c1e9b00 */
[----:B--2---:R-:W-:-:S13]  /*3800*/  FSETP.GEU.AND P1, PT, R26, R25, PT ;  /* 0x000000191a00720b */ /* 0x004fda0003f2e000 */
[----:B---3--:R-:W-:-:S04]  /*3810*/  @P1 ISETP.GE.U32.AND P0, PT, R8, R22, PT ;  /* 0x000000160800120c */ /* 0x008fc80003f06070 */
[----:B------:R-:W-:-:S04]  /*3820*/  @P1 ISETP.GE.AND.EX P0, PT, R9, R23, PT, P0 ;  /* 0x000000170900120c */ /* 0x000fc80003f06300 */
[----:B------:R-:W-:-:S04]  /*3830*/  @P1 FSETP.LT.OR P0, PT, R25, R26, !P0 ;  /* 0x0000001a1900120b */ /* 0x000fc80004701400 */
[----:B------:R-:W-:Y:S02]  /*3840*/  @P1 FSEL R25, R26, R25, P0 ;  /* 0x000000191a191208 */ /* 0x000fe40000000000 */
[----:B------:R-:W-:Y:S01]  /*3850*/  @P1 SEL R22, R8, R22, P0 ;  /* 0x0000001608161207 */ /* 0x000fe20000000000 */
[----:B------:R-:W2:Y:S01]  /*3860*/  LDG.E.CONSTANT R26, desc[UR10][R28.64+-0x8] ;  /* 0xfffff80a1c1a7981 */ /* 0x000ea2000c1e9900 */
[----:B----4-:R-:W-:Y:S02]  /*3870*/  FSETP.GEU.AND P2, PT, R25, R27, PT ;  /* 0x0000001b1900720b */ /* 0x010fe40003f4e000 */
[----:B------:R-:W-:Y:S02]  /*3880*/  @P1 SEL R23, R9, R23, P0 ;  /* 0x0000001709171207 */ /* 0x000fe40000000000 */
[----:B------:R0:W3:Y:S09]  /*3890*/  LDG.E.64.CONSTANT R8, desc[UR10][R28.64] ;  /* 0x0000000a1c087981 */ /* 0x0000f2000c1e9b00 */
[----:B-----5:R-:W-:-:S04]  /*38a0*/  @P2 ISETP.GE.U32.AND P0, PT, R22, R10, PT ;  /* 0x0000000a1600220c */ /* 0x020fc80003f06070 */
[----:B------:R-:W-:-:S04]  /*38b0*/  @P2 ISETP.GE.AND.EX P0, PT, R23, R11, PT, P0 ;  /* 0x0000000b1700220c */ /* 0x000fc80003f06300 */
[----:B------:R-:W-:-:S04]  /*38c0*/  @P2 FSETP.LT.OR P0, PT, R27, R25, !P0 ;  /* 0x000000191b00220b */ /* 0x000fc80004701400 */
[----:B------:R-:W-:Y:S02]  /*38d0*/  @P2 FSEL R27, R25, R27, P0 ;  /* 0x0000001b191b2208 */ /* 0x000fe40000000000 */
[----:B------:R-:W4:Y:S02]  /*38e0*/  LDG.E.CONSTANT R25, desc[UR10][R28.64+-0x2008] ;  /* 0xffdff80a1c197981 */ /* 0x000f24000c1e9900 */
[----:B------:R-:W-:Y:S02]  /*38f0*/  FSETP.GEU.AND P1, PT, R27, R4, PT ;  /* 0x000000041b00720b */ /* 0x000fe40003f2e000 */
[----:B------:R-:W-:Y:S02]  /*3900*/  @P2 SEL R10, R22, R10, P0 ;  /* 0x0000000a160a2207 */ /* 0x000fe40000000000 */
[----:B------:R-:W-:Y:S02]  /*3910*/  @P2 SEL R11, R23, R11, P0 ;  /* 0x0000000b170b2207 */ /* 0x000fe40000000000 */
[----:B------:R-:W5:Y:S07]  /*3920*/  LDG.E.64.CONSTANT R22, desc[UR10][R28.64+-0x2000] ;  /* 0xffe0000a1c167981 */ /* 0x000f6e000c1e9b00 */
[----:B------:R-:W-:-:S04]  /*3930*/  @P1 ISETP.GE.U32.AND P0, PT, R10, R12, PT ;  /* 0x0000000c0a00120c */ /* 0x000fc80003f06070 */
[----:B------:R-:W-:-:S04]  /*3940*/  @P1 ISETP.GE.AND.EX P0, PT, R11, R13, PT, P0 ;  /* 0x0000000d0b00120c */ /* 0x000fc80003f06300 */
[----:B------:R-:W-:-:S04]  /*3950*/  @P1 FSETP.LT.OR P0, PT, R4, R27, !P0 ;  /* 0x0000001b0400120b */ /* 0x000fc80004701400 */
[----:B------:R-:W-:Y:S02]  /*3960*/  @P1 FSEL R4, R27, R4, P0 ;  /* 0x000000041b041208 */ /* 0x000fe40000000000 */
[----:B------:R-:W2:Y:S01]  /*3970*/  LDG.E.CONSTANT R27, desc[UR10][R28.64+-0x1008] ;  /* 0xffeff80a1c1b7981 */ /* 0x000ea2000c1e9900 */
[----:B------:R-:W-:Y:S02]  /*3980*/  @P1 SEL R12, R10, R12, P0 ;  /* 0x0000000c0a0c1207 */ /* 0x000fe40000000000 */
[----:B------:R-:W-:Y:S02]  /*3990*/  @P1 SEL R13, R11, R13, P0 ;  /* 0x0000000d0b0d1207 */ /* 0x000fe40000000000 */
[----:B------:R-:W3:Y:S01]  /*39a0*/  LDG.E.64.CONSTANT R10, desc[UR10][R28.64+-0x1000] ;  /* 0xfff0000a1c0a7981 */ /* 0x000ee2000c1e9b00 */
[----:B------:R-:W-:-:S13]  /*39b0*/  FSETP.GEU.AND P2, PT, R4, R5, PT ;  /* 0x000000050400720b */ /* 0x000fda0003f4e000 */
[----:B------:R-:W-:-:S04]  /*39c0*/  @P2 ISETP.GE.U32.AND P0, PT, R12, R14, PT ;  /* 0x0000000e0c00220c */ /* 0x000fc80003f06070 */
[----:B------:R-:W-:-:S04]  /*39d0*/  @P2 ISETP.GE.AND.EX P0, PT, R13, R15, PT, P0 ;  /* 0x0000000f0d00220c */ /* 0x000fc80003f06300 */
[----:B------:R-:W-:-:S04]  /*39e0*/  @P2 FSETP.LT.OR P0, PT, R5, R4, !P0 ;  /* 0x000000040500220b */ /* 0x000fc80004701400 */
[----:B------:R-:W-:-:S04]  /*39f0*/  @P2 FSEL R5, R4, R5, P0 ;  /* 0x0000000504052208 */ /* 0x000fc80000000000 */
[----:B------:R-:W-:Y:S02]  /*3a00*/  FSETP.GEU.AND P1, PT, R5, R6, PT ;  /* 0x000000060500720b */ /* 0x000fe40003f2e000 */
[----:B------:R-:W-:Y:S02]  /*3a10*/  @P2 SEL R14, R12, R14, P0 ;  /* 0x0000000e0c0e2207 */ /* 0x000fe40000000000 */
[----:B------:R-:W-:-:S09]  /*3a20*/  @P2 SEL R15, R13, R15, P0 ;  /* 0x0000000f0d0f2207 */ /* 0x000fd20000000000 */
        /* <DEDUP_REMOVED lines=17> */
[----:B------:R-:W-:Y:S02]  /*3b40*/  @P1 FSEL R24, R7, R24, P0 ;  /* 0x0000001807181208 */ /* 0x000fe40000000000 */
[----:B------:R-:W-:Y:S02]  /*3b50*/  @P1 SEL R20, R18, R20, P0 ;  /* 0x0000001412141207 */ /* 0x000fe40000000000 */
[----:B------:R-:W-:Y:S01]  /*3b60*/  @P1 SEL R21, R19, R21, P0 ;  /* 0x0000001513151207 */ /* 0x000fe20000000000 */
[----:B------:R-:W-:-:S04]  /*3b70*/  UIADD3 UR4, UP1, UPT, UR4, -0x2, URZ ;  /* 0xfffffffe04047890 */ /* 0x000fc8000ff3e0ff */
[----:B------:R-:W-:Y:S02]  /*3b80*/  UIADD3.X UR5, UPT, UPT, UR5, -0x1, URZ, UP1, !UPT ;  /* 0xffffffff05057890 */ /* 0x000fe40008ffe4ff */
[----:B------:R-:W-:-:S04]  /*3b90*/  UISETP.NE.U32.AND UP1, UPT, UR4, URZ, UPT ;  /* 0x000000ff0400728c */ /* 0x000fc8000bf25070 */
[----:B------:R-:W-:Y:S01]  /*3ba0*/  UISETP.NE.AND.EX UP1, UPT, UR5, URZ, UPT, UP1 ;  /* 0x000000ff0500728c */ /* 0x000fe2000bf25310 */
[----:B----4-:R-:W-:-:S13]  /*3bb0*/  FSETP.GEU.AND P2, PT, R24, R25, PT ;  /* 0x000000191800720b */ /* 0x010fda0003f4e000 */
[----:B-----5:R-:W-:-:S04]  /*3bc0*/  @P2 ISETP.GE.U32.AND P0, PT, R20, R22, PT ;  /* 0x000000161400220c */ /* 0x020fc80003f06070 */
[----:B------:R-:W-:-:S04]  /*3bd0*/  @P2 ISETP.GE.AND.EX P0, PT, R21, R23, PT, P0 ;  /* 0x000000171500220c */ /* 0x000fc80003f06300 */
[----:B------:R-:W-:-:S04]  /*3be0*/  @P2 FSETP.LT.OR P0, PT, R25, R24, !P0 ;  /* 0x000000181900220b */ /* 0x000fc80004701400 */
[----:B------:R-:W-:-:S04]  /*3bf0*/  @P2 FSEL R25, R24, R25, P0 ;  /* 0x0000001918192208 */ /* 0x000fc80000000000 */
[----:B--2---:R-:W-:Y:S02]  /*3c00*/  FSETP.GEU.AND P3, PT, R25, R27, PT ;  /* 0x0000001b1900720b */ /* 0x004fe40003f6e000 */
[----:B------:R-:W-:Y:S02]  /*3c10*/  @P2 SEL R22, R20, R22, P0 ;  /* 0x0000001614162207 */ /* 0x000fe40000000000 */
[----:B------:R-:W-:-:S09]  /*3c20*/  @P2 SEL R23, R21, R23, P0 ;  /* 0x0000001715172207 */ /* 0x000fd20000000000 */
[----:B---3--:R-:W-:-:S04]  /*3c30*/  @P3 ISETP.GE.U32.AND P0, PT, R22, R10, PT ;  /* 0x0000000a1600320c */ /* 0x008fc80003f06070 */
[----:B------:R-:W-:-:S04]  /*3c40*/  @P3 ISETP.GE.AND.EX P0, PT, R23, R11, PT, P0 ;  /* 0x0000000b1700320c */ /* 0x000fc80003f06300 */
[----:B------:R-:W-:-:S04]  /*3c50*/  @P3 FSETP.LT.OR P0, PT, R27, R25, !P0 ;  /* 0x000000191b00320b */ /* 0x000fc80004701400 */
[----:B------:R-:W-:-:S04]  /*3c60*/  @P3 FSEL R27, R25, R27, P0 ;  /* 0x0000001b191b3208 */ /* 0x000fc80000000000 */
[----:B------:R-:W-:Y:S02]  /*3c70*/  FSETP.GEU.AND P1, PT, R27, R26, PT ;  /* 0x0000001a1b00720b */ /* 0x000fe40003f2e000 */
[----:B------:R-:W-:Y:S02]  /*3c80*/  @P3 SEL R10, R22, R10, P0 ;  /* 0x0000000a160a3207 */ /* 0x000fe40000000000 */
[----:B------:R-:W-:Y:S02]  /*3c90*/  @P3 SEL R11, R23, R11, P0 ;  /* 0x0000000b170b3207 */ /* 0x000fe40000000000 */
[----:B0-----:R-:W-:-:S07]  /*3ca0*/  IADD3 R28, P3, PT, R28, 0xa000, RZ ;  /* 0x0000a0001c1c7810 */ /* 0x001fce0007f7e0ff */
[----:B------:R-:W-:-:S04]  /*3cb0*/  @P1 ISETP.GE.U32.AND P0, PT, R10, R8, PT ;  /* 0x000000080a00120c */ /* 0x000fc80003f06070 */
[----:B------:R-:W-:Y:S02]  /*3cc0*/  @P1 ISETP.GE.AND.EX P0, PT, R11, R9, PT, P0 ;  /* 0x000000090b00120c */ /* 0x000fe40003f06300 */
[----:B------:R-:W-:Y:S02]  /*3cd0*/  IADD3 R3, P2, PT, R3, 0xa00, RZ ;  /* 0x00000a0003037810 */ /* 0x000fe40007f5e0ff */
[----:B------:R-:W-:Y:S01]  /*3ce0*/  @P1 FSETP.LT.OR P0, PT, R26, R27, !P0 ;  /* 0x0000001b1a00120b */ /* 0x000fe20004701400 */
[----:B------:R-:W-:Y:S02]  /*3cf0*/  IMAD.X R29, RZ, RZ, R29, P3 ;  /* 0x000000ffff1d7224 */ /* 0x000fe400018e061d */
[----:B------:R-:W-:Y:S01]  /*3d00*/  IMAD.X R2, RZ, RZ, R2, P2 ;  /* 0x000000ffff027224 */ /* 0x000fe200010e0602 */
[----:B------:R-:W-:Y:S02]  /*3d10*/  @P1 FSEL R26, R27, R26, P0 ;  /* 0x0000001a1b1a1208 */ /* 0x000fe40000000000 */
[----:B------:R-:W-:-:S02]  /*3d20*/  @P1 SEL R8, R10, R8, P0 ;  /* 0x000000080a081207 */ /* 0x000fc40000000000 */
[----:B------:R-:W-:Y:S01]  /*3d30*/  @P1 SEL R9, R11, R9, P0 ;  /* 0x000000090b091207 */ /* 0x000fe20000000000 */
[----:B------:R-:W-:Y:S06]  /*3d40*/  BRA.U UP1, `(.L_x_872) ;  /* 0xfffffff901747547 */ /* 0x000fec000b83ffff */
.L_x_871:
[----:B------:R-:W-:Y:S05]  /*3d50*/  BRA.U !UP0, `(.L_x_870) ;  /* 0x0000000108d87547 */ /* 0x000fea000b800000 */
[----:B------:R-:W0:Y:S02]  /*3d60*/  LDC.64 R4, c[0x0][0x380] ;  /* 0x0000e000ff047b82 */ /* 0x000e240000000a00 */
[----:B0-----:R-:W-:-:S03]  /*3d70*/  IMAD.WIDE.U32 R4, R0, 0x10, R4 ;  /* 0x0000001000047825 */ /* 0x001fc600078e0004 */
[----:B------:R-:W-:-:S04]  /*3d80*/  LEA R14, P0, R3, R4, 0x4 ;  /* 0x00000004030e7211 */ /* 0x000fc800078020ff */
[----:B------:R-:W-:-:S05]  /*3d90*/  LEA.HI.X R15, R3, R5, R2, 0x4, P0 ;  /* 0x00000005030f7211 */ /* 0x000fca00000f2402 */
        /* <DEDUP_REMOVED lines=38> */
[----:B------:R-:W-:Y:S02]  /*4000*/  @P2 SEL R13, R5, R13, P0 ;  /* 0x0000000d050d2207 */ /* 0x000fe40000000000 */
[----:B------:R-:W-:-:S05]  /*4010*/  IADD3 R3, P2, PT, R3, 0x500, RZ ;  /* 0x0000050003037810 */ /* 0x000fca0007f5e0ff */
[----:B------:R-:W-:-:S04]  /*4020*/  IMAD.X R2, RZ, RZ, R2, P2 ;  /* 0x000000ffff027224 */ /* 0x000fc800010e0602 */
[----:B------:R-:W-:-:S04]  /*4030*/  @P1 ISETP.GE.U32.AND P0, PT, R12, R16, PT ;  /* 0x000000100c00120c */ /* 0x000fc80003f06070 */
[----:B------:R-:W-:-:S04]  /*4040*/  @P1 ISETP.GE.AND.EX P0, PT, R13, R17, PT, P0 ;  /* 0x000000110d00120c */ /* 0x000fc80003f06300 */
[----:B------:R-:W-:-:S04]  /*4050*/  @P1 FSETP.LT.OR P0, PT, R23, R20, !P0 ;  /* 0x000000141700120b */ /* 0x000fc80004701400 */
[----:B------:R-:W-:Y:S02]  /*4060*/  @P1 SEL R16, R12, R16, P0 ;  /* 0x000000100c101207 */ /* 0x000fe40000000000 */
[----:B------:R-:W-:Y:S02]  /*4070*/  @P1 SEL R17, R13, R17, P0 ;  /* 0x000000110d111207 */ /* 0x000fe40000000000 */
[----:B------:R-:W-:Y:S01]  /*4080*/  @P1 FSEL R23, R20, R23, P0 ;  /* 0x0000001714171208 */ /* 0x000fe20000000000 */
[----:B------:R-:W-:Y:S02]  /*4090*/  IMAD.MOV.U32 R8, RZ, RZ, R16 ;  /* 0x000000ffff087224 */ /* 0x000fe400078e0010 */
[----:B------:R-:W-:Y:S02]  /*40a0*/  IMAD.MOV.U32 R9, RZ, RZ, R17 ;  /* 0x000000ffff097224 */ /* 0x000fe400078e0011 */
[----:B------:R-:W-:-:S07]  /*40b0*/  IMAD.MOV.U32 R26, RZ, RZ, R23 ;  /* 0x000000ffff1a7224 */ /* 0x000fce00078e0017 */
.L_x_870:
        /* <DEDUP_REMOVED lines=25> */
.L_x_879:
[----:B------:R-:W-:-:S05]  /*4250*/  IMAD.MOV.U32 R10, RZ, RZ, R13 ;  /* 0x000000ffff0a7224 */ /* 0x000fca00078e000d */
[----:B------:R-:W2:Y:S04]  /*4260*/  LDG.E.CONSTANT R16, desc[UR10][R10.64] ;  /* 0x0000000a0a107981 */ /* 0x000ea8000c1e9900 */
[----:B------:R-:W3:Y:S01]  /*4270*/  LDG.E.64.CONSTANT R6, desc[UR10][R10.64+0x8] ;  /* 0x0000080a0a067981 */ /* 0x000ee2000c1e9b00 */
[----:B------:R-:W-:Y:S01]  /*4280*/  VIADD R12, R12, 0x1 ;  /* 0x000000010c0c7836 */ /* 0x000fe20000000000 */
[----:B------:R-:W-:Y:S01]  /*4290*/  BSSY.RECONVERGENT B3, `(.L_x_877) ;  /* 0x0000016000037945 */ /* 0x000fe20003800200 */
[----:B------:R-:W-:Y:S01]  /*42a0*/  IMAD.MOV.U32 R17, RZ, RZ, R8 ;  /* 0x000000ffff117224 */ /* 0x000fe200078e0008 */
        /* <DEDUP_REMOVED lines=20> */
.L_x_878:
[----:B------:R-:W-:Y:S05]  /*43f0*/  BSYNC.RECONVERGENT B3 ;  /* 0x0000000000037941 */ /* 0x000fea0003800200 */
.L_x_877:
[----:B------:R-:W-:Y:S02]  /*4400*/  IMAD.X R11, RZ, RZ, R11, P3 ;  /* 0x000000ffff0b7224 */ /* 0x000fe400018e060b */
[----:B------:R-:W-:Y:S01]  /*4410*/  VIADD R4, R4, 0x100 ;  /* 0x0000010004047836 */ /* 0x000fe20000000000 */
[----:B------:R-:W-:Y:S06]  /*4420*/  @P2 BRA `(.L_x_879) ;  /* 0xfffffffc00882947 */ /* 0x000fec000383ffff */
.L_x_876:
[----:B------:R-:W-:Y:S05]  /*4430*/  BSYNC.RECONVERGENT B2 ;  /* 0x0000000000027941 */ /* 0x000fea0003800200 */
.L_x_875:
        /* <DEDUP_REMOVED lines=9> */
.L_x_888:
[----:B------:R-:W2:Y:S04]  /*44d0*/  LDG.E.CONSTANT R17, desc[UR10][R10.64+-0x3008] ;  /* 0xffcff80a0a117981 */ /* 0x000ea8000c1e9900 */
[----:B------:R-:W3:Y:S04]  /*44e0*/  LDG.E.64.CONSTANT R14, desc[UR10][R10.64+-0x3000] ;  /* 0xffd0000a0a0e7981 */ /* 0x000ee8000c1e9b00 */
[----:B------:R0:W5:Y:S04]  /*44f0*/  LDG.E.CONSTANT R23, desc[UR10][R10.64+-0x2008] ;  /* 0xffdff80a0a177981 */ /* 0x000168000c1e9900 */
        /* <DEDUP_REMOVED lines=22> */
.L_x_881:
[----:B------:R-:W-:Y:S05]  /*4660*/  BSYNC.RECONVERGENT B2 ;  /* 0x0000000000027941 */ /* 0x000fea0003800200 */
.L_x_880:
        /* <DEDUP_REMOVED lines=17> */
.L_x_883:
[----:B------:R-:W-:Y:S05]  /*4780*/  BSYNC.RECONVERGENT B2 ;  /* 0x0000000000027941 */ /* 0x000fea0003800200 */
.L_x_882:
        /* <DEDUP_REMOVED lines=17> */
.L_x_885:
[----:B------:R-:W-:Y:S05]  /*48a0*/  BSYNC.RECONVERGENT B2 ;  /* 0x0000000000027941 */ /* 0x000fea0003800200 */
.L_x_884:
        /* <DEDUP_REMOVED lines=17> */
.L_x_887:
[----:B------:R-:W-:Y:S05]  /*49c0*/  BSYNC.RECONVERGENT B2 ;  /* 0x0000000000027941 */ /* 0x000fea0003800200 */
.L_x_886:
[----:B------:R-:W-:Y:S01]  /*49d0*/  VIADD R4, R4, 0x400 ;  /* 0x0000040004047836 */ /* 0x000fe20000000000 */
[----:B------:R-:W-:-:S04]  /*49e0*/  IADD3 R10, P1, PT, R10, 0x4000, RZ ;  /* 0x000040000a0a7810 */ /* 0x000fc80007f3e0ff */
[----:B------:R-:W-:Y:S01]  /*49f0*/  ISETP.GE.AND P0, PT, R4, R5, PT ;  /* 0x000000050400720c */ /* 0x000fe20003f06270 */
[----:B------:R-:W-:-:S12]  /*4a00*/  IMAD.X R11, RZ, RZ, R11, P1 ;  /* 0x000000ffff0b7224 */ /* 0x000fd800008e060b */
[----:B------:R-:W-:Y:S05]  /*4a10*/  @!P0 BRA `(.L_x_888) ;  /* 0xfffffff800ac8947 */ /* 0x000fea000383ffff */
.L_x_874:
[----:B------:R-:W-:Y:S05]  /*4a20*/  BSYNC.RECONVERGENT B1 ;  /* 0x0000000000017941 */ /* 0x000fea0003800200 */
.L_x_873:
[----:B------:R-:W0:Y:S01]  /*4a30*/  S2R R2, SR_LANEID ;  /* 0x0000000000027919 */ /* 0x000e220000000000 */
[----:B------:R-:W-:Y:S01]  /*4a40*/  BSSY.RECONVERGENT B1, `(.L_x_889) ;  /* 0x000001e000017945 */ /* 0x000fe20003800200 */
[----:B------:R-:W-:Y:S01]  /*4a50*/  IMAD.MOV.U32 R6, RZ, RZ, R8 ;  /* 0x000000ffff067224 */ /* 0x000fe200078e0008 */
[----:B------:R1:W2:Y:S01]  /*4a60*/  SHFL.DOWN PT, R3, R26, 0x1, 0x1f ;  /* 0x08201f001a037f89 */ /* 0x0002a200000e0000 */
[----:B------:R-:W-:-:S03]  /*4a70*/  IMAD.MOV.U32 R7, RZ, RZ, R9 ;  /* 0x000000ffff077224 */ /* 0x000fc600078e0009 */
[----:B------:R1:W3:Y:S04]  /*4a80*/  SHFL.DOWN PT, R5, R8, 0x1, 0x1f ;  /* 0x08201f0008057f89 */ /* 0x0002e800000e0000 */
[----:B------:R1:W4:Y:S01]  /*4a90*/  SHFL.DOWN PT, R4, R9, 0x1, 0x1f ;  /* 0x08201f0009047f89 */ /* 0x00032200000e0000 */
[C---:B0-----:R-:W-:Y:S02]  /*4aa0*/  ISETP.GT.AND P0, PT, R2.reuse, 0x1e, PT ;  /* 0x0000001e0200780c */ /* 0x041fe40003f04270 */
[C---:B------:R-:W-:Y:S02]  /*4ab0*/  ISETP.GT.AND P1, PT, R2.reuse, 0x1d, PT ;  /* 0x0000001d0200780c */ /* 0x040fe40003f24270 */
[C---:B------:R-:W-:Y:S02]  /*4ac0*/  ISETP.GT.AND P5, PT, R2.reuse, 0x1b, PT ;  /* 0x0000001b0200780c */ /* 0x040fe40003fa4270 */
[----:B------:R-:W-:-:S02]  /*4ad0*/  ISETP.GT.AND P4, PT, R2, 0x17, PT ;  /* 0x000000170200780c */ /* 0x000fc40003f84270 */
[C---:B------:R-:W-:Y:S02]  /*4ae0*/  ISETP.GT.AND P3, PT, R2.reuse, 0xf, PT ;  /* 0x0000000f0200780c */ /* 0x040fe40003f64270 */
[----:B------:R-:W-:Y:S01]  /*4af0*/  ISETP.NE.AND P2, PT, R2, RZ, PT ;  /* 0x000000ff0200720c */ /* 0x000fe20003f45270 */
[----:B------:R-:W-:Y:S02]  /*4b00*/  IMAD.MOV.U32 R2, RZ, RZ, R26 ;  /* 0x000000ffff027224 */ /* 0x000fe400078e001a */
[----:B-1234-:R-:W-:Y:S10]  /*4b10*/  @P0 BRA `(.L_x_890) ;  /* 0x0000000000400947 */ /* 0x01eff40003800000 */
        /* <DEDUP_REMOVED lines=9> */
[----:B------:R-:W-:-:S04]  /*4bb0*/  @!P6 ISETP.GE.U32.AND P0, PT, R8, R5, PT ;  /* 0x000000050800e20c */ /* 0x000fc80003f06070 */
[----:B------:R-:W-:-:S04]  /*4bc0*/  @!P6 ISETP.GE.AND.EX P0, PT, R9, R4, PT, P0 ;  /* 0x000000040900e20c */ /* 0x000fc80003f06300 */
[----:B------:R-:W-:Y:S02]  /*4bd0*/  @!P6 FSEL R2, R26, R3, !P0 ;  /* 0x000000031a02e208 */ /* 0x000fe40004000000 */
[----:B------:R-:W-:-:S04]  /*4be0*/  @!P6 ISETP.LT.U32.AND P0, PT, R8, R5, PT ;  /* 0x000000050800e20c */ /* 0x000fc80003f01070 */
[----:B------:R-:W-:-:S04]  /*4bf0*/  @!P6 ISETP.LT.AND.EX P0, PT, R9, R4, PT, P0 ;  /* 0x000000040900e20c */ /* 0x000fc80003f01300 */
[----:B------:R-:W-:Y:S02]  /*4c00*/  @!P6 SEL R6, R8, R5, P0 ;  /* 0x000000050806e207 */ /* 0x000fe40000000000 */
[----:B------:R-:W-:-:S07]  /*4c10*/  @!P6 SEL R7, R9, R4, P0 ;  /* 0x000000040907e207 */ /* 0x000fce0000000000 */
.L_x_890:
[----:B------:R-:W-:Y:S05]  /*4c20*/  BSYNC.RECONVERGENT B1 ;  /* 0x0000000000017941 */ /* 0x000fea0003800200 */
.L_x_889:
[----:B------:R0:W1:Y:S01]  /*4c30*/  SHFL.DOWN PT, R9, R2, 0x2, 0x1f ;  /* 0x08401f0002097f89 */ /* 0x00006200000e0000 */
[----:B------:R-:W-:Y:S01]  /*4c40*/  BSSY.RECONVERGENT B1, `(.L_x_891) ;  /* 0x0000017000017945 */ /* 0x000fe20003800200 */
[----:B------:R-:W-:Y:S02]  /*4c50*/  IMAD.MOV.U32 R3, RZ, RZ, R2 ;  /* 0x000000ffff037224 */ /* 0x000fe400078e0002 */
[----:B------:R0:W2:Y:S01]  /*4c60*/  SHFL.DOWN PT, R11, R6, 0x2, 0x1f ;  /* 0x08401f00060b7f89 */ /* 0x0000a200000e0000 */
[----:B------:R-:W-:Y:S02]  /*4c70*/  IMAD.MOV.U32 R4, RZ, RZ, R6 ;  /* 0x000000ffff047224 */ /* 0x000fe400078e0006 */
[----:B------:R-:W-:Y:S01]  /*4c80*/  IMAD.MOV.U32 R5, RZ, RZ, R7 ;  /* 0x000000ffff057224 */ /* 0x000fe200078e0007 */
[----:B------:R0:W3:Y:S01]  /*4c90*/  SHFL.DOWN PT, R8, R7, 0x2, 0x1f ;  /* 0x08401f0007087f89 */ /* 0x0000e200000e0000 */
[----:B------:R-:W-:Y:S05]  /*4ca0*/  @P1 BRA `(.L_x_892) ;  /* 0x0000000000401947 */ /* 0x000fea0003800000 */
[----:B-1----:R-:W-:Y:S01]  /*4cb0*/  FSETP.GEU.AND P0, PT, R2, R9, PT ;  /* 0x000000090200720b */ /* 0x002fe20003f0e000 */
[----:B------:R-:W-:Y:S02]  /*4cc0*/  IMAD.MOV.U32 R3, RZ, RZ, R9 ;  /* 0x000000ffff037224 */ /* 0x000fe400078e0009 */
[----:B--2---:R-:W-:Y:S02]  /*4cd0*/  IMAD.MOV.U32 R4, RZ, RZ, R11 ;  /* 0x000000ffff047224 */ /* 0x004fe400078e000b */
        /* <DEDUP_REMOVED lines=13> */
.L_x_892:
[----:B------:R-:W-:Y:S05]  /*4db0*/  BSYNC.RECONVERGENT B1 ;  /* 0x0000000000017941 */ /* 0x000fea0003800200 */
.L_x_891:
[----:B---3--:R3:W4:Y:S01]  /*4dc0*/  SHFL.DOWN PT, R8, R3, 0x4, 0x1f ;  /* 0x08801f0003087f89 */ /* 0x00872200000e0000 */
[----:B------:R-:W-:Y:S01]  /*4dd0*/  BSSY.RECONVERGENT B1, `(.L_x_893) ;  /* 0x0000017000017945 */ /* 0x000fe20003800200 */
[----:B0-----:R-:W-:Y:S02]  /*4de0*/  IMAD.MOV.U32 R2, RZ, RZ, R3 ;  /* 0x000000ffff027224 */ /* 0x001fe400078e0003 */
[----:B-1----:R3:W0:Y:S01]  /*4df0*/  SHFL.DOWN PT, R9, R4, 0x4, 0x1f ;  /* 0x08801f0004097f89 */ /* 0x00262200000e0000 */
[----:B------:R-:W-:Y:S02]  /*4e00*/  IMAD.MOV.U32 R6, RZ, RZ, R4 ;  /* 0x000000ffff067224 */ /* 0x000fe400078e0004 */
[----:B------:R-:W-:Y:S01]  /*4e10*/  IMAD.MOV.U32 R7, RZ, RZ, R5 ;  /* 0x000000ffff077224 */ /* 0x000fe200078e0005 */
[----:B------:R3:W1:Y:S01]  /*4e20*/  SHFL.DOWN PT, R10, R5, 0x4, 0x1f ;  /* 0x08801f00050a7f89 */ /* 0x00066200000e0000 */
[----:B------:R-:W-:Y:S05]  /*4e30*/  @P5 BRA `(.L_x_894) ;  /* 0x0000000000405947 */ /* 0x000fea0003800000 */
[----:B----4-:R-:W-:Y:S01]  /*4e40*/  FSETP.GEU.AND P0, PT, R3, R8, PT ;  /* 0x000000080300720b */ /* 0x010fe20003f0e000 */
[----:B------:R-:W-:Y:S02]  /*4e50*/  IMAD.MOV.U32 R2, RZ, RZ, R8 ;  /* 0x000000ffff027224 */ /* 0x000fe400078e0008 */
[----:B0-----:R-:W-:Y:S02]  /*4e60*/  IMAD.MOV.U32 R6, RZ, RZ, R9 ;  /* 0x000000ffff067224 */ /* 0x001fe400078e0009 */
[----:B-1----:R-:W-:-:S08]  /*4e70*/  IMAD.MOV.U32 R7, RZ, RZ, R10 ;  /* 0x000000ffff077224 */ /* 0x002fd000078e000a */
        /* <DEDUP_REMOVED lines=12> */
.L_x_894:
[----:B------:R-:W-:Y:S05]  /*4f40*/  BSYNC.RECONVERGENT B1 ;  /* 0x0000000000017941 */ /* 0x000fea0003800200 */
.L_x_893:
[----:B0-----:R0:W0:Y:S01]  /*4f50*/  SHFL.DOWN PT, R9, R2, 0x8, 0x1f ;  /* 0x09001f0002097f89 */ /* 0x00102200000e0000 */
[----:B------:R-:W-:Y:S01]  /*4f60*/  BSSY.RECONVERGENT B1, `(.L_x_895) ;  /* 0x0000017000017945 */ /* 0x000fe20003800200 */
[----:B---3--:R-:W-:Y:S02]  /*4f70*/  IMAD.MOV.U32 R3, RZ, RZ, R2 ;  /* 0x000000ffff037224 */ /* 0x008fe400078e0002 */
[----:B--2---:R2:W3:Y:S01]  /*4f80*/  SHFL.DOWN PT, R11, R6, 0x8, 0x1f ;  /* 0x09001f00060b7f89 */ /* 0x0044e200000e0000 */
[----:B------:R-:W-:Y:S02]  /*4f90*/  IMAD.MOV.U32 R4, RZ, RZ, R6 ;  /* 0x000000ffff047224 */ /* 0x000fe400078e0006 */
[----:B------:R-:W-:Y:S01]  /*4fa0*/  IMAD.MOV.U32 R5, RZ, RZ, R7 ;  /* 0x000000ffff057224 */ /* 0x000fe200078e0007 */
[----:B----4-:R2:W4:Y:S01]  /*4fb0*/  SHFL.DOWN PT, R8, R7, 0x8, 0x1f ;  /* 0x09001f0007087f89 */ /* 0x01052200000e0000 */
[----:B------:R-:W-:Y:S05]  /*4fc0*/  @P4 BRA `(.L_x_896) ;  /* 0x0000000000404947 */ /* 0x000fea0003800000 */
[----:B0-----:R-:W-:Y:S01]  /*4fd0*/  FSETP.GEU.AND P0, PT, R2, R9, PT ;  /* 0x000000090200720b */ /* 0x001fe20003f0e000 */
[----:B------:R-:W-:Y:S02]  /*4fe0*/  IMAD.MOV.U32 R3, RZ, RZ, R9 ;  /* 0x000000ffff037224 */ /* 0x000fe400078e0009 */
[----:B---3--:R-:W-:Y:S02]  /*4ff0*/  IMAD.MOV.U32 R4, RZ, RZ, R11 ;  /* 0x000000ffff047224 */ /* 0x008fe400078e000b */
[----:B----4-:R-:W-:-:S08]  /*5000*/  IMAD.MOV.U32 R5, RZ, RZ, R8 ;  /* 0x000000ffff057224 */ /* 0x010fd000078e0008 */
        /* <DEDUP_REMOVED lines=12> */
.L_x_896:
[----:B------:R-:W-:Y:S05]  /*50d0*/  BSYNC.RECONVERGENT B1 ;  /* 0x0000000000017941 */ /* 0x000fea0003800200 */
.L_x_895:
[----:B0-----:R0:W0:Y:S01]  /*50e0*/  SHFL.DOWN PT, R2, R3, 0x10, 0x1f ;  /* 0x0a001f0003027f89 */ /* 0x00102200000e0000 */
[----:B------:R-:W-:Y:S01]  /*50f0*/  BSSY.RECONVERGENT B1, `(.L_x_897) ;  /* 0x0000017000017945 */ /* 0x000fe20003800200 */
[----:B----4-:R-:W-:Y:S02]  /*5100*/  IMAD.MOV.U32 R8, RZ, RZ, R3 ;  /* 0x000000ffff087224 */ /* 0x010fe400078e0003 */
[----:B------:R4:W0:Y:S01]  /*5110*/  SHFL.DOWN PT, R9, R4, 0x10, 0x1f ;  /* 0x0a001f0004097f89 */ /* 0x00082200000e0000 */
[----:B--2---:R-:W-:Y:S02]  /*5120*/  IMAD.MOV.U32 R7, RZ, RZ, R4 ;  /* 0x000000ffff077224 */ /* 0x004fe400078e0004 */
[----:B------:R-:W-:Y:S01]  /*5130*/  IMAD.MOV.U32 R6, RZ, RZ, R5 ;  /* 0x000000ffff067224 */ /* 0x000fe200078e0005 */
[----:B-1----:R4:W1:Y:S01]  /*5140*/  SHFL.DOWN PT, R10, R5, 0x10, 0x1f ;  /* 0x0a001f00050a7f89 */ /* 0x00286200000e0000 */
[----:B------:R-:W-:Y:S05]  /*5150*/  @P3 BRA `(.L_x_898) ;  /* 0x0000000000403947 */ /* 0x000fea0003800000 */
[----:B0-----:R-:W-:Y:S01]  /*5160*/  FSETP.GEU.AND P0, PT, R3, R2, PT ;  /* 0x000000020300720b */ /* 0x001fe20003f0e000 */
[----:B------:R-:W-:Y:S02]  /*5170*/  IMAD.MOV.U32 R8, RZ, RZ, R2 ;  /* 0x000000ffff087224 */ /* 0x000fe400078e0002 */
[----:B------:R-:W-:Y:S02]  /*5180*/  IMAD.MOV.U32 R7, RZ, RZ, R9 ;  /* 0x000000ffff077224 */ /* 0x000fe400078e0009 */
        /* <DEDUP_REMOVED lines=13> */
.L_x_898:
[----:B------:R-:W-:Y:S05]  /*5260*/  BSYNC.RECONVERGENT B1 ;  /* 0x0000000000017941 */ /* 0x000fea0003800200 */
.L_x_897:
[----:B------:R-:W-:Y:S04]  /*5270*/  BSSY.RECONVERGENT B1, `(.L_x_899) ;  /* 0x000000c000017945 */ /* 0x000fe80003800200 */
[----:B------:R-:W-:Y:S05]  /*5280*/  @P2 BRA `(.L_x_900) ;  /* 0x0000000000282947 */ /* 0x000fea0003800000 */
[----:B----4-:R-:W2:Y:S01]  /*5290*/  S2R R4, SR_CgaCtaId ;  /* 0x0000000000047919 */ /* 0x010ea20000008800 */
[----:B0-----:R-:W-:Y:S02]  /*52a0*/  MOV R3, 0x400 ;  /* 0x0000040000037802 */ /* 0x001fe40000000f00 */
[----:B------:R-:W-:-:S04]  /*52b0*/  SHF.R.U32.HI R2, RZ, 0x1, R0 ;  /* 0x00000001ff027819 */ /* 0x000fc80000011600 */
[----:B------:R-:W-:Y:S02]  /*52c0*/  LOP3.LUT R2, R2, 0x1f0, RZ, 0xc0, !PT ;  /* 0x000001f002027812 */ /* 0x000fe400078ec0ff */
[----:B--2---:R-:W-:-:S05]  /*52d0*/  LEA R3, R4, R3, 0x18 ;  /* 0x0000000304037211 */ /* 0x004fca00078ec0ff */
[----:B------:R-:W-:Y:S02]  /*52e0*/  IMAD.IADD R5, R2, 0x1, R3 ;  /* 0x0000000102057824 */ /* 0x000fe400078e0203 */
[----:B------:R-:W-:Y:S02]  /*52f0*/  IMAD.MOV.U32 R2, RZ, RZ, R7 ;  /* 0x000000ffff027224 */ /* 0x000fe400078e0007 */
[----:B------:R-:W-:Y:S01]  /*5300*/  IMAD.MOV.U32 R3, RZ, RZ, R6 ;  /* 0x000000ffff037224 */ /* 0x000fe200078e0006 */
[----:B------:R2:W-:Y:S04]  /*5310*/  STS [R5+0x8], R8 ;  /* 0x0000080805007388 */ /* 0x0005e80000000800 */
[----:B------:R2:W-:Y:S02]  /*5320*/  STS.64 [R5+0x10], R2 ;  /* 0x0000100205007388 */ /* 0x0005e40000000a00 */
.L_x_900:
[----:B------:R-:W-:Y:S05]  /*5330*/  BSYNC.RECONVERGENT B1 ;  /* 0x0000000000017941 */ /* 0x000fea0003800200 */
.L_x_899:
        /* <DEDUP_REMOVED lines=8> */
[----:B----4-:R-:W2:Y:S04]  /*53c0*/  LDS.64 R4, [R24+0x20] ;  /* 0x0000200018047984 */ /* 0x010ea80000000a00 */
[----:B------:R4:W1:Y:S04]  /*53d0*/  LDS R18, [R24+0x28] ;  /* 0x0000280018127984 */ /* 0x0008680000000800 */
[----:B------:R4:W1:Y:S01]  /*53e0*/  LDS R16, [R24+0x38] ;  /* 0x0000380018107984 */ /* 0x0008620000000800 */
[----:B0-----:R-:W-:Y:S01]  /*53f0*/  FSETP.GEU.AND P0, PT, R8, R3, PT ;  /* 0x000000030800720b */ /* 0x001fe20003f0e000 */
[----:B------:R-:W-:-:S02]  /*5400*/  IMAD.MOV.U32 R19, RZ, RZ, R3 ;  /* 0x000000ffff137224 */ /* 0x000fc400078e0003 */
[----:B--2---:R-:W-:Y:S02]  /*5410*/  IMAD.MOV.U32 R21, RZ, RZ, R4 ;  /* 0x000000ffff157224 */ /* 0x004fe400078e0004 */
[----:B------:R-:W-:-:S08]  /*5420*/  IMAD.MOV.U32 R20, RZ, RZ, R5 ;  /* 0x000000ffff147224 */ /* 0x000fd000078e0005 */
[----:B-1--4-:R-:W-:Y:S05]  /*5430*/  @!P0 BRA `(.L_x_902) ;  /* 0x00000000002c8947 */ /* 0x012fea0003800000 */
        /* <DEDUP_REMOVED lines=11> */
.L_x_902:
[----:B------:R-:W-:Y:S05]  /*54f0*/  BSYNC.RECONVERGENT B1 ;  /* 0x0000000000017941 */ /* 0x000fea0003800200 */
.L_x_901:
[----:B------:R-:W0:Y:S01]  /*5500*/  LDS.64 R4, [R24+0x30] ;  /* 0x0000300018047984 */ /* 0x000e220000000a00 */
[----:B------:R-:W-:Y:S01]  /*5510*/  FSETP.GEU.AND P0, PT, R19, R18, PT ;  /* 0x000000121300720b */ /* 0x000fe20003f0e000 */
[----:B------:R-:W-:Y:S01]  /*5520*/  BSSY.RECONVERGENT B1, `(.L_x_903) ;  /* 0x0000019000017945 */ /* 0x000fe20003800200 */
[----:B------:R-:W-:Y:S01]  /*5530*/  IMAD.MOV.U32 R23, RZ, RZ, R18 ;  /* 0x000000ffff177224 */ /* 0x000fe200078e0012 */
[----:B------:R1:W2:Y:S04]  /*5540*/  LDS R17, [R24+0x48] ;  /* 0x0000480018117984 */ /* 0x0002a80000000800 */
[----:B------:R1:W4:Y:S04]  /*5550*/  LDS R15, [R24+0x58] ;  /* 0x00005800180f7984 */ /* 0x0003280000000800 */
[----:B------:R1:W1:Y:S04]  /*5560*/  LDS R14, [R24+0x68] ;  /* 0x00006800180e7984 */ /* 0x0002680000000800 */
[----:B------:R0:W1:Y:S04]  /*5570*/  LDS R0, [R24+0x78] ;  /* 0x0000780018007984 */ /* 0x0000680000000800 */
[----:B------:R0:W1:Y:S04]  /*5580*/  LDS.64 R6, [R24+0x40] ;  /* 0x0000400018067984 */ /* 0x0000680000000a00 */
[----:B------:R0:W1:Y:S04]  /*5590*/  LDS.64 R8, [R24+0x50] ;  /* 0x0000500018087984 */ /* 0x0000680000000a00 */
[----:B---3--:R3:W1:Y:S04]  /*55a0*/  LDS.64 R10, [R24+0x60] ;  /* 0x00006000180a7984 */ /* 0x0086680000000a00 */
        /* <DEDUP_REMOVED lines=16> */
.L_x_904:
[----:B------:R-:W-:Y:S05]  /*56b0*/  BSYNC.RECONVERGENT B1 ;  /* 0x0000000000017941 */ /* 0x000fea0003800200 */
.L_x_903:
        /* <DEDUP_REMOVED lines=17> */
.L_x_906:
[----:B------:R-:W-:Y:S05]  /*57d0*/  BSYNC.RECONVERGENT B1 ;  /* 0x0000000000017941 */ /* 0x000fea0003800200 */
.L_x_905:
[----:B--2---:R-:W-:Y:S01]  /*57e0*/  FSETP.GEU.AND P0, PT, R4, R17, PT ;  /* 0x000000110400720b */ /* 0x004fe20003f0e000 */
        /* <DEDUP_REMOVED lines=16> */
.L_x_908:
[----:B------:R-:W-:Y:S05]  /*58f0*/  BSYNC.RECONVERGENT B1 ;  /* 0x0000000000017941 */ /* 0x000fea0003800200 */
.L_x_907:
[----:B----4-:R-:W-:Y:S01]  /*5900*/  FSETP.GEU.AND P0, PT, R6, R15, PT ;  /* 0x0000000f0600720b */ /* 0x010fe20003f0e000 */
        /* <DEDUP_REMOVED lines=16> */
.L_x_910:
[----:B------:R-:W-:Y:S05]  /*5a10*/  BSYNC.RECONVERGENT B1 ;  /* 0x0000000000017941 */ /* 0x000fea0003800200 */
.L_x_909:
        /* <DEDUP_REMOVED lines=17> */
.L_x_912:
[----:B------:R-:W-:Y:S05]  /*5b30*/  BSYNC.RECONVERGENT B1 ;  /* 0x0000000000017941 */ /* 0x000fea0003800200 */
.L_x_911:
        /* <DEDUP_REMOVED lines=16> */
.L_x_833:
[----:B------:R-:W-:Y:S05]  /*5c40*/  BSYNC.RECONVERGENT B0 ;  /* 0x0000000000007941 */ /* 0x000fea0003800200 */
.L_x_800:
[----:B------:R-:W-:Y:S05]  /*5c50*/  @P1 EXIT ;  /* 0x000000000000194d */ /* 0x000fea0003800000 */
[----:B0-2-4-:R-:W0:Y:S01]  /*5c60*/  LDC.64 R2, c[0x0][0x388] ;  /* 0x0000e200ff027b82 */ /* 0x015e220000000a00 */
[----:B------:R-:W-:-:S04]  /*5c70*/  LOP3.LUT R7, R7, R6, RZ, 0x3c, !PT ;  /* 0x0000000607077212 */ /* 0x000fc800078e3cff */
[----:B------:R-:W-:-:S04]  /*5c80*/  LOP3.LUT R6, R7, R6, RZ, 0x3c, !PT ;  /* 0x0000000607067212 */ /* 0x000fc800078e3cff */
[----:B------:R-:W-:-:S05]  /*5c90*/  LOP3.LUT R7, R7, R6, RZ, 0x3c, !PT ;  /* 0x0000000607077212 */ /* 0x000fca00078e3cff */
[----:B0-----:R-:W-:Y:S04]  /*5ca0*/  STG.E.64 desc[UR10][R2.64+0x8], R6 ;  /* 0x0000080602007986 */ /* 0x001fe8000c101b0a */
[----:B------:R-:W-:Y:S01]  /*5cb0*/  STG.E desc[UR10][R2.64], R8 ;  /* 0x0000000802007986 */ /* 0x000fe2000c10190a */
[----:B------:R-:W-:Y:S05]  /*5cc0*/  EXIT ;  /* 0x000000000000794d */ /* 0x000fea0003800000 */
.L_x_913:
        /* <DEDUP_REMOVED lines=11> */
.L_x_1532:


//--------------------- .text._ZN6thrust24THRUST_300001_SM_1000_NS8cuda_cub4core6detail13_kernel_agentINS1_8__reduce10DrainAgentIlEEJN3cub18CUB_300001_SM_10009GridQueueIyEElEEEvDpT0_ --------------------------
	.section	.text._ZN6thrust24THRUST_300001_SM_1000_NS8cuda_cub4core6detail13_kernel_agentINS1_8__reduce10DrainAgentIlEEJN3cub18CUB_300001_SM_10009GridQueueIyEElEEEvDpT0_,"ax",@progbits
	.align	128
        .global         _ZN6thrust24THRUST_300001_SM_1000_NS8cuda_cub4core6detail13_kernel_agentINS1_8__reduce10DrainAgentIlEEJN3cub18CUB_300001_SM_10009GridQueueIyEElEEEvDpT0_
        .type           _ZN6thrust24THRUST_300001_SM_1000_NS8cuda_cub4core6detail13_kernel_agentINS1_8__reduce10DrainAgentIlEEJN3cub18CUB_300001_SM_10009GridQueueIyEElEEEvDpT0_,@function
        .size           _ZN6thrust24THRUST_300001_SM_1000_NS8cuda_cub4core6detail13_kernel_agentINS1_8__reduce10DrainAgentIlEEJN3cub18CUB_300001_SM_10009GridQueueIyEElEEEvDpT0_,(.L_x_1533 - _ZN6thrust24THRUST_300001_SM_1000_NS8cuda_cub4core6detail13_kernel_agentINS1_8__reduce10DrainAgentIlEEJN3cub18CUB_300001_SM_10009GridQueueIyEElEEEvDpT0_)
        .other          _ZN6thrust24THRUST_300001_SM_1000_NS8cuda_cub4core6detail13_kernel_agentINS1_8__reduce10DrainAgentIlEEJN3cub18CUB_300001_SM_10009GridQueueIyEElEEEvDpT0_,@"STO_CUDA_ENTRY STV_DEFAULT"
_ZN6thrust24THRUST_300001_SM_1000_NS8cuda_cub4core6detail13_kernel_agentINS1_8__reduce10DrainAgentIlEEJN3cub18CUB_300001_SM_10009GridQueueIyEElEEEvDpT0_:
.text._ZN6thrust24THRUST_300001_SM_1000_NS8cuda_cub4core6detail13_kernel_agentINS1_8__reduce10DrainAgentIlEEJN3cub18CUB_300001_SM_10009GridQueueIyEElEEEvDpT0_:
[----:B------:R-:W-:Y:S08]  /*0000*/  LDC R1, c[0x0][0x37c] ;  /* 0x0000df00ff017b82 */ /* 0x000ff00000000800 */
[----:B------:R-:W0:Y:S01]  /*0010*/  LDC.64 R2, c[0x0][0x380] ;  /* 0x0000e000ff027b82 */ /* 0x000e220000000a00 */
[----:B------:R-:W0:Y:S07]  /*0020*/  LDCU.64 UR4, c[0x0][0x358] ;  /* 0x00006b00ff0477ac */ /* 0x000e2e0008000a00 */
[----:B------:R-:W1:Y:S01]  /*0030*/  LDC.64 R4, c[0x0][0x388] ;  /* 0x0000e200ff047b82 */ /* 0x000e620000000a00 */
[----:B0-----:R-:W-:Y:S04]  /*0040*/  STG.E.64 desc[UR4][R2.64+0x8], RZ ;  /* 0x000008ff02007986 */ /* 0x001fe8000c101b04 */
[----:B-1----:R-:W-:Y:S01]  /*0050*/  STG.E.64 desc[UR4][R2.64], R4 ;  /* 0x0000000402007986 */ /* 0x002fe2000c101b04 */
[----:B------:R-:W-:Y:S05]  /*0060*/  EXIT ;  /* 0x000000000000794d */ /* 0x000fea0003800000 */
.L_x_914:
        /* <DEDUP_REMOVED lines=9> */
.L_x_1533:


//--------------------- .text._ZN6thrust24THRUST_300001_SM_1000_NS8cuda_cub4core6detail13_kernel_agentINS1_8__reduce11ReduceAgentINS0_12zip_iteratorIN4cuda3std3__45tupleIJNS0_10device_ptrIfEENS0_17counting_iteratorIlNS0_11use_defaultESF_SF_EEEEEEEPNSB_IJflEEESJ_lNS1_9__extrema9arg_max_fIflNSA_4lessIfEEEEEEJSI_SK_lN3cub18CUB_300001_SM_100013GridEvenShareIlEENSS_9GridQueueIyEESP_EEEvDpT0_ --------------------------
	.section	.text._ZN6thrust24THRUST_300001_SM_1000_NS8cuda_cub4core6detail13_kernel_agentINS1_8__reduce11ReduceAgentINS0_12zip_iteratorIN4cuda3std3__45tupleIJNS0_10device_ptrIfEENS0_17counting_iteratorIlNS0_11use_defaultESF_SF_EEEEEEEPNSB_IJflEEESJ_lNS1_9__extrema9arg_max_fIflNSA_4lessIfEEEEEEJSI_SK_lN3cub18CUB_300001_SM_100013GridEvenShareIlEENSS_9GridQueueIyEESP_EEEvDpT0_,"ax",@progbits
	.align	128
        .global         _ZN6thrust24THRUST_300001_SM_1000_NS8cuda_cub4core6detail13_kernel_agentINS1_8__reduce11ReduceAgentINS0_12zip_iteratorIN4cuda3std3__45tupleIJNS0_10device_ptrIfEENS0_17counting_iteratorIlNS0_11use_defaultESF_SF_EEEEEEEPNSB_IJflEEESJ_lNS1_9__extrema9arg_max_fIflNSA_4lessIfEEEEEEJSI_SK_lN3cub18CUB_300001_SM_100013GridEvenShareIlEENSS_9GridQueueIyEESP_EEEvDpT0_
        .type           _ZN6thrust24THRUST_300001_SM_1000_NS8cuda_cub4core6detail13_kernel_agentINS1_8__reduce11ReduceAgentINS0_12zip_iteratorIN4cuda3std3__45tupleIJNS0_10device_ptrIfEENS0_17counting_iteratorIlNS0_11use_defaultESF_SF_EEEEEEEPNSB_IJflEEESJ_lNS1_9__extrema9arg_max_fIflNSA_4lessIfEEEEEEJSI_SK_lN3cub18CUB_300001_SM_100013GridEvenShareIlEENSS_9GridQueueIyEESP_EEEvDpT0_,@function
        .size           _ZN6thrust24THRUST_300001_SM_1000_NS8cuda_cub4core6detail13_kernel_agentINS1_8__reduce11ReduceAgentINS0_12zip_iteratorIN4cuda3std3__45tupleIJNS0_10device_ptrIfEENS0_17counting_iteratorIlNS0_11use_defaultESF_SF_EEEEEEEPNSB_IJflEEESJ_lNS1_9__extrema9arg_max_fIflNSA_4lessIfEEEEEEJSI_SK_lN3cub18CUB_300001_SM_100013GridEvenShareIlEENSS_9GridQueueIyEESP_EEEvDpT0_,(.L_x_1534 - _ZN6thrust24THRUST_300001_SM_1000_NS8cuda_cub4core6detail13_kernel_agentINS1_8__reduce11ReduceAgentINS0_12zip_iteratorIN4cuda3std3__45tupleIJNS0_10device_ptrIfEENS0_17counting_iteratorIlNS0_11use_defaultESF_SF_EEEEEEEPNSB_IJflEEESJ_lNS1_9__extrema9arg_max_fIflNSA_4lessIfEEEEEEJSI_SK_lN3cub18CUB_300001_SM_100013GridEvenShareIlEENSS_9GridQueueIyEESP_EEEvDpT0_)
        .other          _ZN6thrust24THRUST_300001_SM_1000_NS8cuda_cub4core6detail13_kernel_agentINS1_8__reduce11ReduceAgentINS0_12zip_iteratorIN4cuda3std3__45tupleIJNS0_10device_ptrIfEENS0_17counting_iteratorIlNS0_11use_defaultESF_SF_EEEEEEEPNSB_IJflEEESJ_lNS1_9__extrema9arg_max_fIflNSA_4lessIfEEEEEEJSI_SK_lN3cub18CUB_300001_SM_100013GridEvenShareIlEENSS_9GridQueueIyEESP_EEEvDpT0_,@"STO_CUDA_ENTRY STV_DEFAULT"
_ZN6thrust24THRUST_300001_SM_1000_NS8cuda_cub4core6detail13_kernel_agentINS1_8__reduce11ReduceAgentINS0_12zip_iteratorIN4cuda3std3__45tupleIJNS0_10device_ptrIfEENS0_17counting_iteratorIlNS0_11use_defaultESF_SF_EEEEEEEPNSB_IJflEEESJ_lNS1_9__extrema9arg_max_fIflNSA_4lessIfEEEEEEJSI_SK_lN3cub18CUB_300001_SM_100013GridEvenShareIlEENSS_9GridQueueIyEESP_EEEvDpT0_:
.text._ZN6thrust24THRUST_300001_SM_1000_NS8cuda_cub4core6detail13_kernel_agentINS1_8__reduce11ReduceAgentINS0_12zip_iteratorIN4cuda3std3__45tupleIJNS0_10device_ptrIfEENS0_17counting_iteratorIlNS0_11use_defaultESF_SF_EEEEEEEPNSB_IJflEEESJ_lNS1_9__extrema9arg_max_fIflNSA_4lessIfEEEEEEJSI_SK_lN3cub18CUB_300001_SM_100013GridEvenShareIlEENSS_9GridQueueIyEESP_EEEvDpT0_:
        /* <DEDUP_REMOVED lines=18> */
[----:B------:R-:W-:Y:S02]  /*0120*/  IMAD.MOV.U32 R12, RZ, RZ, RZ ;  /* 0x000000ffff0c7224 */ /* 0x000fe400078e00ff */
[----:B------:R-:W-:Y:S02]  /*0130*/  IMAD.MOV.U32 R11, RZ, RZ, RZ ;  /* 0x000000ffff0b7224 */ /* 0x000fe400078e00ff */
[----:B------:R-:W-:Y:S01]  /*0140*/  IMAD.MOV.U32 R8, RZ, RZ, RZ ;  /* 0x000000ffff087224 */ /* 0x000fe200078e00ff */
        /* <DEDUP_REMOVED lines=12> */
.L_x_918:
[----:B------:R-:W-:Y:S05]  /*0210*/  BSYNC.RECONVERGENT B1 ;  /* 0x0000000000017941 */ /* 0x000fea0003800200 */
.L_x_917:
        /* <DEDUP_REMOVED lines=15> */
[C---:B0-----:R-:W-:Y:S02]  /*0310*/  LEA R5, P2, R3.reuse, UR4, 0x2 ;  /* 0x0000000403057c11 */ /* 0x041fe4000f8410ff */
[C---:B------:R-:W-:Y:S02]  /*0320*/  IADD3 R7, P1, PT, R3.reuse, UR6, RZ ;  /* 0x0000000603077c10 */ /* 0x040fe4000ff3e0ff */
[----:B------:R-:W-:Y:S02]  /*0330*/  LEA.HI.X R3, R3, UR5, R14, 0x2, P2 ;  /* 0x0000000503037c11 */ /* 0x000fe400090f140e */
[----:B------:R-:W-:-:S09]  /*0340*/  IADD3.X R14, PT, PT, R14, UR7, RZ, P1, !PT ;  /* 0x000000070e0e7c10 */ /* 0x000fd20008ffe4ff */
.L_x_925:
[----:B------:R-:W-:-:S05]  /*0350*/  IMAD.MOV.U32 R2, RZ, RZ, R5 ;  /* 0x000000ffff027224 */ /* 0x000fca00078e0005 */
[----:B------:R-:W2:Y:S01]  /*0360*/  LDG.E R19, desc[UR10][R2.64] ;  /* 0x0000000a02137981 */ /* 0x000ea2000c1e1900 */
[----:B------:R-:W-:Y:S01]  /*0370*/  VIADD R4, R4, 0x1 ;  /* 0x0000000104047836 */ /* 0x000fe20000000000 */
[----:B------:R-:W-:Y:S01]  /*0380*/  BSSY.RECONVERGENT B3, `(.L_x_923) ;  /* 0x0000016000037945 */ /* 0x000fe20003800200 */
[----:B------:R-:W-:Y:S01]  /*0390*/  IMAD.MOV.U32 R18, RZ, RZ, R11 ;  /* 0x000000ffff127224 */ /* 0x000fe200078e000b */
[----:B------:R-:W-:Y:S01]  /*03a0*/  IADD3 R5, P3, PT, R5, 0x400, RZ ;  /* 0x0000040005057810 */ /* 0x000fe20007f7e0ff */
[----:B------:R-:W-:Y:S01]  /*03b0*/  IMAD.MOV.U32 R17, RZ, RZ, R8 ;  /* 0x000000ffff117224 */ /* 0x000fe200078e0008 */
[----:B------:R-:W-:Y:S01]  /*03c0*/  ISETP.NE.AND P2, PT, R4, RZ, PT ;  /* 0x000000ff0400720c */ /* 0x000fe20003f45270 */
[----:B-----5:R-:W-:Y:S02]  /*03d0*/  IMAD.MOV.U32 R16, RZ, RZ, R12 ;  /* 0x000000ffff107224 */ /* 0x020fe400078e000c */
[----:B------:R-:W-:Y:S02]  /*03e0*/  IMAD.MOV.U32 R11, RZ, RZ, R7 ;  /* 0x000000ffff0b7224 */ /* 0x000fe400078e0007 */
[----:B------:R-:W-:Y:S01]  /*03f0*/  IMAD.MOV.U32 R8, RZ, RZ, R14 ;  /* 0x000000ffff087224 */ /* 0x000fe200078e000e */
[----:B--2---:R-:W-:Y:S01]  /*0400*/  FSETP.GEU.AND P0, PT, R12, R19, PT ;  /* 0x000000130c00720b */ /* 0x004fe20003f0e000 */
[----:B------:R-:W-:-:S12]  /*0410*/  IMAD.MOV.U32 R12, RZ, RZ, R19 ;  /* 0x000000ffff0c7224 */ /* 0x000fd800078e0013 */
        /* <DEDUP_REMOVED lines=12> */
.L_x_924:
[----:B------:R-:W-:Y:S05]  /*04e0*/  BSYNC.RECONVERGENT B3 ;  /* 0x0000000000037941 */ /* 0x000fea0003800200 */
.L_x_923:
[----:B------:R-:W-:Y:S01]  /*04f0*/  IADD3 R7, P0, PT, R7, 0x100, RZ ;  /* 0x0000010007077810 */ /* 0x000fe20007f1e0ff */
[----:B------:R-:W-:Y:S02]  /*0500*/  VIADD R13, R13, 0x100 ;  /* 0x000001000d0d7836 */ /* 0x000fe40000000000 */
[----:B------:R-:W-:Y:S02]  /*0510*/  IMAD.X R3, RZ, RZ, R3, P3 ;  /* 0x000000ffff037224 */ /* 0x000fe400018e0603 */
[----:B------:R-:W-:Y:S01]  /*0520*/  IMAD.X R14, RZ, RZ, R14, P0 ;  /* 0x000000ffff0e7224 */ /* 0x000fe200000e060e */
[----:B------:R-:W-:Y:S07]  /*0530*/  @P2 BRA `(.L_x_925) ;  /* 0xfffffffc00842947 */ /* 0x000fee000383ffff */
.L_x_922:
[----:B------:R-:W-:Y:S05]  /*0540*/  BSYNC.RECONVERGENT B2 ;  /* 0x0000000000027941 */ /* 0x000fea0003800200 */
.L_x_921:
[----:B------:R-:W-:-:S13]  /*0550*/  ISETP.GE.U32.AND P0, PT, R15, 0x300, PT ;  /* 0x000003000f00780c */ /* 0x000fda0003f06070 */
[----:B------:R-:W-:Y:S05]  /*0560*/  @!P0 BRA `(.L_x_920) ;  /* 0x0000000400948947 */ /* 0x000fea0003800000 */
[----:B------:R-:W0:Y:S01]  /*0570*/  LDC.64 R4, c[0x0][0x380] ;  /* 0x0000e000ff047b82 */ /* 0x000e220000000a00 */
[----:B------:R-:W-:-:S07]  /*0580*/  VIADD R7, R13, 0x200 ;  /* 0x000002000d077836 */ /* 0x000fce0000000000 */
[----:B------:R-:W1:Y:S02]  /*0590*/  LDC.64 R2, c[0x0][0x388] ;  /* 0x0000e200ff027b82 */ /* 0x000e640000000a00 */
.L_x_934:
        /* <DEDUP_REMOVED lines=11> */
[----:B------:R-:W-:-:S03]  /*0650*/  VIADD R19, R7, 0xffffff00 ;  /* 0xffffff0007137836 */ /* 0x000fc60000000000 */
[----:B------:R-:W-:Y:S02]  /*0660*/  IMAD.X R23, R18, 0x1, R3, P1 ;  /* 0x0000000112177824 */ /* 0x000fe400008e0603 */
[----:B------:R-:W-:Y:S02]  /*0670*/  IMAD.MOV.U32 R21, RZ, RZ, R20 ;  /* 0x000000ffff157224 */ /* 0x000fe400078e0014 */
[----:B------:R-:W-:Y:S01]  /*0680*/  IMAD.MOV.U32 R22, RZ, RZ, R23 ;  /* 0x000000ffff167224 */ /* 0x000fe200078e0017 */
[----:B--2---:R-:W-:Y:S01]  /*0690*/  FSETP.GEU.AND P0, PT, R12, R25, PT ;  /* 0x000000190c00720b */ /* 0x004fe20003f0e000 */
[----:B------:R-:W-:-:S12]  /*06a0*/  IMAD.MOV.U32 R18, RZ, RZ, R25 ;  /* 0x000000ffff127224 */ /* 0x000fd800078e0019 */
        /* <DEDUP_REMOVED lines=12> */
.L_x_927:
[----:B------:R-:W-:Y:S05]  /*0770*/  BSYNC.RECONVERGENT B2 ;  /* 0x0000000000027941 */ /* 0x000fea0003800200 */
.L_x_926:
[----:B-----5:R-:W-:Y:S01]  /*0780*/  FSETP.GEU.AND P0, PT, R18, R15, PT ;  /* 0x0000000f1200720b */ /* 0x020fe20003f0e000 */
[----:B------:R-:W-:Y:S01]  /*0790*/  BSSY.RECONVERGENT B2, `(.L_x_928) ;  /* 0x0000013000027945 */ /* 0x000fe20003800200 */
[----:B------:R-:W-:Y:S02]  /*07a0*/  SHF.R.S32.HI R8, RZ, 0x1f, R19 ;  /* 0x0000001fff087819 */ /* 0x000fe40000011413 */
[----:B------:R-:W-:-:S04]  /*07b0*/  IADD3 R12, P1, P2, R19, R2, R6 ;  /* 0x00000002130c7210 */ /* 0x000fc80007a3e006 */
[----:B------:R-:W-:Y:S01]  /*07c0*/  IADD3.X R11, PT, PT, R8, R3, RZ, P1, P2 ;  /* 0x00000003080b7210 */ /* 0x000fe20000fe44ff */
[----:B------:R-:W-:Y:S02]  /*07d0*/  IMAD.MOV.U32 R19, RZ, RZ, R12 ;  /* 0x000000ffff137224 */ /* 0x000fe400078e000c */
[----:B------:R-:W-:Y:S02]  /*07e0*/  IMAD.MOV.U32 R8, RZ, RZ, R15 ;  /* 0x000000ffff087224 */ /* 0x000fe400078e000f */
[----:B------:R-:W-:Y:S01]  /*07f0*/  IMAD.MOV.U32 R20, RZ, RZ, R11 ;  /* 0x000000ffff147224 */ /* 0x000fe200078e000b */
[----:B------:R-:W-:Y:S06]  /*0800*/  @!P0 BRA `(.L_x_929) ;  /* 0x00000000002c8947 */ /* 0x000fec0003800000 */
        /* <DEDUP_REMOVED lines=11> */
.L_x_929:
[----:B------:R-:W-:Y:S05]  /*08c0*/  BSYNC.RECONVERGENT B2 ;  /* 0x0000000000027941 */ /* 0x000fea0003800200 */
.L_x_928:
[----:B------:R-:W-:Y:S01]  /*08d0*/  FSETP.GEU.AND P0, PT, R8, R13, PT ;  /* 0x0000000d0800720b */ /* 0x000fe20003f0e000 */
[C---:B------:R-:W-:Y:S01]  /*08e0*/  VIADD R11, R7.reuse, 0x100 ;  /* 0x00000100070b7836 */ /* 0x040fe20000000000 */
[----:B------:R-:W-:Y:S01]  /*08f0*/  SHF.R.S32.HI R12, RZ, 0x1f, R7 ;  /* 0x0000001fff0c7819 */ /* 0x000fe20000011407 */
[----:B------:R-:W-:Y:S01]  /*0900*/  BSSY.RECONVERGENT B2, `(.L_x_930) ;  /* 0x0000014000027945 */ /* 0x000fe20003800200 */
[-CC-:B------:R-:W-:Y:S01]  /*0910*/  IADD3 R18, P1, P4, R7, R2.reuse, R6.reuse ;  /* 0x0000000207127210 */ /* 0x180fe20007c3e006 */
[----:B------:R-:W-:Y:S01]  /*0920*/  IMAD.MOV.U32 R15, RZ, RZ, R13 ;  /* 0x000000ffff0f7224 */ /* 0x000fe200078e000d */
[----:B------:R-:W-:Y:S02]  /*0930*/  IADD3 R23, P2, P3, R11, R2, R6 ;  /* 0x000000020b177210 */ /* 0x000fe40007b5e006 */
[----:B------:R-:W-:Y:S01]  /*0940*/  IADD3.X R21, PT, PT, R12, R3, RZ, P1, P4 ;  /* 0x000000030c157210 */ /* 0x000fe20000fe84ff */
[----:B------:R-:W-:Y:S01]  /*0950*/  IMAD.MOV.U32 R16, RZ, RZ, R18 ;  /* 0x000000ffff107224 */ /* 0x000fe200078e0012 */
[----:B------:R-:W-:-:S03]  /*0960*/  SHF.R.S32.HI R12, RZ, 0x1f, R11 ;  /* 0x0000001fff0c7819 */ /* 0x000fc6000001140b */
        /* <DEDUP_REMOVED lines=13> */
.L_x_931:
[----:B------:R-:W-:Y:S05]  /*0a40*/  BSYNC.RECONVERGENT B2 ;  /* 0x0000000000027941 */ /* 0x000fea0003800200 */
.L_x_930:
        /* <DEDUP_REMOVED lines=18> */
.L_x_933:
[----:B------:R-:W-:Y:S05]  /*0b70*/  BSYNC.RECONVERGENT B2 ;  /* 0x0000000000027941 */ /* 0x000fea0003800200 */
.L_x_932:
[C---:B------:R-:W-:Y:S02]  /*0b80*/  VIADD R13, R7.reuse, 0x200 ;  /* 0x00000200070d7836 */ /* 0x040fe40000000000 */
[----:B------:R-:W-:-:S03]  /*0b90*/  VIADD R7, R7, 0x400 ;  /* 0x0000040007077836 */ /* 0x000fc60000000000 */
[----:B------:R-:W-:-:S13]  /*0ba0*/  ISETP.GE.AND P0, PT, R13, R10, PT ;  /* 0x0000000a0d00720c */ /* 0x000fda0003f06270 */
[----:B------:R-:W-:Y:S05]  /*0bb0*/  @!P0 BRA `(.L_x_934) ;  /* 0xfffffff800788947 */ /* 0x000fea000383ffff */
.L_x_920:
[----:B------:R-:W-:Y:S05]  /*0bc0*/  BSYNC.RECONVERGENT B1 ;  /* 0x0000000000017941 */ /* 0x000fea0003800200 */
.L_x_919:
[----:B------:R-:W-:-:S13]  /*0bd0*/  ISETP.GE.AND P0, PT, R10, 0x100, PT ;  /* 0x000001000a00780c */ /* 0x000fda0003f06270 */
[----:B------:R-:W-:Y:S05]  /*0be0*/  @!P0 BRA `(.L_x_935) ;  /* 0x00000010008c8947 */ /* 0x000fea0003800000 */
[----:B------:R-:W1:Y:S01]  /*0bf0*/  S2R R10, SR_LANEID ;  /* 0x00000000000a7919 */ /* 0x000e620000000000 */
[----:B------:R-:W-:Y:S01]  /*0c00*/  BSSY.RECONVERGENT B1, `(.L_x_936) ;  /* 0x000001b000017945 */ /* 0x000fe20003800200 */
[----:B------:R-:W-:Y:S01]  /*0c10*/  IMAD.MOV.U32 R6, RZ, RZ, R11 ;  /* 0x000000ffff067224 */ /* 0x000fe200078e000b */
[----:B0----5:R0:W2:Y:S01]  /*0c20*/  SHFL.DOWN PT, R3, R12, 0x1, 0x1f ;  /* 0x08201f000c037f89 */ /* 0x0210a200000e0000 */
[----:B------:R-:W-:Y:S02]  /*0c30*/  IMAD.MOV.U32 R7, RZ, RZ, R8 ;  /* 0x000000ffff077224 */ /* 0x000fe400078e0008 */
[----:B------:R-:W-:Y:S01]  /*0c40*/  IMAD.MOV.U32 R2, RZ, RZ, R12 ;  /* 0x000000ffff027224 */ /* 0x000fe200078e000c */
[----:B------:R0:W3:Y:S04]  /*0c50*/  SHFL.DOWN PT, R4, R11, 0x1, 0x1f ;  /* 0x08201f000b047f89 */ /* 0x0000e800000e0000 */
[----:B------:R0:W4:Y:S01]  /*0c60*/  SHFL.DOWN PT, R5, R8, 0x1, 0x1f ;  /* 0x08201f0008057f89 */ /* 0x00012200000e0000 */
[----:B-1----:R-:W-:-:S02]  /*0c70*/  ISETP.GT.AND P0, PT, R10, 0x1e, PT ;  /* 0x0000001e0a00780c */ /* 0x002fc40003f04270 */
[C---:B------:R-:W-:Y:S02]  /*0c80*/  ISETP.GT.AND P1, PT, R10.reuse, 0x1d, PT ;  /* 0x0000001d0a00780c */ /* 0x040fe40003f24270 */
[----:B------:R-:W-:-:S09]  /*0c90*/  ISETP.GT.AND P3, PT, R10, 0x1b, PT ;  /* 0x0000001b0a00780c */ /* 0x000fd20003f64270 */
[----:B0-234-:R-:W-:Y:S05]  /*0ca0*/  @P0 BRA `(.L_x_937) ;  /* 0x0000000000400947 */ /* 0x01dfea0003800000 */
        /* <DEDUP_REMOVED lines=16> */
.L_x_937:
[----:B------:R-:W-:Y:S05]  /*0db0*/  BSYNC.RECONVERGENT B1 ;  /* 0x0000000000017941 */ /* 0x000fea0003800200 */
.L_x_936:
        /* <DEDUP_REMOVED lines=27> */
.L_x_939:
[----:B------:R-:W-:Y:S05]  /*0f70*/  BSYNC.RECONVERGENT B1 ;  /* 0x0000000000017941 */ /* 0x000fea0003800200 */
.L_x_938:
        /* <DEDUP_REMOVED lines=9> */
[----:B0-----:R-:W-:Y:S02]  /*1010*/  IMAD.MOV.U32 R6, RZ, RZ, R11 ;  /* 0x000000ffff067224 */ /* 0x001fe400078e000b */
[----:B-1----:R-:W-:Y:S02]  /*1020*/  IMAD.MOV.U32 R7, RZ, RZ, R10 ;  /* 0x000000ffff077224 */ /* 0x002fe400078e000a */
        /* <DEDUP_REMOVED lines=13> */
.L_x_941:
[----:B------:R-:W-:Y:S05]  /*1100*/  BSYNC.RECONVERGENT B1 ;  /* 0x0000000000017941 */ /* 0x000fea0003800200 */
.L_x_940:
        /* <DEDUP_REMOVED lines=9> */
[----:B---3--:R-:W-:Y:S02]  /*11a0*/  IMAD.MOV.U32 R4, RZ, RZ, R13 ;  /* 0x000000ffff047224 */ /* 0x008fe400078e000d */
        /* <DEDUP_REMOVED lines=14> */
.L_x_943:
[----:B------:R-:W-:Y:S05]  /*1290*/  BSYNC.RECONVERGENT B1 ;  /* 0x0000000000017941 */ /* 0x000fea0003800200 */
.L_x_942:
[----:B0-----:R0:W0:Y:S01]  /*12a0*/  SHFL.DOWN PT, R2, R3, 0x10, 0x1f ;  /* 0x0a001f0003027f89 */ /* 0x00102200000e0000 */
[----:B------:R-:W-:Y:S01]  /*12b0*/  BSSY.RECONVERGENT B1, `(.L_x_944) ;  /* 0x0000017000017945 */ /* 0x000fe20003800200 */
[----:B--2---:R-:W-:Y:S02]  /*12c0*/  IMAD.MOV.U32 R7, RZ, RZ, R4 ;  /* 0x000000ffff077224 */ /* 0x004fe400078e0004 */
[----:B------:R2:W0:Y:S01]  /*12d0*/  SHFL.DOWN PT, R11, R4, 0x10, 0x1f ;  /* 0x0a001f00040b7f89 */ /* 0x00042200000e0000 */
[----:B----4-:R-:W-:Y:S02]  /*12e0*/  IMAD.MOV.U32 R8, RZ, RZ, R5 ;  /* 0x000000ffff087224 */ /* 0x010fe400078e0005 */
[----:B------:R-:W-:Y:S01]  /*12f0*/  IMAD.MOV.U32 R6, RZ, RZ, R3 ;  /* 0x000000ffff067224 */ /* 0x000fe200078e0003 */
[----:B-1----:R2:W1:Y:S01]  /*1300*/  SHFL.DOWN PT, R10, R5, 0x10, 0x1f ;  /* 0x0a001f00050a7f89 */ /* 0x00246200000e0000 */
[----:B------:R-:W-:Y:S05]  /*1310*/  @P4 BRA `(.L_x_945) ;  /* 0x0000000000404947 */ /* 0x000fea0003800000 */
[----:B0-----:R-:W-:Y:S01]  /*1320*/  FSETP.GEU.AND P0, PT, R3, R2, PT ;  /* 0x000000020300720b */ /* 0x001fe20003f0e000 */
[----:B------:R-:W-:Y:S02]  /*1330*/  IMAD.MOV.U32 R7, RZ, RZ, R11 ;  /* 0x000000ffff077224 */ /* 0x000fe400078e000b */
        /* <DEDUP_REMOVED lines=14> */
.L_x_945:
[----:B------:R-:W-:Y:S05]  /*1420*/  BSYNC.RECONVERGENT B1 ;  /* 0x0000000000017941 */ /* 0x000fea0003800200 */
.L_x_944:
[----:B------:R-:W-:Y:S04]  /*1430*/  BSSY.RECONVERGENT B1, `(.L_x_946) ;  /* 0x000000c000017945 */ /* 0x000fe80003800200 */
[----:B------:R-:W-:Y:S05]  /*1440*/  @P2 BRA `(.L_x_947) ;  /* 0x0000000000282947 */ /* 0x000fea0003800000 */
[----:B--2---:R-:W2:Y:S01]  /*1450*/  S2R R4, SR_CgaCtaId ;  /* 0x0000000000047919 */ /* 0x004ea20000008800 */
        /* <DEDUP_REMOVED lines=9> */
.L_x_947:
[----:B------:R-:W-:Y:S05]  /*14f0*/  BSYNC.RECONVERGENT B1 ;  /* 0x0000000000017941 */ /* 0x000fea0003800200 */
.L_x_946:
[----:B------:R-:W-:Y:S01]  /*1500*/  BAR.SYNC.DEFER_BLOCKING 0x0 ;  /* 0x0000000000007b1d */ /* 0x000fe20000010000 */
[----:B------:R-:W-:-:S13]  /*1510*/  ISETP.NE.AND P2, PT, R9, RZ, PT ;  /* 0x000000ff0900720c */ /* 0x000fda0003f45270 */
[----:B------:R-:W-:Y:S05]  /*1520*/  @P2 BRA `(.L_x_948) ;  /* 0x0000004400542947 */ /* 0x000fea0003800000 */
[----:B0---4-:R-:W0:Y:S01]  /*1530*/  S2R R3, SR_CgaCtaId ;  /* 0x0000000000037919 */ /* 0x011e220000008800 */
[----:B------:R-:W-:Y:S01]  /*1540*/  MOV R2, 0x400 ;  /* 0x0000040000027802 */ /* 0x000fe20000000f00 */
[----:B------:R-:W-:Y:S03]  /*1550*/  BSSY.RECONVERGENT B1, `(.L_x_949) ;  /* 0x0000016000017945 */ /* 0x000fe60003800200 */
[----:B0-----:R-:W-:-:S05]  /*1560*/  LEA R26, R3, R2, 0x18 ;  /* 0x00000002031a7211 */ /* 0x001fca00078ec0ff */
[----:B--2---:R-:W0:Y:S04]  /*1570*/  LDS R5, [R26+0x18] ;  /* 0x000018001a057984 */ /* 0x004e280000000800 */
[----:B------:R2:W4:Y:S04]  /*1580*/  LDS.64 R2, [R26+0x20] ;  /* 0x000020001a027984 */ /* 0x0005280000000a00 */
[----:B------:R2:W1:Y:S04]  /*1590*/  LDS R22, [R26+0x28] ;  /* 0x000028001a167984 */ /* 0x0004680000000800 */
[----:B------:R2:W1:Y:S01]  /*15a0*/  LDS R16, [R26+0x38] ;  /* 0x000038001a107984 */ /* 0x0004620000000800 */
[----:B0-----:R-:W-:Y:S01]  /*15b0*/  FSETP.GEU.AND P0, PT, R6, R5, PT ;  /* 0x000000050600720b */ /* 0x001fe20003f0e000 */
[----:B------:R-:W-:-:S12]  /*15c0*/  IMAD.MOV.U32 R21, RZ, RZ, R5 ;  /* 0x000000ffff157224 */ /* 0x000fd800078e0005 */
[----:B-12-4-:R-:W-:Y:S05]  /*15d0*/  @!P0 BRA `(.L_x_950) ;  /* 0x0000000000348947 */ /* 0x016fea0003800000 */
        /* <DEDUP_REMOVED lines=13> */
.L_x_950:
[----:B------:R-:W-:Y:S05]  /*16b0*/  BSYNC.RECONVERGENT B1 ;  /* 0x0000000000017941 */ /* 0x000fea0003800200 */
.L_x_949:
        /* <DEDUP_REMOVED lines=27> */
.L_x_952:
[----:B------:R-:W-:Y:S05]  /*1870*/  BSYNC.RECONVERGENT B1 ;  /* 0x0000000000017941 */ /* 0x000fea0003800200 */
.L_x_951:
        /* <DEDUP_REMOVED lines=17> */
.L_x_954:
[----:B------:R-:W-:Y:S05]  /*1990*/  BSYNC.RECONVERGENT B1 ;  /* 0x0000000000017941 */ /* 0x000fea0003800200 */
.L_x_953:
        /* <DEDUP_REMOVED lines=17> */
.L_x_956:
[----:B------:R-:W-:Y:S05]  /*1ab0*/  BSYNC.RECONVERGENT B1 ;  /* 0x0000000000017941 */ /* 0x000fea0003800200 */
.L_x_955:
        /* <DEDUP_REMOVED lines=17> */
.L_x_958:
[----:B------:R-:W-:Y:S05]  /*1bd0*/  BSYNC.RECONVERGENT B1 ;  /* 0x0000000000017941 */ /* 0x000fea0003800200 */
.L_x_957:
        /* <DEDUP_REMOVED lines=17> */
.L_x_960:
[----:B------:R-:W-:Y:S05]  /*1cf0*/  BSYNC.RECONVERGENT B1 ;  /* 0x0000000000017941 */ /* 0x000fea0003800200 */
.L_x_959:
        /* <DEDUP_REMOVED lines=18> */
.L_x_935:
[----:B------:R-:W1:Y:S01]  /*1e20*/  S2R R14, SR_LANEID ;  /* 0x00000000000e7919 */ /* 0x000e620000000000 */
[----:B0-----:R-:W-:Y:S01]  /*1e30*/  LOP3.LUT R2, R9, 0x3e0, RZ, 0xc0, !PT ;  /* 0x000003e009027812 */ /* 0x001fe200078ec0ff */
[----:B------:R-:W-:Y:S01]  /*1e40*/  BSSY.RECONVERGENT B1, `(.L_x_961) ;  /* 0x0000027000017945 */ /* 0x000fe20003800200 */
[----:B------:R-:W-:Y:S02]  /*1e50*/  IMAD.MOV.U32 R16, RZ, RZ, R8 ;  /* 0x000000ffff107224 */ /* 0x000fe400078e0008 */
[----:B------:R-:W-:Y:S01]  /*1e60*/  LOP3.LUT R5, RZ, R2, RZ, 0x33, !PT ;  /* 0x00000002ff057212 */ /* 0x000fe200078e33ff */
[----:B------:R-:W-:-:S05]  /*1e70*/  VIADD R3, R2, 0x20 ;  /* 0x0000002002037836 */ /* 0x000fca0000000000 */
[----:B------:R-:W-:Y:S01]  /*1e80*/  ISETP.GT.AND P0, PT, R3, R10, PT ;  /* 0x0000000a0300720c */ /* 0x000fe20003f04270 */
[----:B------:R-:W-:-:S05]  /*1e90*/  IMAD.IADD R3, R10, 0x1, R5 ;  /* 0x000000010a037824 */ /* 0x000fca00078e0205 */
[----:B------:R-:W-:-:S05]  /*1ea0*/  SEL R3, R3, 0x1f, P0 ;  /* 0x0000001f03037807 */ /* 0x000fca0000000000 */
[----:B-----5:R0:W2:Y:S04]  /*1eb0*/  SHFL.DOWN PT, R5, R12, 0x1, R3 ;  /* 0x082000000c057989 */ /* 0x0200a800000e0003 */
[----:B------:R0:W3:Y:S01]  /*1ec0*/  SHFL.DOWN PT, R7, R8, 0x1, R3 ;  /* 0x0820000008077989 */ /* 0x0000e200000e0003 */
[CC--:B-1----:R-:W-:Y:S01]  /*1ed0*/  ISETP.GE.AND P0, PT, R14.reuse, R3.reuse, PT ;  /* 0x000000030e00720c */ /* 0x0c2fe20003f06270 */
[C---:B------:R-:W-:Y:S01]  /*1ee0*/  VIADD R4, R14.reuse, 0x4 ;  /* 0x000000040e047836 */ /* 0x040fe20000000000 */
[C---:B------:R-:W-:Y:S01]  /*1ef0*/  ISETP.NE.AND P2, PT, R14.reuse, RZ, PT ;  /* 0x000000ff0e00720c */ /* 0x040fe20003f45270 */
[C---:B------:R-:W-:Y:S02]  /*1f00*/  VIADD R2, R14.reuse, 0x2 ;  /* 0x000000020e027836 */ /* 0x040fe40000000000 */
[----:B------:R-:W-:Y:S01]  /*1f10*/  VIADD R6, R14, 0x8 ;  /* 0x000000080e067836 */ /* 0x000fe20000000000 */
[-C--:B------:R-:W-:Y:S01]  /*1f20*/  ISETP.GT.AND P5, PT, R4, R3.reuse, PT ;  /* 0x000000030400720c */ /* 0x080fe20003fa4270 */
[----:B------:R-:W-:Y:S01]  /*1f30*/  VIADD R14, R14, 0x10 ;  /* 0x000000100e0e7836 */ /* 0x000fe20000000000 */
[----:B------:R0:W1:Y:S01]  /*1f40*/  SHFL.DOWN PT, R4, R11, 0x1, R3 ;  /* 0x082000000b047989 */ /* 0x00006200000e0003 */
[-C--:B------:R-:W-:Y:S01]  /*1f50*/  ISETP.GT.AND P1, PT, R2, R3.reuse, PT ;  /* 0x000000030200720c */ /* 0x080fe20003f24270 */
[----:B------:R-:W-:Y:S01]  /*1f60*/  IMAD.MOV.U32 R2, RZ, RZ, R12 ;  /* 0x000000ffff027224 */ /* 0x000fe200078e000c */
[-C--:B------:R-:W-:Y:S01]  /*1f70*/  ISETP.GT.AND P4, PT, R6, R3.reuse, PT ;  /* 0x000000030600720c */ /* 0x080fe20003f84270 */
[----:B------:R-:W-:Y:S01]  /*1f80*/  IMAD.MOV.U32 R6, RZ, RZ, R11 ;  /* 0x000000ffff067224 */ /* 0x000fe200078e000b */
[----:B------:R-:W-:Y:S01]  /*1f90*/  ISETP.GT.AND P3, PT, R14, R3, PT ;  /* 0x000000030e00720c */ /* 0x000fe20003f64270 */
[----:B--2---:R-:W-:-:S12]  /*1fa0*/  @P0 BRA `(.L_x_962) ;  /* 0x0000000000400947 */ /* 0x004fd80003800000 */
[----:B------:R-:W-:Y:S01]  /*1fb0*/  FSETP.GEU.AND P0, PT, R12, R5, PT ;  /* 0x000000050c00720b */ /* 0x000fe20003f0e000 */
        /* <DEDUP_REMOVED lines=15> */
.L_x_962:
[----:B------:R-:W-:Y:S05]  /*20b0*/  BSYNC.RECONVERGENT B1 ;  /* 0x0000000000017941 */ /* 0x000fea0003800200 */
.L_x_961:
[----:B------:R2:W4:Y:S01]  /*20c0*/  SHFL.DOWN PT, R5, R2, 0x2, R3 ;  /* 0x0840000002057989 */ /* 0x00052200000e0003 */
[----:B------:R-:W-:Y:S01]  /*20d0*/  BSSY.RECONVERGENT B1, `(.L_x_963) ;  /* 0x0000017000017945 */ /* 0x000fe20003800200 */
[----:B-1----:R-:W-:Y:S02]  /*20e0*/  IMAD.MOV.U32 R4, RZ, RZ, R2 ;  /* 0x000000ffff047224 */ /* 0x002fe400078e0002 */
[----:B---3--:R2:W1:Y:S01]  /*20f0*/  SHFL.DOWN PT, R7, R6, 0x2, R3 ;  /* 0x0840000006077989 */ /* 0x00846200000e0003 */
[----:B0-----:R-:W-:Y:S02]  /*2100*/  IMAD.MOV.U32 R12, RZ, RZ, R6 ;  /* 0x000000ffff0c7224 */ /* 0x001fe400078e0006 */
[----:B------:R-:W-:Y:S01]  /*2110*/  IMAD.MOV.U32 R14, RZ, RZ, R16 ;  /* 0x000000ffff0e7224 */ /* 0x000fe200078e0010 */
[----:B------:R2:W0:Y:S01]  /*2120*/  SHFL.DOWN PT, R11, R16, 0x2, R3 ;  /* 0x08400000100b7989 */ /* 0x00042200000e0003 */
[----:B------:R-:W-:Y:S05]  /*2130*/  @P1 BRA `(.L_x_964) ;  /* 0x0000000000401947 */ /* 0x000fea0003800000 */
[----:B----4-:R-:W-:Y:S01]  /*2140*/  FSETP.GEU.AND P0, PT, R2, R5, PT ;  /* 0x000000050200720b */ /* 0x010fe20003f0e000 */
[----:B------:R-:W-:Y:S02]  /*2150*/  IMAD.MOV.U32 R4, RZ, RZ, R5 ;  /* 0x000000ffff047224 */ /* 0x000fe400078e0005 */
[----:B-1----:R-:W-:Y:S02]  /*2160*/  IMAD.MOV.U32 R12, RZ, RZ, R7 ;  /* 0x000000ffff0c7224 */ /* 0x002fe400078e0007 */
        /* <DEDUP_REMOVED lines=13> */
.L_x_964:
[----:B------:R-:W-:Y:S05]  /*2240*/  BSYNC.RECONVERGENT B1 ;  /* 0x0000000000017941 */ /* 0x000fea0003800200 */
.L_x_963:
[----:B----4-:R3:W4:Y:S01]  /*2250*/  SHFL.DOWN PT, R5, R4, 0x4, R3 ;  /* 0x0880000004057989 */ /* 0x01072200000e0003 */
[----:B------:R-:W-:Y:S01]  /*2260*/  BSSY.RECONVERGENT B1, `(.L_x_965) ;  /* 0x0000017000017945 */ /* 0x000fe20003800200 */
[----:B--2---:R-:W-:Y:S02]  /*2270*/  IMAD.MOV.U32 R2, RZ, RZ, R4 ;  /* 0x000000ffff027224 */ /* 0x004fe400078e0004 */
[----:B-1----:R3:W1:Y:S01]  /*2280*/  SHFL.DOWN PT, R7, R12, 0x4, R3 ;  /* 0x088000000c077989 */ /* 0x00266200000e0003 */
[----:B------:R-:W-:Y:S02]  /*2290*/  IMAD.MOV.U32 R6, RZ, RZ, R12 ;  /* 0x000000ffff067224 */ /* 0x000fe400078e000c */
[----:B------:R-:W-:Y:S01]  /*22a0*/  IMAD.MOV.U32 R8, RZ, RZ, R14 ;  /* 0x000000ffff087224 */ /* 0x000fe200078e000e */
[----:B0-----:R3:W0:Y:S01]  /*22b0*/  SHFL.DOWN PT, R11, R14, 0x4, R3 ;  /* 0x088000000e0b7989 */ /* 0x00162200000e0003 */
        /* <DEDUP_REMOVED lines=17> */
.L_x_966:
[----:B------:R-:W-:Y:S05]  /*23d0*/  BSYNC.RECONVERGENT B1 ;  /* 0x0000000000017941 */ /* 0x000fea0003800200 */
.L_x_965:
[----:B----4-:R2:W4:Y:S01]  /*23e0*/  SHFL.DOWN PT, R5, R2, 0x8, R3 ;  /* 0x0900000002057989 */ /* 0x01052200000e0003 */
[----:B------:R-:W-:Y:S01]  /*23f0*/  BSSY.RECONVERGENT B1, `(.L_x_967) ;  /* 0x0000017000017945 */ /* 0x000fe20003800200 */
[----:B---3--:R-:W-:Y:S02]  /*2400*/  IMAD.MOV.U32 R4, RZ, RZ, R2 ;  /* 0x000000ffff047224 */ /* 0x008fe400078e0002 */
        /* <DEDUP_REMOVED lines=21> */
.L_x_968:
[----:B------:R-:W-:Y:S05]  /*2560*/  BSYNC.RECONVERGENT B1 ;  /* 0x0000000000017941 */ /* 0x000fea0003800200 */
.L_x_967:
[----:B----4-:R3:W4:Y:S01]  /*2570*/  SHFL.DOWN PT, R5, R4, 0x10, R3 ;  /* 0x0a00000004057989 */ /* 0x01072200000e0003 */
[----:B------:R-:W-:Y:S01]  /*2580*/  BSSY.RECONVERGENT B1, `(.L_x_969) ;  /* 0x0000017000017945 */ /* 0x000fe20003800200 */
[----:B--2---:R-:W-:Y:S02]  /*2590*/  IMAD.MOV.U32 R6, RZ, RZ, R4 ;  /* 0x000000ffff067224 */ /* 0x004fe400078e0004 */
[----:B0-----:R3:W0:Y:S01]  /*25a0*/  SHFL.DOWN PT, R11, R12, 0x10, R3 ;  /* 0x0a0000000c0b7989 */ /* 0x00162200000e0003 */
[----:B-1----:R-:W-:Y:S02]  /*25b0*/  IMAD.MOV.U32 R7, RZ, RZ, R12 ;  /* 0x000000ffff077224 */ /* 0x002fe400078e000c */
[----:B------:R-:W-:Y:S01]  /*25c0*/  IMAD.MOV.U32 R8, RZ, RZ, R14 ;  /* 0x000000ffff087224 */ /* 0x000fe200078e000e */
[----:B------:R3:W1:Y:S01]  /*25d0*/  SHFL.DOWN PT, R13, R14, 0x10, R3 ;  /* 0x0a0000000e0d7989 */ /* 0x00066200000e0003 */
        /* <DEDUP_REMOVED lines=17> */
.L_x_970:
[----:B------:R-:W-:Y:S05]  /*26f0*/  BSYNC.RECONVERGENT B1 ;  /* 0x0000000000017941 */ /* 0x000fea0003800200 */
.L_x_969:
[----:B------:R-:W-:Y:S04]  /*2700*/  BSSY.RECONVERGENT B1, `(.L_x_971) ;  /* 0x000000c000017945 */ /* 0x000fe80003800200 */
[----:B------:R-:W-:Y:S05]  /*2710*/  @P2 BRA `(.L_x_972) ;  /* 0x0000000000282947 */ /* 0x000fea0003800000 */
[----:B---3--:R-:W2:Y:S01]  /*2720*/  S2R R4, SR_CgaCtaId ;  /* 0x0000000000047919 */ /* 0x008ea20000008800 */
[----:B------:R-:W-:Y:S02]  /*2730*/  MOV R3, 0x400 ;  /* 0x0000040000037802 */ /* 0x000fe40000000f00 */
[----:B------:R-:W-:-:S04]  /*2740*/  SHF.R.U32.HI R2, RZ, 0x1, R9 ;  /* 0x00000001ff027819 */ /* 0x000fc80000011609 */
[----:B------:R-:W-:Y:S02]  /*2750*/  LOP3.LUT R2, R2, 0x1f0, RZ, 0xc0, !PT ;  /* 0x000001f002027812 */ /* 0x000fe400078ec0ff */
[----:B--2---:R-:W-:-:S05]  /*2760*/  LEA R3, R4, R3, 0x18 ;  /* 0x0000000304037211 */ /* 0x004fca00078ec0ff */
[----:B----4-:R-:W-:Y:S02]  /*2770*/  IMAD.IADD R5, R2, 0x1, R3 ;  /* 0x0000000102057824 */ /* 0x010fe400078e0203 */
[----:B------:R-:W-:Y:S02]  /*2780*/  IMAD.MOV.U32 R2, RZ, RZ, R7 ;  /* 0x000000ffff027224 */ /* 0x000fe400078e0007 */
[----:B------:R-:W-:Y:S01]  /*2790*/  IMAD.MOV.U32 R3, RZ, RZ, R8 ;  /* 0x000000ffff037224 */ /* 0x000fe200078e0008 */
[----:B------:R2:W-:Y:S04]  /*27a0*/  STS [R5+0x8], R6 ;  /* 0x0000080605007388 */ /* 0x0005e80000000800 */
[----:B------:R2:W-:Y:S02]  /*27b0*/  STS.64 [R5+0x10], R2 ;  /* 0x0000100205007388 */ /* 0x0005e40000000a00 */
.L_x_972:
[----:B------:R-:W-:Y:S05]  /*27c0*/  BSYNC.RECONVERGENT B1 ;  /* 0x0000000000017941 */ /* 0x000fea0003800200 */
.L_x_971:
[----:B------:R-:W-:Y:S01]  /*27d0*/  BAR.SYNC.DEFER_BLOCKING 0x0 ;  /* 0x0000000000007b1d */ /* 0x000fe20000010000 */
[----:B------:R-:W-:-:S13]  /*27e0*/  ISETP.NE.AND P2, PT, R9, RZ, PT ;  /* 0x000000ff0900720c */ /* 0x000fda0003f45270 */
[----:B------:R-:W-:Y:S05]  /*27f0*/  @P2 BRA `(.L_x_948) ;  /* 0x0000003000a02947 */ /* 0x000fea0003800000 */
[C---:B------:R-:W-:Y:S01]  /*2800*/  ISETP.GE.AND P0, PT, R10.reuse, 0x21, PT ;  /* 0x000000210a00780c */ /* 0x040fe20003f06270 */
[----:B--2---:R-:W-:Y:S01]  /*2810*/  IMAD.MOV.U32 R2, RZ, RZ, R6 ;  /* 0x000000ffff027224 */ /* 0x004fe200078e0006 */
[C---:B------:R-:W-:Y:S01]  /*2820*/  ISETP.GE.AND P5, PT, R10.reuse, 0x41, PT ;  /* 0x000000410a00780c */ /* 0x040fe20003fa6270 */
[----:B0-----:R-:W-:Y:S01]  /*2830*/  IMAD.MOV.U32 R11, RZ, RZ, R7 ;  /* 0x000000ffff0b7224 */ /* 0x001fe200078e0007 */
[C---:B------:R-:W-:Y:S01]  /*2840*/  ISETP.GE.AND P4, PT, R10.reuse, 0x61, PT ;  /* 0x000000610a00780c */ /* 0x040fe20003f86270 */
[----:B---3--:R-:W-:Y:S01]  /*2850*/  IMAD.MOV.U32 R4, RZ, RZ, R8 ;  /* 0x000000ffff047224 */ /* 0x008fe200078e0008 */
[----:B------:R-:W-:-:S07]  /*2860*/  ISETP.GE.AND P3, PT, R10, 0x81, PT ;  /* 0x000000810a00780c */ /* 0x000fce0003f66270 */
[----:B------:R-:W-:Y:S06]  /*2870*/  @!P0 BRA `(.L_x_973) ;  /* 0x00000000005c8947 */ /* 0x000fec0003800000 */
[----:B------:R-:W0:Y:S01]  /*2880*/  S2UR UR5, SR_CgaCtaId ;  /* 0x00000000000579c3 */ /* 0x000e220000008800 */
[----:B------:R-:W-:Y:S01]  /*2890*/  UMOV UR4, 0x400 ;  /* 0x0000040000047882 */ /* 0x000fe20000000000 */
[----:B------:R-:W-:Y:S01]  /*28a0*/  BSSY.RECONVERGENT B1, `(.L_x_973) ;  /* 0x0000014000017945 */ /* 0x000fe20003800200 */
        /* <DEDUP_REMOVED lines=19> */
.L_x_974:
[----:B------:R-:W-:Y:S05]  /*29e0*/  BSYNC.RECONVERGENT B1 ;  /* 0x0000000000017941 */ /* 0x000fea0003800200 */
.L_x_973:
[----:B------:R-:W-:Y:S02]  /*29f0*/  IMAD.MOV.U32 R3, RZ, RZ, R2 ;  /* 0x000000ffff037224 */ /* 0x000fe400078e0002 */
[----:B------:R-:W-:Y:S02]  /*2a00*/  IMAD.MOV.U32 R9, RZ, RZ, R11 ;  /* 0x000000ffff097224 */ /* 0x000fe400078e000b */
[----:B------:R-:W-:Y:S01]  /*2a10*/  IMAD.MOV.U32 R8, RZ, RZ, R4 ;  /* 0x000000ffff087224 */ /* 0x000fe200078e0004 */
[----:B------:R-:W-:Y:S06]  /*2a20*/  @!P5 BRA `(.L_x_975) ;  /* 0x00000000005cd947 */ /* 0x000fec0003800000 */
[----:B------:R-:W0:Y:S01]  /*2a30*/  S2UR UR5, SR_CgaCtaId ;  /* 0x00000000000579c3 */ /* 0x000e220000008800 */
[----:B------:R-:W-:Y:S01]  /*2a40*/  UMOV UR4, 0x400 ;  /* 0x0000040000047882 */ /* 0x000fe20000000000 */
[----:B------:R-:W-:Y:S01]  /*2a50*/  BSSY.RECONVERGENT B1, `(.L_x_975) ;  /* 0x0000014000017945 */ /* 0x000fe20003800200 */
[----:B0-----:R-:W-:-:S09]  /*2a60*/  ULEA UR4, UR5, UR4, 0x18 ;  /* 0x0000000405047291 */ /* 0x001fd2000f8ec0ff */
[----:B----4-:R-:W0:Y:S04]  /*2a70*/  LDS R5, [UR4+0x28] ;  /* 0x00002804ff057984 */ /* 0x010e280008000800 */
        /* <DEDUP_REMOVED lines=17> */
.L_x_976:
[----:B------:R-:W-:Y:S05]  /*2b90*/  BSYNC.RECONVERGENT B1 ;  /* 0x0000000000017941 */ /* 0x000fea0003800200 */
.L_x_975:
[C---:B------:R-:W-:Y:S01]  /*2ba0*/  ISETP.GE.AND P1, PT, R10.reuse, 0xa1, PT ;  /* 0x000000a10a00780c */ /* 0x040fe20003f26270 */
[----:B------:R-:W-:Y:S01]  /*2bb0*/  IMAD.MOV.U32 R2, RZ, RZ, R3 ;  /* 0x000000ffff027224 */ /* 0x000fe200078e0003 */
[C---:B------:R-:W-:Y:S01]  /*2bc0*/  ISETP.GE.AND P5, PT, R10.reuse, 0xc1, PT ;  /* 0x000000c10a00780c */ /* 0x040fe20003fa6270 */
[----:B------:R-:W-:Y:S01]  /*2bd0*/  IMAD.MOV.U32 R7, RZ, RZ, R9 ;  /* 0x000000ffff077224 */ /* 0x000fe200078e0009 */
[----:B------:R-:W-:Y:S01]  /*2be0*/  ISETP.GE.AND P6, PT, R10, 0xe1, PT ;  /* 0x000000e10a00780c */ /* 0x000fe20003fc6270 */
[----:B------:R-:W-:Y:S01]  /*2bf0*/  IMAD.MOV.U32 R6, RZ, RZ, R8 ;  /* 0x000000ffff067224 */ /* 0x000fe200078e0008 */
[----:B------:R-:W-:Y:S11]  /*2c00*/  @!P4 BRA `(.L_x_977) ;  /* 0x00000000005cc947 */ /* 0x000ff60003800000 */
        /* <DEDUP_REMOVED lines=15> */
[----:B------:R-:W-:-:S04]  /*2d00*/  @P4 ISETP.GE.U32.AND P0, PT, R9, R10, PT ;  /* 0x0000000a0900420c */ /* 0x000fc80003f06070 */
[----:B------:R-:W-:-:S04]  /*2d10*/  @P4 ISETP.GE.AND.EX P0, PT, R8, R11, PT, P0 ;  /* 0x0000000b0800420c */ /* 0x000fc80003f06300 */
[----:B------:R-:W-:Y:S02]  /*2d20*/  @P4 FSEL R2, R3, R4, !P0 ;  /* 0x0000000403024208 */ /* 0x000fe40004000000 */
[----:B------:R-:W-:-:S04]  /*2d30*/  @P4 ISETP.LT.U32.AND P0, PT, R9, R10, PT ;  /* 0x0000000a0900420c */ /* 0x000fc80003f01070 */
[----:B------:R-:W-:-:S04]  /*2d40*/  @P4 ISETP.LT.AND.EX P0, PT, R8, R11, PT, P0 ;  /* 0x0000000b0800420c */ /* 0x000fc80003f01300 */
[----:B------:R-:W-:Y:S02]  /*2d50*/  @P4 SEL R7, R9, R10, P0 ;  /* 0x0000000a09074207 */ /* 0x000fe40000000000 */
[----:B------:R-:W-:-:S07]  /*2d60*/  @P4 SEL R6, R8, R11, P0 ;  /* 0x0000000b08064207 */ /* 0x000fce0000000000 */
.L_x_978:
[----:B------:R-:W-:Y:S05]  /*2d70*/  BSYNC.RECONVERGENT B1 ;  /* 0x0000000000017941 */ /* 0x000fea0003800200 */
.L_x_977:
        /* <DEDUP_REMOVED lines=26> */
.L_x_980:
[----:B------:R-:W-:Y:S05]  /*2f20*/  BSYNC.RECONVERGENT B1 ;  /* 0x0000000000017941 */ /* 0x000fea0003800200 */
.L_x_979:
        /* <DEDUP_REMOVED lines=26> */
.L_x_982:
[----:B------:R-:W-:Y:S05]  /*30d0*/  BSYNC.RECONVERGENT B1 ;  /* 0x0000000000017941 */ /* 0x000fea0003800200 */
.L_x_981:
        /* <DEDUP_REMOVED lines=26> */
.L_x_984:
[----:B------:R-:W-:Y:S05]  /*3280*/  BSYNC.RECONVERGENT B1 ;  /* 0x0000000000017941 */ /* 0x000fea0003800200 */
.L_x_983:
[----:B------:R-:W-:Y:S02]  /*3290*/  IMAD.MOV.U32 R6, RZ, RZ, R3 ;  /* 0x000000ffff067224 */ /* 0x000fe400078e0003 */
[----:B------:R-:W-:Y:S02]  /*32a0*/  IMAD.MOV.U32 R7, RZ, RZ, R9 ;  /* 0x000000ffff077224 */ /* 0x000fe400078e0009 */
[----:B------:R-:W-:Y:S01]  /*32b0*/  IMAD.MOV.U32 R8, RZ, RZ, R4 ;  /* 0x000000ffff087224 */ /* 0x000fe200078e0004 */
[----:B------:R-:W-:Y:S06]  /*32c0*/  @!P6 BRA `(.L_x_948) ;  /* 0x0000002400ece947 */ /* 0x000fec0003800000 */
[----:B------:R-:W0:Y:S01]  /*32d0*/  S2UR UR5, SR_CgaCtaId ;  /* 0x00000000000579c3 */ /* 0x000e220000008800 */
[----:B------:R-:W-:Y:S02]  /*32e0*/  UMOV UR4, 0x400 ;  /* 0x0000040000047882 */ /* 0x000fe40000000000 */
        /* <DEDUP_REMOVED lines=21> */
.L_x_916:
        /* <DEDUP_REMOVED lines=13> */
[----:B------:R-:W-:-:S02]  /*3510*/  IMAD.U32 R14, RZ, RZ, UR14 ;  /* 0x0000000eff0e7e24 */ /* 0x000fc4000f8e00ff */
[----:B------:R-:W-:-:S03]  /*3520*/  IMAD.U32 R15, RZ, RZ, UR15 ;  /* 0x0000000fff0f7e24 */ /* 0x000fc6000f8e00ff */
[----:B0-----:R-:W-:-:S05]  /*3530*/  IADD3 R2, P4, PT, R6, R14, RZ ;  /* 0x0000000e06027210 */ /* 0x001fca0007f9e0ff */
[----:B------:R-:W-:Y:S01]  /*3540*/  IMAD.X R3, RZ, RZ, R15, P4 ;  /* 0x000000ffff037224 */ /* 0x000fe200020e060f */
[----:B--2---:R-:W-:-:S04]  /*3550*/  FSETP.GEU.AND P0, PT, R4, R5, PT ;  /* 0x000000050400720b */ /* 0x004fc80003f0e000 */
[----:B------:R-:W-:Y:S01]  /*3560*/  FSEL R5, R4, R5, P0 ;  /* 0x0000000504057208 */ /* 0x000fe20000000000 */
[----:B------:R-:W-:-:S03]  /*3570*/  VIADD R4, R11, 0x200 ;  /* 0x000002000b047836 */ /* 0x000fc60000000000 */
[----:B---3--:R-:W-:-:S04]  /*3580*/  FSETP.GEU.AND P1, PT, R5, R8, PT ;  /* 0x000000080500720b */ /* 0x008fc80003f2e000 */
[----:B------:R-:W-:-:S04]  /*3590*/  FSEL R8, R5, R8, P1 ;  /* 0x0000000805087208 */ /* 0x000fc80000800000 */
[----:B----4-:R-:W-:-:S04]  /*35a0*/  FSETP.GEU.AND P3, PT, R8, R9, PT ;  /* 0x000000090800720b */ /* 0x010fc80003f6e000 */
[----:B------:R-:W-:Y:S01]  /*35b0*/  FSEL R5, R8, R9, P3 ;  /* 0x0000000908057208 */ /* 0x000fe20001800000 */
[C---:B------:R-:W-:Y:S01]  /*35c0*/  VIADD R8, R11.reuse, 0x100 ;  /* 0x000001000b087836 */ /* 0x040fe20000000000 */
[----:B------:R-:W-:Y:S02]  /*35d0*/  LOP3.LUT R9, R11, 0x400, RZ, 0xfc, !PT ;  /* 0x000004000b097812 */ /* 0x000fe400078efcff */
[----:B-----5:R-:W-:Y:S02]  /*35e0*/  FSETP.GEU.AND P2, PT, R5, R10, PT ;  /* 0x0000000a0500720b */ /* 0x020fe40003f4e000 */
[----:B------:R-:W-:Y:S02]  /*35f0*/  @P1 SEL R4, R11, R8, P0 ;  /* 0x000000080b041207 */ /* 0x000fe40000000000 */
[----:B------:R-:W-:Y:S01]  /*3600*/  ISETP.LE.U32.AND P1, PT, R7, UR6, PT ;  /* 0x0000000607007c0c */ /* 0x000fe2000bf23070 */
[----:B------:R-:W-:-:S03]  /*3610*/  @!P3 VIADD R4, R11, 0x300 ;  /* 0x000003000b04b836 */ /* 0x000fc60000000000 */
[----:B------:R-:W-:-:S05]  /*3620*/  ISETP.GE.U32.AND.EX P1, PT, RZ, R18, PT, P1 ;  /* 0x00000012ff00720c */ /* 0x000fca0003f26110 */
[C---:B------:R-:W-:Y:S02]  /*3630*/  @P2 ISETP.GE.U32.AND P0, PT, R4.reuse, R9, PT ;  /* 0x000000090400220c */ /* 0x040fe40003f06070 */
[-C--:B------:R-:W-:Y:S02]  /*3640*/  IADD3 R9, P3, PT, R9, R2.reuse, RZ ;  /* 0x0000000209097210 */ /* 0x080fe40007f7e0ff */
[----:B------:R-:W-:Y:S02]  /*3650*/  @P2 IADD3 R2, P4, PT, R4, R2, RZ ;  /* 0x0000000204022210 */ /* 0x000fe40007f9e0ff */
[----:B------:R-:W-:Y:S01]  /*3660*/  @P2 ISETP.GE.U32.AND.EX P0, PT, RZ, RZ, PT, P0 ;  /* 0x000000ffff00220c */ /* 0x000fe20003f06100 */
[--C-:B------:R-:W-:Y:S02]  /*3670*/  IMAD.X R8, RZ, RZ, R3.reuse, P3 ;  /* 0x000000ffff087224 */ /* 0x100fe400018e0603 */
[----:B------:R-:W-:Y:S01]  /*3680*/  @P2 IMAD.X R3, RZ, RZ, R3, P4 ;  /* 0x000000ffff032224 */ /* 0x000fe200020e0603 */
[----:B------:R-:W-:-:S04]  /*3690*/  @P2 FSETP.LT.OR P0, PT, R10, R5, !P0 ;  /* 0x000000050a00220b */ /* 0x000fc80004701400 */
[----:B------:R-:W-:Y:S02]  /*36a0*/  @P2 FSEL R10, R5, R10, P0 ;  /* 0x0000000a050a2208 */ /* 0x000fe40000000000 */
[----:B------:R-:W-:Y:S02]  /*36b0*/  @P2 SEL R9, R2, R9, P0 ;  /* 0x0000000902092207 */ /* 0x000fe40000000000 */
[----:B------:R-:W-:Y:S01]  /*36c0*/  @P2 SEL R8, R3, R8, P0 ;  /* 0x0000000803082207 */ /* 0x000fe20000000000 */
[----:B------:R-:W-:Y:S06]  /*36d0*/  @P1 BRA `(.L_x_985) ;  /* 0x0000001000641947 */ /* 0x000fec0003800000 */
        /* <DEDUP_REMOVED lines=20> */
.L_x_987:
[----:B------:R-:W-:Y:S05]  /*3820*/  BSYNC.RECONVERGENT B1 ;  /* 0x0000000000017941 */ /* 0x000fea0003800200 */
.L_x_986:
        /* <DEDUP_REMOVED lines=12> */
[----:B------:R-:W-:Y:S01]  /*38f0*/  IMAD.MOV.U32 R16, RZ, RZ, R10 ;  /* 0x000000ffff107224 */ /* 0x000fe200078e000a */
[----:B------:R-:W0:Y:S01]  /*3900*/  LDCU.64 UR8, c[0x0][0x398] ;  /* 0x00007300ff0877ac */ /* 0x000e220008000a00 */
[----:B------:R-:W-:Y:S02]  /*3910*/  IMAD.MOV.U32 R19, RZ, RZ, R9 ;  /* 0x000000ffff137224 */ /* 0x000fe400078e0009 */
[----:B------:R-:W-:Y:S01]  /*3920*/  IMAD.MOV.U32 R6, RZ, RZ, R8 ;  /* 0x000000ffff067224 */ /* 0x000fe200078e0008 */
[----:B------:R-:W1:Y:S06]  /*3930*/  LDCU.128 UR12, c[0x0][0x380] ;  /* 0x00007000ff0c77ac */ /* 0x000e6c0008000c00 */
.L_x_991:
[----:B------:R-:W-:Y:S01]  /*3940*/  IADD3 R9, P0, PT, R11, R4, RZ ;  /* 0x000000040b097210 */ /* 0x000fe20007f1e0ff */
[----:B-1----:R-:W-:Y:S02]  /*3950*/  IMAD.U32 R12, RZ, RZ, UR12 ;  /* 0x0000000cff0c7e24 */ /* 0x002fe4000f8e00ff */
[----:B------:R-:W-:Y:S02]  /*3960*/  IMAD.U32 R13, RZ, RZ, UR13 ;  /* 0x0000000dff0d7e24 */ /* 0x000fe4000f8e00ff */
[----:B------:R-:W-:Y:S01]  /*3970*/  IMAD.X R8, RZ, RZ, R5, P0 ;  /* 0x000000ffff087224 */ /* 0x000fe200000e0605 */
[----:B------:R-:W-:-:S04]  /*3980*/  LEA R4, P0, R9, R12, 0x2 ;  /* 0x0000000c09047211 */ /* 0x000fc800078010ff */
[----:B------:R-:W-:-:S05]  /*3990*/  LEA.HI.X R5, R9, R13, R8, 0x2, P0 ;  /* 0x0000000d09057211 */ /* 0x000fca00000f1408 */
[----:B------:R-:W2:Y:S04]  /*39a0*/  LDG.E R7, desc[UR10][R4.64] ;  /* 0x0000000a04077981 */ /* 0x000ea8000c1e1900 */
[----:B------:R-:W3:Y:S04]  /*39b0*/  LDG.E R24, desc[UR10][R4.64+0x400] ;  /* 0x0004000a04187981 */ /* 0x000ee8000c1e1900 */
[----:B------:R-:W4:Y:S04]  /*39c0*/  LDG.E R18, desc[UR10][R4.64+0x800] ;  /* 0x0008000a04127981 */ /* 0x000f28000c1e1900 */
[----:B------:R-:W4:Y:S01]  /*39d0*/  LDG.E R17, desc[UR10][R4.64+0xc00] ;  /* 0x000c000a04117981 */ /* 0x000f22000c1e1900 */
[----:B------:R-:W-:-:S02]  /*39e0*/  IMAD.U32 R14, RZ, RZ, UR14 ;  /* 0x0000000eff0e7e24 */ /* 0x000fc4000f8e00ff */
[----:B------:R-:W-:Y:S01]  /*39f0*/  IMAD.U32 R15, RZ, RZ, UR15 ;  /* 0x0000000fff0f7e24 */ /* 0x000fe2000f8e00ff */
[----:B------:R1:W5:Y:S01]  /*3a00*/  LDG.E R10, desc[UR10][R4.64+0x1000] ;  /* 0x0010000a040a7981 */ /* 0x000362000c1e1900 */
[----:B------:R-:W-:Y:S01]  /*3a10*/  BSSY.RECONVERGENT B2, `(.L_x_989) ;  /* 0x000002c000027945 */ /* 0x000fe20003800200 */
[----:B------:R-:W-:Y:S01]  /*3a20*/  BAR.SYNC.DEFER_BLOCKING 0x0 ;  /* 0x0000000000007b1d */ /* 0x000fe20000010000 */
[----:B------:R-:W-:-:S04]  /*3a30*/  IADD3 R26, P0, PT, R9, R14, RZ ;  /* 0x0000000e091a7210 */ /* 0x000fc80007f1e0ff */
[----:B------:R-:W-:Y:S01]  /*3a40*/  IADD3 R20, P3, PT, R26, 0x100, RZ ;  /* 0x000001001a147810 */ /* 0x000fe20007f7e0ff */
[----:B------:R-:W-:Y:S01]  /*3a50*/  IMAD.X R27, R8, 0x1, R15, P0 ;  /* 0x00000001081b7824 */ /* 0x000fe200000e060f */
[C---:B------:R-:W-:Y:S02]  /*3a60*/  IADD3 R21, P4, PT, R26.reuse, 0x200, RZ ;  /* 0x000002001a157810 */ /* 0x040fe40007f9e0ff */
[----:B------:R-:W-:Y:S01]  /*3a70*/  IADD3 R9, P6, PT, R26, 0x400, RZ ;  /* 0x000004001a097810 */ /* 0x000fe20007fde0ff */
[--C-:B------:R-:W-:Y:S01]  /*3a80*/  IMAD.X R25, RZ, RZ, R27.reuse, P3 ;  /* 0x000000ffff197224 */ /* 0x100fe200018e061b */
[----:B------:R-:W-:Y:S01]  /*3a90*/  ISETP.NE.AND P3, PT, R11, RZ, PT ;  /* 0x000000ff0b00720c */ /* 0x000fe20003f65270 */
[--C-:B------:R-:W-:Y:S02]  /*3aa0*/  IMAD.X R22, RZ, RZ, R27.reuse, P4 ;  /* 0x000000ffff167224 */ /* 0x100fe400020e061b */
[----:B------:R-:W-:Y:S01]  /*3ab0*/  IMAD.X R8, RZ, RZ, R27, P6 ;  /* 0x000000ffff087224 */ /* 0x000fe200030e061b */
[----:B--2---:R-:W-:-:S13]  /*3ac0*/  FSETP.GEU.AND P2, PT, R16, R7, PT ;  /* 0x000000071000720b */ /* 0x004fda0003f4e000 */
[----:B------:R-:W-:-:S04]  /*3ad0*/  @P2 ISETP.GE.U32.AND P0, PT, R19, R26, PT ;  /* 0x0000001a1300220c */ /* 0x000fc80003f06070 */
[----:B------:R-:W-:-:S04]  /*3ae0*/  @P2 ISETP.GE.AND.EX P0, PT, R6, R27, PT, P0 ;  /* 0x0000001b0600220c */ /* 0x000fc80003f06300 */
[----:B------:R-:W-:-:S04]  /*3af0*/  @P2 FSETP.LT.OR P0, PT, R7, R16, !P0 ;  /* 0x000000100700220b */ /* 0x000fc80004701400 */
[----:B------:R-:W-:Y:S02]  /*3b00*/  @P2 FSEL R7, R16, R7, P0 ;  /* 0x0000000710072208 */ /* 0x000fe40000000000 */
[----:B------:R-:W-:Y:S02]  /*3b10*/  IADD3 R16, P5, PT, R26, 0x300, RZ ;  /* 0x000003001a107810 */ /* 0x000fe40007fbe0ff */
[----:B---3--:R-:W-:Y:S02]  /*3b20*/  FSETP.GEU.AND P1, PT, R7, R24, PT ;  /* 0x000000180700720b */ /* 0x008fe40003f2e000 */
[----:B------:R-:W-:Y:S01]  /*3b30*/  @P2 SEL R26, R19, R26, P0 ;  /* 0x0000001a131a2207 */ /* 0x000fe20000000000 */
[----:B------:R-:W-:Y:S01]  /*3b40*/  IMAD.X R19, RZ, RZ, R27, P5 ;  /* 0x000000ffff137224 */ /* 0x000fe200028e061b */
[----:B------:R-:W-:-:S09]  /*3b50*/  @P2 SEL R27, R6, R27, P0 ;  /* 0x0000001b061b2207 */ /* 0x000fd20000000000 */
[----:B------:R-:W-:-:S04]  /*3b60*/  @P1 ISETP.GE.U32.AND P0, PT, R26, R20, PT ;  /* 0x000000141a00120c */ /* 0x000fc80003f06070 */
[----:B------:R-:W-:-:S04]  /*3b70*/  @P1 ISETP.GE.AND.EX P0, PT, R27, R25, PT, P0 ;  /* 0x000000191b00120c */ /* 0x000fc80003f06300 */
[----:B------:R-:W-:-:S04]  /*3b80*/  @P1 FSETP.LT.OR P0, PT, R24, R7, !P0 ;  /* 0x000000071800120b */ /* 0x000fc80004701400 */
[----:B------:R-:W-:Y:S02]  /*3b90*/  @P1 FSEL R24, R7, R24, P0 ;  /* 0x0000001807181208 */ /* 0x000fe40000000000 */
[----:B------:R-:W-:Y:S02]  /*3ba0*/  @P1 SEL R20, R26, R20, P0 ;  /* 0x000000141a141207 */ /* 0x000fe40000000000 */
[----:B----4-:R-:W-:Y:S02]  /*3bb0*/  FSETP.GEU.AND P2, PT, R24, R18, PT ;  /* 0x000000121800720b */ /* 0x010fe40003f4e000 */
[----:B------:R-:W-:-:S11]  /*3bc0*/  @P1 SEL R25, R27, R25, P0 ;  /* 0x000000191b191207 */ /* 0x000fd60000000000 */
[----:B------:R-:W-:-:S04]  /*3bd0*/  @P2 ISETP.GE.U32.AND P0, PT, R20, R21, PT ;  /* 0x000000151400220c */ /* 0x000fc80003f06070 */
[----:B------:R-:W-:-:S04]  /*3be0*/  @P2 ISETP.GE.AND.EX P0, PT, R25, R22, PT, P0 ;  /* 0x000000161900220c */ /* 0x000fc80003f06300 */
[----:B------:R-:W-:-:S04]  /*3bf0*/  @P2 FSETP.LT.OR P0, PT, R18, R24, !P0 ;  /* 0x000000181200220b */ /* 0x000fc80004701400 */
[----:B------:R-:W-:-:S04]  /*3c00*/  @P2 FSEL R18, R24, R18, P0 ;  /* 0x0000001218122208 */ /* 0x000fc80000000000 */
[----:B------:R-:W-:Y:S01]  /*3c10*/  FSETP.GEU.AND P1, PT, R18, R17, PT ;  /* 0x000000111200720b */ /* 0x000fe20003f2e000 */
[----:B-1----:R-:W-:-:S12]  /*3c20*/  @P3 BRA `(.L_x_990) ;  /* 0x0000000000283947 */ /* 0x002fd80003800000 */
[----:B------:R-:W-:Y:S02]  /*3c30*/  IMAD.MOV.U32 R4, RZ, RZ, 0x500 ;  /* 0x00000500ff047424 */ /* 0x000fe400078e00ff */
[----:B------:R-:W-:-:S06]  /*3c40*/  IMAD.MOV.U32 R5, RZ, RZ, 0x0 ;  /* 0x00000000ff057424 */ /* 0x000fcc00078e00ff */
[----:B------:R-:W2:Y:S01]  /*3c50*/  ATOMG.E.ADD.64.STRONG.GPU PT, R4, desc[UR10][R2.64], R4 ;  /* 0x80000004020479a8 */ /* 0x000ea200081ef50a */
[----:B------:R-:W1:Y:S01]  /*3c60*/  S2UR UR5, SR_CgaCtaId ;  /* 0x00000000000579c3 */ /* 0x000e620000008800 */
[----:B------:R-:W-:Y:S02]  /*3c70*/  UMOV UR4, 0x400 ;  /* 0x0000040000047882 */ /* 0x000fe40000000000 */
[----:B-1----:R-:W-:-:S06]  /*3c80*/  ULEA UR4, UR5, UR4, 0x18 ;  /* 0x0000000405047291 */ /* 0x002fcc000f8ec0ff */
[----:B------:R-:W-:Y:S01]  /*3c90*/  IMAD.U32 R23, RZ, RZ, UR4 ;  /* 0x00000004ff177e24 */ /* 0x000fe2000f8e00ff */
[----:B--2---:R-:W-:-:S05]  /*3ca0*/  IADD3 R6, P3, PT, R4, UR6, RZ ;  /* 0x0000000604067c10 */ /* 0x004fca000ff7e0ff */
[----:B------:R-:W-:-:S05]  /*3cb0*/  IMAD.X R7, RZ, RZ, R5, P3 ;  /* 0x000000ffff077224 */ /* 0x000fca00018e0605 */
[----:B------:R1:W-:Y:S03]  /*3cc0*/  STS.64 [R23+0x98], R6 ;  /* 0x0000980617007388 */ /* 0x0003e60000000a00 */
.L_x_990:
[----:B0-----:R-:W-:Y:S05]  /*3cd0*/  BSYNC.RECONVERGENT B2 ;  /* 0x0000000000027941 */ /* 0x001fea0003800200 */
.L_x_989:
[----:B------:R-:W-:Y:S01]  /*3ce0*/  BAR.SYNC.DEFER_BLOCKING 0x0 ;  /* 0x0000000000007b1d */ /* 0x000fe20000010000 */
[----:B------:R-:W-:Y:S01]  /*3cf0*/  @P2 SEL R21, R20, R21, P0 ;  /* 0x0000001514152207 */ /* 0x000fe20000000000 */
[----:B-1----:R-:W-:Y:S01]  /*3d00*/  IMAD.U32 R7, RZ, RZ, UR8 ;  /* 0x00000008ff077e24 */ /* 0x002fe2000f8e00ff */
[----:B------:R-:W-:Y:S02]  /*3d10*/  @P2 SEL R22, R25, R22, P0 ;  /* 0x0000001619162207 */ /* 0x000fe40000000000 */
[----:B------:R-:W-:-:S04]  /*3d20*/  @P1 ISETP.GE.U32.AND P0, PT, R21, R16, PT ;  /* 0x000000101500120c */ /* 0x000fc80003f06070 */
[----:B------:R-:W-:-:S04]  /*3d30*/  @P1 ISETP.GE.AND.EX P0, PT, R22, R19, PT, P0 ;  /* 0x000000131600120c */ /* 0x000fc80003f06300 */
[----:B------:R-:W-:-:S04]  /*3d40*/  @P1 FSETP.LT.OR P0, PT, R17, R18, !P0 ;  /* 0x000000121100120b */ /* 0x000fc80004701400 */
[----:B------:R-:W-:Y:S01]  /*3d50*/  @P1 FSEL R17, R18, R17, P0 ;  /* 0x0000001112111208 */ /* 0x000fe20000000000 */
[----:B------:R-:W-:Y:S01]  /*3d60*/  IMAD.U32 R18, RZ, RZ, UR9 ;  /* 0x00000009ff127e24 */ /* 0x000fe2000f8e00ff */
[----:B------:R-:W-:Y:S02]  /*3d70*/  @P1 SEL R16, R21, R16, P0 ;  /* 0x0000001015101207 */ /* 0x000fe40000000000 */
[----:B-----5:R-:W-:Y:S02]  /*3d80*/  FSETP.GEU.AND P2, PT, R17, R10, PT ;  /* 0x0000000a1100720b */ /* 0x020fe40003f4e000 */
[----:B------:R-:W-:Y:S01]  /*3d90*/  @P1 SEL R19, R22, R19, P0 ;  /* 0x0000001316131207 */ /* 0x000fe20000000000 */
[----:B------:R-:W0:Y:S10]  /*3da0*/  LDS.64 R4, [R23+0x98] ;  /* 0x0000980017047984 */ /* 0x000e340000000a00 */
[----:B------:R-:W-:-:S04]  /*3db0*/  @P2 ISETP.GE.U32.AND P0, PT, R16, R9, PT ;  /* 0x000000091000220c */ /* 0x000fc80003f06070 */
[----:B------:R-:W-:-:S04]  /*3dc0*/  @P2 ISETP.GE.AND.EX P0, PT, R19, R8, PT, P0 ;  /* 0x000000081300220c */ /* 0x000fc80003f06300 */
[----:B------:R-:W-:-:S04]  /*3dd0*/  @P2 FSETP.LT.OR P0, PT, R10, R17, !P0 ;  /* 0x000000110a00220b */ /* 0x000fc80004701400 */
[----:B------:R-:W-:Y:S02]  /*3de0*/  @P2 FSEL R10, R17, R10, P0 ;  /* 0x0000000a110a2208 */ /* 0x000fe40000000000 */
[----:B------:R-:W-:Y:S02]  /*3df0*/  @P2 SEL R9, R16, R9, P0 ;  /* 0x0000000910092207 */ /* 0x000fe40000000000 */
[----:B------:R-:W-:Y:S01]  /*3e00*/  @P2 SEL R8, R19, R8, P0 ;  /* 0x0000000813082207 */ /* 0x000fe20000000000 */
[----:B------:R-:W-:Y:S02]  /*3e10*/  IMAD.MOV.U32 R16, RZ, RZ, R10 ;  /* 0x000000ffff107224 */ /* 0x000fe400078e000a */
[----:B------:R-:W-:Y:S01]  /*3e20*/  IMAD.MOV.U32 R19, RZ, RZ, R9 ;  /* 0x000000ffff137224 */ /* 0x000fe200078e0009 */
[----:B0-----:R-:W-:-:S04]  /*3e30*/  IADD3 R6, P3, PT, R4, 0x500, RZ ;  /* 0x0000050004067810 */ /* 0x001fc80007f7e0ff */
[----:B------:R-:W-:Y:S01]  /*3e40*/  ISETP.GT.U32.AND P1, PT, R6, R7, PT ;  /* 0x000000070600720c */ /* 0x000fe20003f24070 */
[----:B------:R-:W-:Y:S02]  /*3e50*/  IMAD.X R21, RZ, RZ, R5, P3 ;  /* 0x000000ffff157224 */ /* 0x000fe400018e0605 */
[----:B------:R-:W-:-:S03]  /*3e60*/  IMAD.MOV.U32 R6, RZ, RZ, R8 ;  /* 0x000000ffff067224 */ /* 0x000fc600078e0008 */
[----:B------:R-:W-:-:S13]  /*3e70*/  ISETP.GT.AND.EX P0, PT, R21, R18, PT, P1 ;  /* 0x000000121500720c */ /* 0x000fda0003f04310 */
[----:B------:R-:W-:Y:S05]  /*3e80*/  @!P0 BRA `(.L_x_991) ;  /* 0xfffffff800ac8947 */ /* 0x000fea000383ffff */
[----:B------:R-:W-:Y:S05]  /*3e90*/  BSYNC.RECONVERGENT B1 ;  /* 0x0000000000017941 */ /* 0x000fea0003800200 */
.L_x_988:
        /* <DEDUP_REMOVED lines=19> */
[C---:B------:R-:W-:Y:S02]  /*3fd0*/  IADD3 R14, P0, PT, R3.reuse, R14, RZ ;  /* 0x0000000e030e7210 */ /* 0x040fe40007f1e0ff */
[----:B------:R-:W-:Y:S02]  /*3fe0*/  LOP3.LUT R2, R2, 0x3, RZ, 0xc0, !PT ;  /* 0x0000000302027812 */ /* 0x000fe400078ec0ff */
[----:B------:R-:W-:Y:S01]  /*3ff0*/  LEA.HI.X R3, R3, R13, R6, 0x2, P1 ;  /* 0x0000000d03037211 */ /* 0x000fe200008f1406 */
[----:B------:R-:W-:-:S02]  /*4000*/  IMAD.X R15, R6, 0x1, R15, P0 ;  /* 0x00000001060f7824 */ /* 0x000fc400000e060f */
[----:B------:R-:W-:-:S07]  /*4010*/  IMAD.MOV R6, RZ, RZ, -R2 ;  /* 0x000000ffff067224 */ /* 0x000fce00078e0a02 */
.L_x_997:
[----:B------:R-:W-:-:S06]  /*4020*/  IMAD.MOV.U32 R2, RZ, RZ, R12 ;  /* 0x000000ffff027224 */ /* 0x000fcc00078e000c */
[----:B------:R-:W2:Y:S01]  /*4030*/  LDG.E R2, desc[UR10][R2.64] ;  /* 0x0000000a02027981 */ /* 0x000ea2000c1e1900 */
[----:B------:R-:W-:Y:S01]  /*4040*/  VIADD R6, R6, 0x1 ;  /* 0x0000000106067836 */ /* 0x000fe20000000000 */
[----:B------:R-:W-:Y:S01]  /*4050*/  BSSY.RECONVERGENT B3, `(.L_x_995) ;  /* 0x0000016000037945 */ /* 0x000fe20003800200 */
[----:B------:R-:W-:Y:S01]  /*4060*/  IMAD.MOV.U32 R13, RZ, RZ, R9 ;  /* 0x000000ffff0d7224 */ /* 0x000fe200078e0009 */
[----:B------:R-:W-:Y:S01]  /*4070*/  IADD3 R12, P3, PT, R12, 0x400, RZ ;  /* 0x000004000c0c7810 */ /* 0x000fe20007f7e0ff */
[----:B------:R-:W-:Y:S01]  /*4080*/  IMAD.MOV.U32 R18, RZ, RZ, R8 ;  /* 0x000000ffff127224 */ /* 0x000fe200078e0008 */
[----:B------:R-:W-:Y:S01]  /*4090*/  ISETP.NE.AND P2, PT, R6, RZ, PT ;  /* 0x000000ff0600720c */ /* 0x000fe20003f45270 */
[----:B------:R-:W-:Y:S02]  /*40a0*/  IMAD.MOV.U32 R19, RZ, RZ, R10 ;  /* 0x000000ffff137224 */ /* 0x000fe400078e000a */
        /* <DEDUP_REMOVED lines=16> */
.L_x_996:
[----:B------:R-:W-:Y:S05]  /*41b0*/  BSYNC.RECONVERGENT B3 ;  /* 0x0000000000037941 */ /* 0x000fea0003800200 */
.L_x_995:
[----:B------:R-:W-:Y:S01]  /*41c0*/  IADD3 R14, P0, PT, R14, 0x100, RZ ;  /* 0x000001000e0e7810 */ /* 0x000fe20007f1e0ff */
[----:B------:R-:W-:Y:S02]  /*41d0*/  VIADD R17, R17, 0x100 ;  /* 0x0000010011117836 */ /* 0x000fe40000000000 */
[----:B------:R-:W-:Y:S02]  /*41e0*/  IMAD.X R3, RZ, RZ, R3, P3 ;  /* 0x000000ffff037224 */ /* 0x000fe400018e0603 */
[----:B------:R-:W-:Y:S01]  /*41f0*/  IMAD.X R15, RZ, RZ, R15, P0 ;  /* 0x000000ffff0f7224 */ /* 0x000fe200000e060f */
[----:B------:R-:W-:Y:S07]  /*4200*/  @P2 BRA `(.L_x_997) ;  /* 0xfffffffc00842947 */ /* 0x000fee000383ffff */
.L_x_994:
[----:B------:R-:W-:Y:S05]  /*4210*/  BSYNC.RECONVERGENT B2 ;  /* 0x0000000000027941 */ /* 0x000fea0003800200 */
.L_x_993:
[----:B------:R-:W-:-:S13]  /*4220*/  ISETP.GE.U32.AND P0, PT, R7, 0x300, PT ;  /* 0x000003000700780c */ /* 0x000fda0003f06070 */
[----:B------:R-:W-:Y:S05]  /*4230*/  @!P0 BRA `(.L_x_992) ;  /* 0x0000000400888947 */ /* 0x000fea0003800000 */
[----:B------:R-:W0:Y:S01]  /*4240*/  LDC.64 R6, c[0x0][0x380] ;  /* 0x0000e000ff067b82 */ /* 0x000e220000000a00 */
[----:B------:R-:W-:-:S07]  /*4250*/  VIADD R13, R17, 0x200 ;  /* 0x00000200110d7836 */ /* 0x000fce0000000000 */
[----:B------:R-:W1:Y:S02]  /*4260*/  LDC.64 R2, c[0x0][0x388] ;  /* 0x0000e200ff027b82 */ /* 0x000e640000000a00 */
.L_x_1006:
        /* <DEDUP_REMOVED lines=29> */
.L_x_999:
[----:B------:R-:W-:Y:S05]  /*4440*/  BSYNC.RECONVERGENT B2 ;  /* 0x0000000000027941 */ /* 0x000fea0003800200 */
.L_x_998:
[----:B-----5:R-:W-:Y:S01]  /*4450*/  FSETP.GEU.AND P0, PT, R19, R18, PT ;  /* 0x000000121300720b */ /* 0x020fe20003f0e000 */
[----:B------:R-:W-:Y:S01]  /*4460*/  BSSY.RECONVERGENT B2, `(.L_x_1000) ;  /* 0x0000013000027945 */ /* 0x000fe20003800200 */
[----:B------:R-:W-:Y:S01]  /*4470*/  IADD3 R21, P1, P2, R4, R2, R21 ;  /* 0x0000000204157210 */ /* 0x000fe20007a3e015 */
[----:B------:R-:W-:Y:S02]  /*4480*/  VIADD R15, R13, 0x100 ;  /* 0x000001000d0f7836 */ /* 0x000fe40000000000 */
[----:B------:R-:W-:Y:S01]  /*4490*/  IMAD.MOV.U32 R9, RZ, RZ, R18 ;  /* 0x000000ffff097224 */ /* 0x000fe200078e0012 */
[----:B------:R-:W-:Y:S01]  /*44a0*/  IADD3.X R23, PT, PT, R5, R3, RZ, P1, P2 ;  /* 0x0000000305177210 */ /* 0x000fe20000fe44ff */
[----:B------:R-:W-:-:S04]  /*44b0*/  IMAD.MOV.U32 R8, RZ, RZ, R21 ;  /* 0x000000ffff087224 */ /* 0x000fc800078e0015 */
[----:B------:R-:W-:Y:S02]  /*44c0*/  IMAD.MOV.U32 R10, RZ, RZ, R23 ;  /* 0x000000ffff0a7224 */ /* 0x000fe400078e0017 */
        /* <DEDUP_REMOVED lines=12> */
.L_x_1001:
[----:B------:R-:W-:Y:S05]  /*4590*/  BSYNC.RECONVERGENT B2 ;  /* 0x0000000000027941 */ /* 0x000fea0003800200 */
.L_x_1000:
[----:B------:R-:W-:Y:S01]  /*45a0*/  FSETP.GEU.AND P0, PT, R9, R12, PT ;  /* 0x0000000c0900720b */ /* 0x000fe20003f0e000 */
[----:B------:R-:W-:Y:S01]  /*45b0*/  BSSY.RECONVERGENT B2, `(.L_x_1002) ;  /* 0x0000013000027945 */ /* 0x000fe20003800200 */
[CC--:B------:R-:W-:Y:S01]  /*45c0*/  IADD3 R19, P1, P4, R4.reuse, R2.reuse, R13 ;  /* 0x0000000204137210 */ /* 0x0c0fe20007c3e00d */
[----:B------:R-:W-:Y:S01]  /*45d0*/  IMAD.MOV.U32 R14, RZ, RZ, R12 ;  /* 0x000000ffff0e7224 */ /* 0x000fe200078e000c */
[----:B------:R-:W-:Y:S02]  /*45e0*/  IADD3 R20, P2, P3, R4, R2, R15 ;  /* 0x0000000204147210 */ /* 0x000fe40007b5e00f */
        /* <DEDUP_REMOVED lines=15> */
.L_x_1003:
[----:B------:R-:W-:Y:S05]  /*46e0*/  BSYNC.RECONVERGENT B2 ;  /* 0x0000000000027941 */ /* 0x000fea0003800200 */
.L_x_1002:
        /* <DEDUP_REMOVED lines=18> */
.L_x_1005:
[----:B------:R-:W-:Y:S05]  /*4810*/  BSYNC.RECONVERGENT B2 ;  /* 0x0000000000027941 */ /* 0x000fea0003800200 */
.L_x_1004:
[C---:B------:R-:W-:Y:S02]  /*4820*/  VIADD R15, R13.reuse, 0x200 ;  /* 0x000002000d0f7836 */ /* 0x040fe40000000000 */
[----:B------:R-:W-:-:S03]  /*4830*/  VIADD R13, R13, 0x400 ;  /* 0x000004000d0d7836 */ /* 0x000fc60000000000 */
[----:B------:R-:W-:-:S13]  /*4840*/  ISETP.GE.AND P0, PT, R15, R16, PT ;  /* 0x000000100f00720c */ /* 0x000fda0003f06270 */
[----:B------:R-:W-:Y:S05]  /*4850*/  @!P0 BRA `(.L_x_1006) ;  /* 0xfffffff800848947 */ /* 0x000fea000383ffff */
.L_x_992:
[----:B------:R-:W-:Y:S05]  /*4860*/  BSYNC.RECONVERGENT B1 ;  /* 0x0000000000017941 */ /* 0x000fea0003800200 */
.L_x_985:
        /* <DEDUP_REMOVED lines=31> */
.L_x_1008:
[----:B------:R-:W-:Y:S05]  /*4a60*/  BSYNC.RECONVERGENT B1 ;  /* 0x0000000000017941 */ /* 0x000fea0003800200 */
.L_x_1007:
        /* <DEDUP_REMOVED lines=24> */
.L_x_1010:
[----:B------:R-:W-:Y:S05]  /*4bf0*/  BSYNC.RECONVERGENT B1 ;  /* 0x0000000000017941 */ /* 0x000fea0003800200 */
.L_x_1009:
        /* <DEDUP_REMOVED lines=24> */
.L_x_1012:
[----:B------:R-:W-:Y:S05]  /*4d80*/  BSYNC.RECONVERGENT B1 ;  /* 0x0000000000017941 */ /* 0x000fea0003800200 */
.L_x_1011:
        /* <DEDUP_REMOVED lines=24> */
.L_x_1014:
[----:B------:R-:W-:Y:S05]  /*4f10*/  BSYNC.RECONVERGENT B1 ;  /* 0x0000000000017941 */ /* 0x000fea0003800200 */
.L_x_1013:
[----:B0-----:R0:W0:Y:S01]  /*4f20*/  SHFL.DOWN PT, R2, R3, 0x10, 0x1f ;  /* 0x0a001f0003027f89 */ /* 0x00102200000e0000 */
[----:B------:R-:W-:Y:S01]  /*4f30*/  BSSY.RECONVERGENT B1, `(.L_x_1015) ;  /* 0x0000017000017945 */ /* 0x000fe20003800200 */
[----:B--2---:R-:W-:Y:S02]  /*4f40*/  IMAD.MOV.U32 R6, RZ, RZ, R3 ;  /* 0x000000ffff067224 */ /* 0x004fe400078e0003 */
[----:B------:R2:W0:Y:S01]  /*4f50*/  SHFL.DOWN PT, R9, R4, 0x10, 0x1f ;  /* 0x0a001f0004097f89 */ /* 0x00042200000e0000 */
[----:B------:R-:W-:Y:S02]  /*4f60*/  IMAD.MOV.U32 R7, RZ, RZ, R4 ;  /* 0x000000ffff077224 */ /* 0x000fe400078e0004 */
[----:B----4-:R-:W-:Y:S01]  /*4f70*/  IMAD.MOV.U32 R8, RZ, RZ, R5 ;  /* 0x000000ffff087224 */ /* 0x010fe200078e0005 */
        /* <DEDUP_REMOVED lines=18> */
.L_x_1016:
[----:B------:R-:W-:Y:S05]  /*50a0*/  BSYNC.RECONVERGENT B1 ;  /* 0x0000000000017941 */ /* 0x000fea0003800200 */
.L_x_1015:
        /* <DEDUP_REMOVED lines=12> */
.L_x_1018:
[----:B------:R-:W-:Y:S05]  /*5170*/  BSYNC.RECONVERGENT B1 ;  /* 0x0000000000017941 */ /* 0x000fea0003800200 */
.L_x_1017:
[----:B------:R-:W-:Y:S01]  /*5180*/  BAR.SYNC.DEFER_BLOCKING 0x0 ;  /* 0x0000000000007b1d */ /* 0x000fe20000010000 */
[----:B------:R-:W-:-:S13]  /*5190*/  ISETP.NE.AND P2, PT, R11, RZ, PT ;  /* 0x000000ff0b00720c */ /* 0x000fda0003f45270 */
[----:B------:R-:W-:Y:S05]  /*51a0*/  @P2 BRA `(.L_x_948) ;  /* 0x0000000800342947 */ /* 0x000fea0003800000 */
[----:B0---4-:R-:W0:Y:S01]  /*51b0*/  S2R R3, SR_CgaCtaId ;  /* 0x0000000000037919 */ /* 0x011e220000008800 */
[----:B------:R-:W-:Y:S01]  /*51c0*/  MOV R2, 0x400 ;  /* 0x0000040000027802 */ /* 0x000fe20000000f00 */
[----:B------:R-:W-:Y:S03]  /*51d0*/  BSSY.RECONVERGENT B1, `(.L_x_1019) ;  /* 0x0000016000017945 */ /* 0x000fe60003800200 */
[----:B0-----:R-:W-:-:S05]  /*51e0*/  LEA R25, R3, R2, 0x18 ;  /* 0x0000000203197211 */ /* 0x001fca00078ec0ff */
[----:B------:R-:W0:Y:S04]  /*51f0*/  LDS R3, [R25+0x18] ;  /* 0x0000180019037984 */ /* 0x000e280000000800 */
[----:B--2---:R-:W2:Y:S04]  /*5200*/  LDS.64 R4, [R25+0x20] ;  /* 0x0000200019047984 */ /* 0x004ea80000000a00 */
        /* <DEDUP_REMOVED lines=18> */
.L_x_1020:
[----:B------:R-:W-:Y:S05]  /*5330*/  BSYNC.RECONVERGENT B1 ;  /* 0x0000000000017941 */ /* 0x000fea0003800200 */
.L_x_1019:
        /* <DEDUP_REMOVED lines=10> */
[----:B------:R0:W1:Y:S04]  /*53e0*/  LDS.64 R10, [R25+0x60] ;  /* 0x00006000190a7984 */ /* 0x0000680000000a00 */
[----:B---3--:R3:W1:Y:S04]  /*53f0*/  LDS.64 R12, [R25+0x70] ;  /* 0x00007000190c7984 */ /* 0x0086680000000a00 */
        /* <DEDUP_REMOVED lines=15> */
.L_x_1022:
[----:B------:R-:W-:Y:S05]  /*54f0*/  BSYNC.RECONVERGENT B1 ;  /* 0x0000000000017941 */ /* 0x000fea0003800200 */
.L_x_1021:
        /* <DEDUP_REMOVED lines=17> */
.L_x_1024:
[----:B------:R-:W-:Y:S05]  /*5610*/  BSYNC.RECONVERGENT B1 ;  /* 0x0000000000017941 */ /* 0x000fea0003800200 */
.L_x_1023:
        /* <DEDUP_REMOVED lines=17> */
.L_x_1026:
[----:B------:R-:W-:Y:S05]  /*5730*/  BSYNC.RECONVERGENT B1 ;  /* 0x0000000000017941 */ /* 0x000fea0003800200 */
.L_x_1025:
        /* <DEDUP_REMOVED lines=17> */
.L_x_1028:
[----:B------:R-:W-:Y:S05]  /*5850*/  BSYNC.RECONVERGENT B1 ;  /* 0x0000000000017941 */ /* 0x000fea0003800200 */
.L_x_1027:
        /* <DEDUP_REMOVED lines=17> */
.L_x_1030:
[----:B------:R-:W-:Y:S05]  /*5970*/  BSYNC.RECONVERGENT B1 ;  /* 0x0000000000017941 */ /* 0x000fea0003800200 */
.L_x_1029:
        /* <DEDUP_REMOVED lines=16> */
.L_x_948:
[----:B------:R-:W-:Y:S05]  /*5a80*/  BSYNC.RECONVERGENT B0 ;  /* 0x0000000000007941 */ /* 0x000fea0003800200 */
.L_x_915:
[----:B------:R-:W-:Y:S05]  /*5a90*/  @P2 EXIT ;  /* 0x000000000000294d */ /* 0x000fea0003800000 */
[----:B0-234-:R-:W0:Y:S01]  /*5aa0*/  LDC.64 R2, c[0x0][0x390] ;  /* 0x0000e400ff027b82 */ /* 0x01de220000000a00 */
[----:B------:R-:W-:Y:S02]  /*5ab0*/  IMAD.MOV.U32 R9, RZ, RZ, R8 ;  /* 0x000000ffff097224 */ /* 0x000fe400078e0008 */
[----:B------:R-:W-:Y:S02]  /*5ac0*/  IMAD.MOV.U32 R8, RZ, RZ, R7 ;  /* 0x000000ffff087224 */ /* 0x000fe400078e0007 */
[----:B0-----:R-:W-:-:S05]  /*5ad0*/  IMAD.WIDE.U32 R2, R0, 0x10, R2 ;  /* 0x0000001000027825 */ /* 0x001fca00078e0002 */
[----:B------:R-:W-:Y:S04]  /*5ae0*/  STG.E.64 desc[UR10][R2.64+0x8], R8 ;  /* 0x0000080802007986 */ /* 0x000fe8000c101b0a */
[----:B------:R-:W-:Y:S01]  /*5af0*/  STG.E desc[UR10][R2.64], R6 ;  /* 0x0000000602007986 */ /* 0x000fe2000c10190a */
[----:B------:R-:W-:Y:S05]  /*5b00*/  EXIT ;  /* 0x000000000000794d */ /* 0x000fea0003800000 */
.L_x_1031:
        /* <DEDUP_REMOVED lines=15> */
.L_x_1534:


//--------------------- .text._ZN6thrust24THRUST_300001_SM_1000_NS8cuda_cub4core6detail13_kernel_agentINS1_8__reduce11ReduceAgentINS0_12zip_iteratorIN4cuda3std3__45tupleIJNS0_10device_ptrIfEENS0_17counting_iteratorIlNS0_11use_defaultESF_SF_EEEEEEEPNSB_IJflEEESJ_lNS1_9__extrema9arg_max_fIflNSA_4lessIfEEEEEEJSI_SK_lSP_EEEvDpT0_ --------------------------
	.section	.text._ZN6thrust24THRUST_300001_SM_1000_NS8cuda_cub4core6detail13_kernel_agentINS1_8__reduce11ReduceAgentINS0_12zip_iteratorIN4cuda3std3__45tupleIJNS0_10device_ptrIfEENS0_17counting_iteratorIlNS0_11use_defaultESF_SF_EEEEEEEPNSB_IJflEEESJ_lNS1_9__extrema9arg_max_fIflNSA_4lessIfEEEEEEJSI_SK_lSP_EEEvDpT0_,"ax",@progbits
	.align	128
        .global         _ZN6thrust24THRUST_300001_SM_1000_NS8cuda_cub4core6detail13_kernel_agentINS1_8__reduce11ReduceAgentINS0_12zip_iteratorIN4cuda3std3__45tupleIJNS0_10device_ptrIfEENS0_17counting_iteratorIlNS0_11use_defaultESF_SF_EEEEEEEPNSB_IJflEEESJ_lNS1_9__extrema9arg_max_fIflNSA_4lessIfEEEEEEJSI_SK_lSP_EEEvDpT0_
        .type           _ZN6thrust24THRUST_300001_SM_1000_NS8cuda_cub4core6detail13_kernel_agentINS1_8__reduce11ReduceAgentINS0_12zip_iteratorIN4cuda3std3__45tupleIJNS0_10device_ptrIfEENS0_17counting_iteratorIlNS0_11use_defaultESF_SF_EEEEEEEPNSB_IJflEEESJ_lNS1_9__extrema9arg_max_fIflNSA_4lessIfEEEEEEJSI_SK_lSP_EEEvDpT0_,@function
        .size           _ZN6thrust24THRUST_300001_SM_1000_NS8cuda_cub4core6detail13_kernel_agentINS1_8__reduce11ReduceAgentINS0_12zip_iteratorIN4cuda3std3__45tupleIJNS0_10device_ptrIfEENS0_17counting_iteratorIlNS0_11use_defaultESF_SF_EEEEEEEPNSB_IJflEEESJ_lNS1_9__extrema9arg_max_fIflNSA_4lessIfEEEEEEJSI_SK_lSP_EEEvDpT0_,(.L_x_1535 - _ZN6thrust24THRUST_300001_SM_1000_NS8cuda_cub4core6detail13_kernel_agentINS1_8__reduce11ReduceAgentINS0_12zip_iteratorIN4cuda3std3__45tupleIJNS0_10device_ptrIfEENS0_17counting_iteratorIlNS0_11use_defaultESF_SF_EEEEEEEPNSB_IJflEEESJ_lNS1_9__extrema9arg_max_fIflNSA_4lessIfEEEEEEJSI_SK_lSP_EEEvDpT0_)
        .other          _ZN6thrust24THRUST_300001_SM_1000_NS8cuda_cub4core6detail13_kernel_agentINS1_8__reduce11ReduceAgentINS0_12zip_iteratorIN4cuda3std3__45tupleIJNS0_10device_ptrIfEENS0_17counting_iteratorIlNS0_11use_defaultESF_SF_EEEEEEEPNSB_IJflEEESJ_lNS1_9__extrema9arg_max_fIflNSA_4lessIfEEEEEEJSI_SK_lSP_EEEvDpT0_,@"STO_CUDA_ENTRY STV_DEFAULT"
_ZN6thrust24THRUST_300001_SM_1000_NS8cuda_cub4core6detail13_kernel_agentINS1_8__reduce11ReduceAgentINS0_12zip_iteratorIN4cuda3std3__45tupleIJNS0_10device_ptrIfEENS0_17counting_iteratorIlNS0_11use_defaultESF_SF_EEEEEEEPNSB_IJflEEESJ_lNS1_9__extrema9arg_max_fIflNSA_4lessIfEEEEEEJSI_SK_lSP_EEEvDpT0_:
.text._ZN6thrust24THRUST_300001_SM_1000_NS8cuda_cub4core6detail13_kernel_agentINS1_8__reduce11ReduceAgentINS0_12zip_iteratorIN4cuda3std3__45tupleIJNS0_10device_ptrIfEENS0_17counting_iteratorIlNS0_11use_defaultESF_SF_EEEEEEEPNSB_IJflEEESJ_lNS1_9__extrema9arg_max_fIflNSA_4lessIfEEEEEEJSI_SK_lSP_EEEvDpT0_:
        /* <DEDUP_REMOVED lines=13> */
[----:B------:R-:W-:Y:S01]  /*00d0*/  CS2R R6, SRZ ;  /* 0x0000000000067805 */ /* 0x000fe2000001ff00 */
[----:B------:R-:W-:Y:S01]  /*00e0*/  IMAD.MOV.U32 R8, RZ, RZ, RZ ;  /* 0x000000ffff087224 */ /* 0x000fe200078e00ff */
[----:B-1----:R-:W-:Y:S01]  /*00f0*/  ISETP.GE.AND P0, PT, R0, UR4, PT ;  /* 0x0000000400007c0c */ /* 0x002fe2000bf06270 */
[----:B------:R-:W-:-:S12]  /*0100*/  IMAD.MOV.U32 R9, RZ, RZ, R0 ;  /* 0x000000ffff097224 */ /* 0x000fd800078e0000 */
[----:B--2---:R-:W-:Y:S05]  /*0110*/  @P0 BRA `(.L_x_1035) ;  /* 0x00000000001c0947 */ /* 0x004fea0003800000 */
[----:B------:R-:W1:Y:S01]  /*0120*/  LDC.64 R2, c[0x0][0x380] ;  /* 0x0000e000ff027b82 */ /* 0x000e620000000a00 */
[----:B------:R-:W2:Y:S01]  /*0130*/  LDCU.64 UR6, c[0x0][0x388] ;  /* 0x00007100ff0677ac */ /* 0x000ea20008000a00 */
[----:B-1----:R-:W-:-:S05]  /*0140*/  IMAD.WIDE.U32 R2, R0, 0x4, R2 ;  /* 0x0000000400027825 */ /* 0x002fca00078e0002 */
[----:B0-----:R1:W5:Y:S01]  /*0150*/  LDG.E R6, desc[UR8][R2.64] ;  /* 0x0000000802067981 */ /* 0x001362000c1e1900 */
[C---:B--2---:R-:W-:Y:S01]  /*0160*/  IADD3 R7, P0, PT, R0.reuse, UR6, RZ ;  /* 0x0000000600077c10 */ /* 0x044fe2000ff1e0ff */
[----:B------:R-:W-:-:S04]  /*0170*/  VIADD R9, R0, 0x100 ;  /* 0x0000010000097836 */ /* 0x000fc80000000000 */
[----:B------:R-:W-:-:S08]  /*0180*/  IMAD.X R8, RZ, RZ, UR7, P0 ;  /* 0x00000007ff087e24 */ /* 0x000fd000080e06ff */
.L_x_1035:
[----:B0-----:R-:W-:Y:S05]  /*0190*/  BSYNC.RECONVERGENT B1 ;  /* 0x0000000000017941 */ /* 0x001fea0003800200 */
.L_x_1034:
        /* <DEDUP_REMOVED lines=16> */
[----:B------:R-:W-:-:S08]  /*02a0*/  IMAD.X R10, RZ, RZ, UR7, P0 ;  /* 0x00000007ff0a7e24 */ /* 0x000fd000080e06ff */
.L_x_1042:
[----:B------:R0:W2:Y:S01]  /*02b0*/  LDG.E R15, desc[UR8][R2.64] ;  /* 0x00000008020f7981 */ /* 0x0000a2000c1e1900 */
[----:B------:R-:W-:Y:S01]  /*02c0*/  VIADD R4, R4, 0x1 ;  /* 0x0000000104047836 */ /* 0x000fe20000000000 */
[----:B------:R-:W-:Y:S01]  /*02d0*/  BSSY.RECONVERGENT B3, `(.L_x_1040) ;  /* 0x0000016000037945 */ /* 0x000fe20003800200 */
[----:B------:R-:W-:Y:S02]  /*02e0*/  IMAD.MOV.U32 R14, RZ, RZ, R7 ;  /* 0x000000ffff0e7224 */ /* 0x000fe400078e0007 */
[----:B------:R-:W-:Y:S01]  /*02f0*/  IMAD.MOV.U32 R13, RZ, RZ, R8 ;  /* 0x000000ffff0d7224 */ /* 0x000fe200078e0008 */
[----:B------:R-:W-:Y:S01]  /*0300*/  ISETP.NE.AND P2, PT, R4, RZ, PT ;  /* 0x000000ff0400720c */ /* 0x000fe20003f45270 */
[----:B-----5:R-:W-:Y:S02]  /*0310*/  IMAD.MOV.U32 R12, RZ, RZ, R6 ;  /* 0x000000ffff0c7224 */ /* 0x020fe400078e0006 */
[----:B------:R-:W-:Y:S01]  /*0320*/  IMAD.MOV.U32 R7, RZ, RZ, R5 ;  /* 0x000000ffff077224 */ /* 0x000fe200078e0005 */
[----:B0-----:R-:W-:Y:S01]  /*0330*/  IADD3 R2, P3, PT, R2, 0x400, RZ ;  /* 0x0000040002027810 */ /* 0x001fe20007f7e0ff */
        /* <DEDUP_REMOVED lines=15> */
.L_x_1041:
[----:B------:R-:W-:Y:S05]  /*0430*/  BSYNC.RECONVERGENT B3 ;  /* 0x0000000000037941 */ /* 0x000fea0003800200 */
.L_x_1040:
[----:B------:R-:W-:Y:S01]  /*0440*/  IADD3 R5, P0, PT, R5, 0x100, RZ ;  /* 0x0000010005057810 */ /* 0x000fe20007f1e0ff */
[----:B------:R-:W-:Y:S02]  /*0450*/  VIADD R9, R9, 0x100 ;  /* 0x0000010009097836 */ /* 0x000fe40000000000 */
[----:B------:R-:W-:Y:S02]  /*0460*/  IMAD.X R3, RZ, RZ, R3, P3 ;  /* 0x000000ffff037224 */ /* 0x000fe400018e0603 */
[----:B------:R-:W-:Y:S01]  /*0470*/  IMAD.X R10, RZ, RZ, R10, P0 ;  /* 0x000000ffff0a7224 */ /* 0x000fe200000e060a */
[----:B------:R-:W-:Y:S07]  /*0480*/  @P2 BRA `(.L_x_1042) ;  /* 0xfffffffc00882947 */ /* 0x000fee000383ffff */
.L_x_1039:
[----:B------:R-:W-:Y:S05]  /*0490*/  BSYNC.RECONVERGENT B2 ;  /* 0x0000000000027941 */ /* 0x000fea0003800200 */
.L_x_1038:
[----:B------:R-:W-:-:S13]  /*04a0*/  ISETP.GE.U32.AND P0, PT, R11, 0x300, PT ;  /* 0x000003000b00780c */ /* 0x000fda0003f06070 */
[----:B------:R-:W-:Y:S05]  /*04b0*/  @!P0 BRA `(.L_x_1037) ;  /* 0x00000004007c8947 */ /* 0x000fea0003800000 */
[----:B------:R-:W0:Y:S01]  /*04c0*/  LDC.64 R4, c[0x0][0x380] ;  /* 0x0000e000ff047b82 */ /* 0x000e220000000a00 */
[----:B------:R-:W-:-:S07]  /*04d0*/  VIADD R10, R9, 0x200 ;  /* 0x00000200090a7836 */ /* 0x000fce0000000000 */
[----:B------:R-:W1:Y:S02]  /*04e0*/  LDC.64 R2, c[0x0][0x388] ;  /* 0x0000e200ff027b82 */ /* 0x000e640000000a00 */
.L_x_1051:
[----:B------:R-:W-:-:S04]  /*04f0*/  VIADD R15, R10, 0xfffffe00 ;  /* 0xfffffe000a0f7836 */ /* 0x000fc80000000000 */
[----:B0-----:R-:W-:-:S05]  /*0500*/  IMAD.WIDE R12, R15, 0x4, R4 ;  /* 0x000000040f0c7825 */ /* 0x001fca00078e0204 */
[----:B------:R-:W2:Y:S04]  /*0510*/  LDG.E R21, desc[UR8][R12.64] ;  /* 0x000000080c157981 */ /* 0x000ea8000c1e1900 */
[----:B-----5:R0:W5:Y:S04]  /*0520*/  LDG.E R23, desc[UR8][R12.64+0x400] ;  /* 0x000400080c177981 */ /* 0x020168000c1e1900 */
[----:B------:R0:W5:Y:S04]  /*0530*/  LDG.E R9, desc[UR8][R12.64+0x800] ;  /* 0x000800080c097981 */ /* 0x000168000c1e1900 */
[----:B------:R0:W5:Y:S01]  /*0540*/  LDG.E R11, desc[UR8][R12.64+0xc00] ;  /* 0x000c00080c0b7981 */ /* 0x000162000c1e1900 */
[C---:B-1----:R-:W-:Y:S01]  /*0550*/  IADD3 R18, P1, PT, R15.reuse, R2, RZ ;  /* 0x000000020f127210 */ /* 0x042fe20007f3e0ff */
[----:B------:R-:W-:Y:S03]  /*0560*/  BSSY.RECONVERGENT B2, `(.L_x_1043) ;  /* 0x0000013000027945 */ /* 0x000fe60003800200 */
[----:B------:R-:W-:Y:S01]  /*0570*/  LEA.HI.X.SX32 R19, R15, R3, 0x1, P1 ;  /* 0x000000030f137211 */ /* 0x000fe200008f0eff */
[----:B------:R-:W-:-:S02]  /*0580*/  VIADD R15, R10, 0xffffff00 ;  /* 0xffffff000a0f7836 */ /* 0x000fc40000000000 */
        /* <DEDUP_REMOVED lines=16> */
.L_x_1044:
[----:B------:R-:W-:Y:S05]  /*0690*/  BSYNC.RECONVERGENT B2 ;  /* 0x0000000000027941 */ /* 0x000fea0003800200 */
.L_x_1043:
[----:B-----5:R-:W-:Y:S01]  /*06a0*/  FSETP.GEU.AND P0, PT, R14, R23, PT ;  /* 0x000000170e00720b */ /* 0x020fe20003f0e000 */
[----:B------:R-:W-:Y:S01]  /*06b0*/  BSSY.RECONVERGENT B2, `(.L_x_1045) ;  /* 0x0000013000027945 */ /* 0x000fe20003800200 */
[C---:B------:R-:W-:Y:S01]  /*06c0*/  IADD3 R13, P1, PT, R15.reuse, R2, RZ ;  /* 0x000000020f0d7210 */ /* 0x040fe20007f3e0ff */
[----:B------:R-:W-:Y:S02]  /*06d0*/  VIADD R7, R10, 0x100 ;  /* 0x000001000a077836 */ /* 0x000fe40000000000 */
[----:B------:R-:W-:Y:S01]  /*06e0*/  IMAD.MOV.U32 R6, RZ, RZ, R23 ;  /* 0x000000ffff067224 */ /* 0x000fe200078e0017 */
[----:B------:R-:W-:Y:S01]  /*06f0*/  LEA.HI.X.SX32 R12, R15, R3, 0x1, P1 ;  /* 0x000000030f0c7211 */ /* 0x000fe200008f0eff */
        /* <DEDUP_REMOVED lines=14> */
.L_x_1046:
[----:B------:R-:W-:Y:S05]  /*07e0*/  BSYNC.RECONVERGENT B2 ;  /* 0x0000000000027941 */ /* 0x000fea0003800200 */
.L_x_1045:
[----:B------:R-:W-:Y:S01]  /*07f0*/  FSETP.GEU.AND P0, PT, R6, R9, PT ;  /* 0x000000090600720b */ /* 0x000fe20003f0e000 */
[----:B------:R-:W-:Y:S01]  /*0800*/  BSSY.RECONVERGENT B2, `(.L_x_1047) ;  /* 0x0000013000027945 */ /* 0x000fe20003800200 */
[CC--:B------:R-:W-:Y:S01]  /*0810*/  IADD3 R17, P1, PT, R10.reuse, R2.reuse, RZ ;  /* 0x000000020a117210 */ /* 0x0c0fe20007f3e0ff */
[----:B------:R-:W-:Y:S01]  /*0820*/  IMAD.MOV.U32 R12, RZ, RZ, R9 ;  /* 0x000000ffff0c7224 */ /* 0x000fe200078e0009 */
[----:B------:R-:W-:Y:S02]  /*0830*/  IADD3 R18, P2, PT, R7, R2, RZ ;  /* 0x0000000207127210 */ /* 0x000fe40007f5e0ff */
        /* <DEDUP_REMOVED lines=15> */
.L_x_1048:
[----:B------:R-:W-:Y:S05]  /*0930*/  BSYNC.RECONVERGENT B2 ;  /* 0x0000000000027941 */ /* 0x000fea0003800200 */
.L_x_1047:
        /* <DEDUP_REMOVED lines=18> */
.L_x_1050:
[----:B------:R-:W-:Y:S05]  /*0a60*/  BSYNC.RECONVERGENT B2 ;  /* 0x0000000000027941 */ /* 0x000fea0003800200 */
.L_x_1049:
[C---:B------:R-:W-:Y:S02]  /*0a70*/  VIADD R9, R10.reuse, 0x200 ;  /* 0x000002000a097836 */ /* 0x040fe40000000000 */
[----:B------:R-:W-:-:S03]  /*0a80*/  VIADD R10, R10, 0x400 ;  /* 0x000004000a0a7836 */ /* 0x000fc60000000000 */
[----:B------:R-:W-:-:S13]  /*0a90*/  ISETP.GE.AND P0, PT, R9, UR5, PT ;  /* 0x0000000509007c0c */ /* 0x000fda000bf06270 */
[----:B------:R-:W-:Y:S05]  /*0aa0*/  @!P0 BRA `(.L_x_1051) ;  /* 0xfffffff800908947 */ /* 0x000fea000383ffff */
.L_x_1037:
[----:B------:R-:W-:Y:S05]  /*0ab0*/  BSYNC.RECONVERGENT B1 ;  /* 0x0000000000017941 */ /* 0x000fea0003800200 */
.L_x_1036:
[----:B------:R-:W0:Y:S02]  /*0ac0*/  LDCU UR6, c[0x0][0x398] ;  /* 0x00007300ff0677ac */ /* 0x000e240008000800 */
[----:B0-----:R-:W-:-:S09]  /*0ad0*/  UISETP.GE.AND UP0, UPT, UR6, 0x100, UPT ;  /* 0x000001000600788c */ /* 0x001fd2000bf06270 */
[----:B------:R-:W-:Y:S05]  /*0ae0*/  BRA.U !UP0, `(.L_x_1052) ;  /* 0x00000011088c7547 */ /* 0x000fea000b800000 */
[----:B------:R-:W0:Y:S01]  /*0af0*/  S2R R11, SR_LANEID ;  /* 0x00000000000b7919 */ /* 0x000e220000000000 */
[----:B------:R-:W-:Y:S01]  /*0b00*/  BSSY.RECONVERGENT B1, `(.L_x_1053) ;  /* 0x000001b000017945 */ /* 0x000fe20003800200 */
[----:B------:R-:W-:Y:S01]  /*0b10*/  IMAD.MOV.U32 R9, RZ, RZ, R7 ;  /* 0x000000ffff097224 */ /* 0x000fe200078e0007 */
[----:B-1---5:R1:W2:Y:S01]  /*0b20*/  SHFL.DOWN PT, R3, R6, 0x1, 0x1f ;  /* 0x08201f0006037f89 */ /* 0x0222a200000e0000 */
        /* <DEDUP_REMOVED lines=24> */
.L_x_1054:
[----:B------:R-:W-:Y:S05]  /*0cb0*/  BSYNC.RECONVERGENT B1 ;  /* 0x0000000000017941 */ /* 0x000fea0003800200 */
.L_x_1053:
[C---:B------:R-:W-:Y:S01]  /*0cc0*/  ISETP.GT.AND P5, PT, R11.reuse, 0x17, PT ;  /* 0x000000170b00780c */ /* 0x040fe20003fa4270 */
[----:B------:R0:W1:Y:S01]  /*0cd0*/  SHFL.DOWN PT, R7, R2, 0x2, 0x1f ;  /* 0x08401f0002077f89 */ /* 0x00006200000e0000 */
[C---:B------:R-:W-:Y:S01]  /*0ce0*/  ISETP.GT.AND P4, PT, R11.reuse, 0xf, PT ;  /* 0x0000000f0b00780c */ /* 0x040fe20003f84270 */
[----:B------:R-:W-:Y:S01]  /*0cf0*/  BSSY.RECONVERGENT B1, `(.L_x_1055) ;  /* 0x0000018000017945 */ /* 0x000fe20003800200 */
[----:B------:R-:W-:Y:S01]  /*0d00*/  ISETP.NE.AND P2, PT, R11, RZ, PT ;  /* 0x000000ff0b00720c */ /* 0x000fe20003f45270 */
[----:B------:R0:W2:Y:S01]  /*0d10*/  SHFL.DOWN PT, R6, R9, 0x2, 0x1f ;  /* 0x08401f0009067f89 */ /* 0x0000a200000e0000 */
[----:B------:R-:W-:Y:S02]  /*0d20*/  IMAD.MOV.U32 R4, RZ, RZ, R9 ;  /* 0x000000ffff047224 */ /* 0x000fe400078e0009 */
[----:B------:R-:W-:Y:S01]  /*0d30*/  IMAD.MOV.U32 R5, RZ, RZ, R10 ;  /* 0x000000ffff057224 */ /* 0x000fe200078e000a */
[----:B------:R0:W3:Y:S01]  /*0d40*/  SHFL.DOWN PT, R11, R10, 0x2, 0x1f ;  /* 0x08401f000a0b7f89 */ /* 0x0000e200000e0000 */
[----:B------:R-:W-:Y:S01]  /*0d50*/  IMAD.MOV.U32 R3, RZ, RZ, R2 ;  /* 0x000000ffff037224 */ /* 0x000fe200078e0002 */
[----:B------:R-:W-:Y:S06]  /*0d60*/  @P1 BRA `(.L_x_1056) ;  /* 0x0000000000401947 */ /* 0x000fec0003800000 */
        /* <DEDUP_REMOVED lines=16> */
.L_x_1056:
[----:B------:R-:W-:Y:S05]  /*0e70*/  BSYNC.RECONVERGENT B1 ;  /* 0x0000000000017941 */ /* 0x000fea0003800200 */
.L_x_1055:
[----:B------:R4:W3:Y:S01]  /*0e80*/  SHFL.DOWN PT, R8, R3, 0x4, 0x1f ;  /* 0x08801f0003087f89 */ /* 0x0008e200000e0000 */
[----:B------:R-:W-:Y:S01]  /*0e90*/  BSSY.RECONVERGENT B1, `(.L_x_1057) ;  /* 0x0000017000017945 */ /* 0x000fe20003800200 */
[----:B--2---:R-:W-:Y:S02]  /*0ea0*/  IMAD.MOV.U32 R6, RZ, RZ, R4 ;  /* 0x000000ffff067224 */ /* 0x004fe400078e0004 */
[----:B0-----:R4:W0:Y:S01]  /*0eb0*/  SHFL.DOWN PT, R9, R4, 0x4, 0x1f ;  /* 0x08801f0004097f89 */ /* 0x00182200000e0000 */
[----:B-1----:R-:W-:Y:S02]  /*0ec0*/  IMAD.MOV.U32 R7, RZ, RZ, R5 ;  /* 0x000000ffff077224 */ /* 0x002fe400078e0005 */
[----:B------:R-:W-:Y:S01]  /*0ed0*/  IMAD.MOV.U32 R2, RZ, RZ, R3 ;  /* 0x000000ffff027224 */ /* 0x000fe200078e0003 */
[----:B------:R4:W1:Y:S01]  /*0ee0*/  SHFL.DOWN PT, R10, R5, 0x4, 0x1f ;  /* 0x08801f00050a7f89 */ /* 0x00086200000e0000 */
[----:B------:R-:W-:Y:S05]  /*0ef0*/  @P3 BRA `(.L_x_1058) ;  /* 0x0000000000403947 */ /* 0x000fea0003800000 */
[----:B---3--:R-:W-:Y:S01]  /*0f00*/  FSETP.GEU.AND P0, PT, R3, R8, PT ;  /* 0x000000080300720b */ /* 0x008fe20003f0e000 */
        /* <DEDUP_REMOVED lines=15> */
.L_x_1058:
[----:B------:R-:W-:Y:S05]  /*1000*/  BSYNC.RECONVERGENT B1 ;  /* 0x0000000000017941 */ /* 0x000fea0003800200 */
.L_x_1057:
[----:B0-----:R0:W2:Y:S01]  /*1010*/  SHFL.DOWN PT, R9, R2, 0x8, 0x1f ;  /* 0x09001f0002097f89 */ /* 0x0010a200000e0000 */
[----:B------:R-:W-:Y:S01]  /*1020*/  BSSY.RECONVERGENT B1, `(.L_x_1059) ;  /* 0x0000017000017945 */ /* 0x000fe20003800200 */
[----:B----4-:R-:W-:Y:S02]  /*1030*/  IMAD.MOV.U32 R4, RZ, RZ, R6 ;  /* 0x000000ffff047224 */ /* 0x010fe400078e0006 */
[----:B---3--:R0:W3:Y:S01]  /*1040*/  SHFL.DOWN PT, R11, R6, 0x8, 0x1f ;  /* 0x09001f00060b7f89 */ /* 0x0080e200000e0000 */
[----:B------:R-:W-:Y:S02]  /*1050*/  IMAD.MOV.U32 R5, RZ, RZ, R7 ;  /* 0x000000ffff057224 */ /* 0x000fe400078e0007 */
[----:B------:R-:W-:Y:S01]  /*1060*/  IMAD.MOV.U32 R3, RZ, RZ, R2 ;  /* 0x000000ffff037224 */ /* 0x000fe200078e0002 */
[----:B------:R0:W4:Y:S01]  /*1070*/  SHFL.DOWN PT, R8, R7, 0x8, 0x1f ;  /* 0x09001f0007087f89 */ /* 0x00012200000e0000 */
[----:B------:R-:W-:Y:S05]  /*1080*/  @P5 BRA `(.L_x_1060) ;  /* 0x0000000000405947 */ /* 0x000fea0003800000 */
[----:B--2---:R-:W-:Y:S01]  /*1090*/  FSETP.GEU.AND P0, PT, R2, R9, PT ;  /* 0x000000090200720b */ /* 0x004fe20003f0e000 */
        /* <DEDUP_REMOVED lines=15> */
.L_x_1060:
[----:B------:R-:W-:Y:S05]  /*1190*/  BSYNC.RECONVERGENT B1 ;  /* 0x0000000000017941 */ /* 0x000fea0003800200 */
.L_x_1059:
[----:B0-----:R0:W0:Y:S01]  /*11a0*/  SHFL.DOWN PT, R2, R3, 0x10, 0x1f ;  /* 0x0a001f0003027f89 */ /* 0x00102200000e0000 */
[----:B------:R-:W-:Y:S01]  /*11b0*/  BSSY.RECONVERGENT B1, `(.L_x_1061) ;  /* 0x0000017000017945 */ /* 0x000fe20003800200 */
[----:B------:R-:W-:Y:S02]  /*11c0*/  IMAD.MOV.U32 R7, RZ, RZ, R4 ;  /* 0x000000ffff077224 */ /* 0x000fe400078e0004 */
[----:B--2---:R2:W0:Y:S01]  /*11d0*/  SHFL.DOWN PT, R9, R4, 0x10, 0x1f ;  /* 0x0a001f0004097f89 */ /* 0x00442200000e0000 */
[----:B------:R-:W-:Y:S02]  /*11e0*/  IMAD.MOV.U32 R6, RZ, RZ, R5 ;  /* 0x000000ffff067224 */ /* 0x000fe400078e0005 */
[----:B----4-:R-:W-:Y:S01]  /*11f0*/  IMAD.MOV.U32 R8, RZ, RZ, R3 ;  /* 0x000000ffff087224 */ /* 0x010fe200078e0003 */
        /* <DEDUP_REMOVED lines=18> */
.L_x_1062:
[----:B------:R-:W-:Y:S05]  /*1320*/  BSYNC.RECONVERGENT B1 ;  /* 0x0000000000017941 */ /* 0x000fea0003800200 */
.L_x_1061:
        /* <DEDUP_REMOVED lines=12> */
.L_x_1064:
[----:B------:R-:W-:Y:S05]  /*13f0*/  BSYNC.RECONVERGENT B1 ;  /* 0x0000000000017941 */ /* 0x000fea0003800200 */
.L_x_1063:
        /* <DEDUP_REMOVED lines=27> */
.L_x_1067:
[----:B------:R-:W-:Y:S05]  /*15b0*/  BSYNC.RECONVERGENT B1 ;  /* 0x0000000000017941 */ /* 0x000fea0003800200 */
.L_x_1066:
        /* <DEDUP_REMOVED lines=9> */
[----:B---3--:R3:W1:Y:S04]  /*1650*/  LDS.64 R10, [R24+0x50] ;  /* 0x00005000180a7984 */ /* 0x0086680000000a00 */
        /* <DEDUP_REMOVED lines=17> */
.L_x_1069:
[----:B------:R-:W-:Y:S05]  /*1770*/  BSYNC.RECONVERGENT B1 ;  /* 0x0000000000017941 */ /* 0x000fea0003800200 */
.L_x_1068:
        /* <DEDUP_REMOVED lines=17> */
.L_x_1071:
[----:B------:R-:W-:Y:S05]  /*1890*/  BSYNC.RECONVERGENT B1 ;  /* 0x0000000000017941 */ /* 0x000fea0003800200 */
.L_x_1070:
        /* <DEDUP_REMOVED lines=17> */
.L_x_1073:
[----:B------:R-:W-:Y:S05]  /*19b0*/  BSYNC.RECONVERGENT B1 ;  /* 0x0000000000017941 */ /* 0x000fea0003800200 */
.L_x_1072:
        /* <DEDUP_REMOVED lines=17> */
.L_x_1075:
[----:B------:R-:W-:Y:S05]  /*1ad0*/  BSYNC.RECONVERGENT B1 ;  /* 0x0000000000017941 */ /* 0x000fea0003800200 */
.L_x_1074:
        /* <DEDUP_REMOVED lines=17> */
.L_x_1077:
[----:B------:R-:W-:Y:S05]  /*1bf0*/  BSYNC.RECONVERGENT B1 ;  /* 0x0000000000017941 */ /* 0x000fea0003800200 */
.L_x_1076:
        /* <DEDUP_REMOVED lines=18> */
.L_x_1052:
[----:B------:R-:W0:Y:S01]  /*1d20*/  S2R R12, SR_LANEID ;  /* 0x00000000000c7919 */ /* 0x000e220000000000 */
[----:B-1----:R-:W-:Y:S01]  /*1d30*/  LOP3.LUT R2, R0, 0x3e0, RZ, 0xc0, !PT ;  /* 0x000003e000027812 */ /* 0x002fe200078ec0ff */
[----:B------:R-:W-:Y:S01]  /*1d40*/  BSSY.RECONVERGENT B1, `(.L_x_1078) ;  /* 0x0000027000017945 */ /* 0x000fe20003800200 */
[----:B------:R-:W-:Y:S02]  /*1d50*/  IMAD.MOV.U32 R14, RZ, RZ, R7 ;  /* 0x000000ffff0e7224 */ /* 0x000fe400078e0007 */
[----:B------:R-:W-:Y:S02]  /*1d60*/  IMAD.MOV.U32 R16, RZ, RZ, R8 ;  /* 0x000000ffff107224 */ /* 0x000fe400078e0008 */
[----:B------:R-:W-:Y:S01]  /*1d70*/  VIADD R3, R2, 0x20 ;  /* 0x0000002002037836 */ /* 0x000fe20000000000 */
[----:B------:R-:W-:-:S04]  /*1d80*/  LOP3.LUT R2, RZ, R2, RZ, 0x33, !PT ;  /* 0x00000002ff027212 */ /* 0x000fc800078e33ff */
[----:B------:R-:W-:Y:S01]  /*1d90*/  ISETP.GT.AND P0, PT, R3, UR6, PT ;  /* 0x0000000603007c0c */ /* 0x000fe2000bf04270 */
[----:B------:R-:W-:-:S05]  /*1da0*/  VIADD R2, R2, UR6 ;  /* 0x0000000602027c36 */ /* 0x000fca0008000000 */
[----:B------:R-:W-:-:S05]  /*1db0*/  SEL R3, R2, 0x1f, P0 ;  /* 0x0000001f02037807 */ /* 0x000fca0000000000 */
[----:B-----5:R1:W2:Y:S04]  /*1dc0*/  SHFL.DOWN PT, R5, R6, 0x1, R3 ;  /* 0x0820000006057989 */ /* 0x0202a800000e0003 */
[----:B------:R1:W3:Y:S01]  /*1dd0*/  SHFL.DOWN PT, R9, R8, 0x1, R3 ;  /* 0x0820000008097989 */ /* 0x0002e200000e0003 */
[CC--:B0-----:R-:W-:Y:S01]  /*1de0*/  ISETP.GE.AND P0, PT, R12.reuse, R3.reuse, PT ;  /* 0x000000030c00720c */ /* 0x0c1fe20003f06270 */
[C---:B------:R-:W-:Y:S01]  /*1df0*/  VIADD R4, R12.reuse, 0x4 ;  /* 0x000000040c047836 */ /* 0x040fe20000000000 */
[C---:B------:R-:W-:Y:S01]  /*1e00*/  ISETP.NE.AND P2, PT, R12.reuse, RZ, PT ;  /* 0x000000ff0c00720c */ /* 0x040fe20003f45270 */
[C---:B------:R-:W-:Y:S02]  /*1e10*/  VIADD R2, R12.reuse, 0x2 ;  /* 0x000000020c027836 */ /* 0x040fe40000000000 */
[----:B------:R-:W-:Y:S01]  /*1e20*/  VIADD R10, R12, 0x8 ;  /* 0x000000080c0a7836 */ /* 0x000fe20000000000 */
[-C--:B------:R-:W-:Y:S01]  /*1e30*/  ISETP.GT.AND P5, PT, R4, R3.reuse, PT ;  /* 0x000000030400720c */ /* 0x080fe20003fa4270 */
[----:B------:R-:W-:Y:S01]  /*1e40*/  VIADD R12, R12, 0x10 ;  /* 0x000000100c0c7836 */ /* 0x000fe20000000000 */
[----:B------:R1:W0:Y:S01]  /*1e50*/  SHFL.DOWN PT, R4, R7, 0x1, R3 ;  /* 0x0820000007047989 */ /* 0x00022200000e0003 */
[-C--:B------:R-:W-:Y:S01]  /*1e60*/  ISETP.GT.AND P1, PT, R2, R3.reuse, PT ;  /* 0x000000030200720c */ /* 0x080fe20003f24270 */
[----:B------:R-:W-:Y:S01]  /*1e70*/  IMAD.MOV.U32 R2, RZ, RZ, R6 ;  /* 0x000000ffff027224 */ /* 0x000fe200078e0006 */
[----:B------:R-:W-:-:S02]  /*1e80*/  ISETP.GT.AND P4, PT, R10, R3, PT ;  /* 0x000000030a00720c */ /* 0x000fc40003f84270 */
[----:B------:R-:W-:Y:S01]  /*1e90*/  ISETP.GT.AND P3, PT, R12, R3, PT ;  /* 0x000000030c00720c */ /* 0x000fe20003f64270 */
[----:B------:R-:W-:-:S12]  /*1ea0*/  @P0 BRA `(.L_x_1079) ;  /* 0x0000000000400947 */ /* 0x000fd80003800000 */
[----:B--2---:R-:W-:Y:S01]  /*1eb0*/  FSETP.GEU.AND P0, PT, R6, R5, PT ;  /* 0x000000050600720b */ /* 0x004fe20003f0e000 */
[----:B------:R-:W-:Y:S02]  /*1ec0*/  IMAD.MOV.U32 R2, RZ, RZ, R5 ;  /* 0x000000ffff027224 */ /* 0x000fe400078e0005 */
[----:B0-----:R-:W-:Y:S02]  /*1ed0*/  IMAD.MOV.U32 R14, RZ, RZ, R4 ;  /* 0x000000ffff0e7224 */ /* 0x001fe400078e0004 */
        /* <DEDUP_REMOVED lines=13> */
.L_x_1079:
[----:B------:R-:W-:Y:S05]  /*1fb0*/  BSYNC.RECONVERGENT B1 ;  /* 0x0000000000017941 */ /* 0x000fea0003800200 */
.L_x_1078:
[----:B--2---:R2:W4:Y:S01]  /*1fc0*/  SHFL.DOWN PT, R5, R2, 0x2, R3 ;  /* 0x0840000002057989 */ /* 0x00452200000e0003 */
[----:B------:R-:W-:Y:S01]  /*1fd0*/  BSSY.RECONVERGENT B1, `(.L_x_1080) ;  /* 0x0000017000017945 */ /* 0x000fe20003800200 */
[----:B0-----:R-:W-:Y:S02]  /*1fe0*/  IMAD.MOV.U32 R4, RZ, RZ, R2 ;  /* 0x000000ffff047224 */ /* 0x001fe400078e0002 */
[----:B-1----:R2:W0:Y:S01]  /*1ff0*/  SHFL.DOWN PT, R7, R14, 0x2, R3 ;  /* 0x084000000e077989 */ /* 0x00242200000e0003 */
[----:B------:R-:W-:Y:S02]  /*2000*/  IMAD.MOV.U32 R10, RZ, RZ, R14 ;  /* 0x000000ffff0a7224 */ /* 0x000fe400078e000e */
[----:B------:R-:W-:Y:S01]  /*2010*/  IMAD.MOV.U32 R12, RZ, RZ, R16 ;  /* 0x000000ffff0c7224 */ /* 0x000fe200078e0010 */
[----:B---3--:R2:W1:Y:S01]  /*2020*/  SHFL.DOWN PT, R9, R16, 0x2, R3 ;  /* 0x0840000010097989 */ /* 0x00846200000e0003 */
        /* <DEDUP_REMOVED lines=17> */
.L_x_1081:
[----:B------:R-:W-:Y:S05]  /*2140*/  BSYNC.RECONVERGENT B1 ;  /* 0x0000000000017941 */ /* 0x000fea0003800200 */
.L_x_1080:
[----:B----4-:R3:W4:Y:S01]  /*2150*/  SHFL.DOWN PT, R5, R4, 0x4, R3 ;  /* 0x0880000004057989 */ /* 0x01072200000e0003 */
[----:B------:R-:W-:Y:S01]  /*2160*/  BSSY.RECONVERGENT B1, `(.L_x_1082) ;  /* 0x0000017000017945 */ /* 0x000fe20003800200 */
[----:B--2---:R-:W-:Y:S02]  /*2170*/  IMAD.MOV.U32 R2, RZ, RZ, R4 ;  /* 0x000000ffff027224 */ /* 0x004fe400078e0004 */
[----:B0-----:R3:W0:Y:S01]  /*2180*/  SHFL.DOWN PT, R7, R10, 0x4, R3 ;  /* 0x088000000a077989 */ /* 0x00162200000e0003 */
[----:B------:R-:W-:Y:S02]  /*2190*/  IMAD.MOV.U32 R6, RZ, RZ, R10 ;  /* 0x000000ffff067224 */ /* 0x000fe400078e000a */
[----:B------:R-:W-:Y:S01]  /*21a0*/  IMAD.MOV.U32 R8, RZ, RZ, R12 ;  /* 0x000000ffff087224 */ /* 0x000fe200078e000c */
[----:B-1----:R3:W1:Y:S01]  /*21b0*/  SHFL.DOWN PT, R9, R12, 0x4, R3 ;  /* 0x088000000c097989 */ /* 0x00266200000e0003 */
        /* <DEDUP_REMOVED lines=17> */
.L_x_1083:
[----:B------:R-:W-:Y:S05]  /*22d0*/  BSYNC.RECONVERGENT B1 ;  /* 0x0000000000017941 */ /* 0x000fea0003800200 */
.L_x_1082:
[----:B----4-:R2:W4:Y:S01]  /*22e0*/  SHFL.DOWN PT, R5, R2, 0x8, R3 ;  /* 0x0900000002057989 */ /* 0x01052200000e0003 */
[----:B------:R-:W-:Y:S01]  /*22f0*/  BSSY.RECONVERGENT B1, `(.L_x_1084) ;  /* 0x0000017000017945 */ /* 0x000fe20003800200 */
[----:B---3--:R-:W-:Y:S02]  /*2300*/  IMAD.MOV.U32 R4, RZ, RZ, R2 ;  /* 0x000000ffff047224 */ /* 0x008fe400078e0002 */
        /* <DEDUP_REMOVED lines=21> */
.L_x_1085:
[----:B------:R-:W-:Y:S05]  /*2460*/  BSYNC.RECONVERGENT B1 ;  /* 0x0000000000017941 */ /* 0x000fea0003800200 */
.L_x_1084:
[----:B----4-:R3:W4:Y:S01]  /*2470*/  SHFL.DOWN PT, R5, R4, 0x10, R3 ;  /* 0x0a00000004057989 */ /* 0x01072200000e0003 */
[----:B------:R-:W-:Y:S01]  /*2480*/  BSSY.RECONVERGENT B1, `(.L_x_1086) ;  /* 0x0000017000017945 */ /* 0x000fe20003800200 */
[----:B--2---:R-:W-:Y:S02]  /*2490*/  IMAD.MOV.U32 R8, RZ, RZ, R4 ;  /* 0x000000ffff087224 */ /* 0x004fe400078e0004 */
[----:B-1----:R3:W1:Y:S01]  /*24a0*/  SHFL.DOWN PT, R9, R10, 0x10, R3 ;  /* 0x0a0000000a097989 */ /* 0x00266200000e0003 */
        /* <DEDUP_REMOVED lines=20> */
.L_x_1087:
[----:B------:R-:W-:Y:S05]  /*25f0*/  BSYNC.RECONVERGENT B1 ;  /* 0x0000000000017941 */ /* 0x000fea0003800200 */
.L_x_1086:
        /* <DEDUP_REMOVED lines=12> */
.L_x_1089:
[----:B------:R-:W-:Y:S05]  /*26c0*/  BSYNC.RECONVERGENT B1 ;  /* 0x0000000000017941 */ /* 0x000fea0003800200 */
.L_x_1088:
[----:B------:R-:W-:Y:S01]  /*26d0*/  BAR.SYNC.DEFER_BLOCKING 0x0 ;  /* 0x0000000000007b1d */ /* 0x000fe20000010000 */
[----:B------:R-:W-:-:S13]  /*26e0*/  ISETP.NE.AND P1, PT, R0, RZ, PT ;  /* 0x000000ff0000720c */ /* 0x000fda0003f25270 */
[----:B------:R-:W-:Y:S05]  /*26f0*/  @P1 BRA `(.L_x_1065) ;  /* 0x0000002c00b81947 */ /* 0x000fea0003800000 */
[----:B------:R-:W-:Y:S01]  /*2700*/  UISETP.GE.AND UP0, UPT, UR6, 0x21, UPT ;  /* 0x000000210600788c */ /* 0x000fe2000bf06270 */
[----:B------:R-:W-:Y:S02]  /*2710*/  IMAD.MOV.U32 R0, RZ, RZ, R8 ;  /* 0x000000ffff007224 */ /* 0x000fe400078e0008 */
[----:B-1----:R-:W-:Y:S02]  /*2720*/  IMAD.MOV.U32 R9, RZ, RZ, R7 ;  /* 0x000000ffff097224 */ /* 0x002fe400078e0007 */
[----:B---3--:R-:W-:-:S04]  /*2730*/  IMAD.MOV.U32 R10, RZ, RZ, R6 ;  /* 0x000000ffff0a7224 */ /* 0x008fc800078e0006 */
[----:B------:R-:W-:Y:S05]  /*2740*/  BRA.U !UP0, `(.L_x_1090) ;  /* 0x00000001085c7547 */ /* 0x000fea000b800000 */
[----:B------:R-:W1:Y:S01]  /*2750*/  S2UR UR5, SR_CgaCtaId ;  /* 0x00000000000579c3 */ /* 0x000e620000008800 */
[----:B------:R-:W-:Y:S01]  /*2760*/  UMOV UR4, 0x400 ;  /* 0x0000040000047882 */ /* 0x000fe20000000000 */
[----:B------:R-:W-:Y:S01]  /*2770*/  BSSY.RECONVERGENT B1, `(.L_x_1090) ;  /* 0x0000014000017945 */ /* 0x000fe20003800200 */
[----:B-1----:R-:W-:-:S09]  /*2780*/  ULEA UR4, UR5, UR4, 0x18 ;  /* 0x0000000405047291 */ /* 0x002fd2000f8ec0ff */
[----:B--2---:R-:W1:Y:S04]  /*2790*/  LDS R3, [UR4+0x18] ;  /* 0x00001804ff037984 */ /* 0x004e680008000800 */
[----:B----4-:R-:W2:Y:S01]  /*27a0*/  LDS.64 R4, [UR4+0x20] ;  /* 0x00002004ff047984 */ /* 0x010ea20008000a00 */
[----:B-1----:R-:W-:Y:S01]  /*27b0*/  FSETP.GEU.AND P0, PT, R8, R3, PT ;  /* 0x000000030800720b */ /* 0x002fe20003f0e000 */
        /* <DEDUP_REMOVED lines=15> */
.L_x_1091:
[----:B------:R-:W-:Y:S05]  /*28b0*/  BSYNC.RECONVERGENT B1 ;  /* 0x0000000000017941 */ /* 0x000fea0003800200 */
.L_x_1090:
[----:B------:R-:W-:Y:S01]  /*28c0*/  UISETP.GE.AND UP0, UPT, UR6, 0x41, UPT ;  /* 0x000000410600788c */ /* 0x000fe2000bf06270 */
[----:B--2---:R-:W-:Y:S02]  /*28d0*/  IMAD.MOV.U32 R2, RZ, RZ, R0 ;  /* 0x000000ffff027224 */ /* 0x004fe400078e0000 */
[----:B----4-:R-:W-:Y:S02]  /*28e0*/  IMAD.MOV.U32 R5, RZ, RZ, R9 ;  /* 0x000000ffff057224 */ /* 0x010fe400078e0009 */
[----:B------:R-:W-:-:S04]  /*28f0*/  IMAD.MOV.U32 R4, RZ, RZ, R10 ;  /* 0x000000ffff047224 */ /* 0x000fc800078e000a */
[----:B------:R-:W-:Y:S05]  /*2900*/  BRA.U !UP0, `(.L_x_1092) ;  /* 0x00000001085c7547 */ /* 0x000fea000b800000 */
[----:B------:R-:W1:Y:S01]  /*2910*/  S2UR UR5, SR_CgaCtaId ;  /* 0x00000000000579c3 */ /* 0x000e620000008800 */
[----:B------:R-:W-:Y:S01]  /*2920*/  UMOV UR4, 0x400 ;  /* 0x0000040000047882 */ /* 0x000fe20000000000 */
[----:B------:R-:W-:Y:S01]  /*2930*/  BSSY.RECONVERGENT B1, `(.L_x_1092) ;  /* 0x0000014000017945 */ /* 0x000fe20003800200 */
[----:B-1----:R-:W-:-:S09]  /*2940*/  ULEA UR4, UR5, UR4, 0x18 ;  /* 0x0000000405047291 */ /* 0x002fd2000f8ec0ff */
[----:B------:R-:W1:Y:S04]  /*2950*/  LDS R3, [UR4+0x28] ;  /* 0x00002804ff037984 */ /* 0x000e680008000800 */
[----:B------:R-:W2:Y:S01]  /*2960*/  LDS.64 R6, [UR4+0x30] ;  /* 0x00003004ff067984 */ /* 0x000ea20008000a00 */
        /* <DEDUP_REMOVED lines=16> */
.L_x_1093:
[----:B------:R-:W-:Y:S05]  /*2a70*/  BSYNC.RECONVERGENT B1 ;  /* 0x0000000000017941 */ /* 0x000fea0003800200 */
.L_x_1092:
[----:B------:R-:W-:Y:S01]  /*2a80*/  UISETP.GE.AND UP0, UPT, UR6, 0x61, UPT ;  /* 0x000000610600788c */ /* 0x000fe2000bf06270 */
[----:B------:R-:W-:Y:S02]  /*2a90*/  IMAD.MOV.U32 R0, RZ, RZ, R2 ;  /* 0x000000ffff007224 */ /* 0x000fe400078e0002 */
[----:B------:R-:W-:Y:S02]  /*2aa0*/  IMAD.MOV.U32 R7, RZ, RZ, R5 ;  /* 0x000000ffff077224 */ /* 0x000fe400078e0005 */
        /* <DEDUP_REMOVED lines=24> */
.L_x_1095:
[----:B------:R-:W-:Y:S05]  /*2c30*/  BSYNC.RECONVERGENT B1 ;  /* 0x0000000000017941 */ /* 0x000fea0003800200 */
.L_x_1094:
        /* <DEDUP_REMOVED lines=27> */
.L_x_1097:
[----:B------:R-:W-:Y:S05]  /*2df0*/  BSYNC.RECONVERGENT B1 ;  /* 0x0000000000017941 */ /* 0x000fea0003800200 */
.L_x_1096:
        /* <DEDUP_REMOVED lines=27> */
.L_x_1099:
[----:B------:R-:W-:Y:S05]  /*2fb0*/  BSYNC.RECONVERGENT B1 ;  /* 0x0000000000017941 */ /* 0x000fea0003800200 */
.L_x_1098:
        /* <DEDUP_REMOVED lines=27> */
.L_x_1101:
[----:B------:R-:W-:Y:S05]  /*3170*/  BSYNC.RECONVERGENT B1 ;  /* 0x0000000000017941 */ /* 0x000fea0003800200 */
.L_x_1100:
[----:B------:R-:W-:Y:S01]  /*3180*/  UISETP.GE.AND UP0, UPT, UR6, 0xe1, UPT ;  /* 0x000000e10600788c */ /* 0x000fe2000bf06270 */
[----:B------:R-:W-:Y:S02]  /*3190*/  IMAD.MOV.U32 R8, RZ, RZ, R2 ;  /* 0x000000ffff087224 */ /* 0x000fe400078e0002 */
[----:B------:R-:W-:Y:S02]  /*31a0*/  IMAD.MOV.U32 R7, RZ, RZ, R5 ;  /* 0x000000ffff077224 */ /* 0x000fe400078e0005 */
[----:B------:R-:W-:-:S04]  /*31b0*/  IMAD.MOV.U32 R6, RZ, RZ, R4 ;  /* 0x000000ffff067224 */ /* 0x000fc800078e0004 */
[----:B------:R-:W-:Y:S05]  /*31c0*/  BRA.U !UP0, `(.L_x_1065) ;  /* 0x0000002508047547 */ /* 0x000fea000b800000 */
[----:B------:R-:W1:Y:S01]  /*31d0*/  S2UR UR5, SR_CgaCtaId ;  /* 0x00000000000579c3 */ /* 0x000e620000008800 */
[----:B------:R-:W-:Y:S02]  /*31e0*/  UMOV UR4, 0x400 ;  /* 0x0000040000047882 */ /* 0x000fe40000000000 */
[----:B-1----:R-:W-:-:S09]  /*31f0*/  ULEA UR4, UR5, UR4, 0x18 ;  /* 0x0000000405047291 */ /* 0x002fd2000f8ec0ff */
[----:B------:R-:W1:Y:S04]  /*3200*/  LDS R3, [UR4+0x78] ;  /* 0x00007804ff037984 */ /* 0x000e680008000800 */
[----:B0-----:R-:W0:Y:S01]  /*3210*/  LDS.64 R10, [UR4+0x80] ;  /* 0x00008004ff0a7984 */ /* 0x001e220008000a00 */
[----:B-1----:R-:W-:Y:S01]  /*3220*/  FSETP.GEU.AND P0, PT, R2, R3, PT ;  /* 0x000000030200720b */ /* 0x002fe20003f0e000 */
[----:B------:R-:W-:Y:S02]  /*3230*/  IMAD.MOV.U32 R8, RZ, RZ, R3 ;  /* 0x000000ffff087224 */ /* 0x000fe400078e0003 */
[----:B0-----:R-:W-:Y:S02]  /*3240*/  IMAD.MOV.U32 R7, RZ, RZ, R10 ;  /* 0x000000ffff077224 */ /* 0x001fe400078e000a */
        /* <DEDUP_REMOVED lines=15> */
.L_x_1033:
[----:B------:R-:W1:Y:S01]  /*3340*/  S2R R0, SR_TID.X ;  /* 0x0000000000007919 */ /* 0x000e620000002100 */
[----:B------:R-:W1:Y:S01]  /*3350*/  LDC.64 R2, c[0x0][0x380] ;  /* 0x0000e000ff027b82 */ /* 0x000e620000000a00 */
[----:B------:R-:W2:Y:S01]  /*3360*/  LDCU.64 UR6, c[0x0][0x388] ;  /* 0x00007100ff0677ac */ /* 0x000ea20008000a00 */
[----:B-1----:R-:W-:-:S05]  /*3370*/  IMAD.WIDE.U32 R2, R0, 0x4, R2 ;  /* 0x0000000400027825 */ /* 0x002fca00078e0002 */
[----:B0-----:R-:W3:Y:S04]  /*3380*/  LDG.E R5, desc[UR8][R2.64] ;  /* 0x0000000802057981 */ /* 0x001ee8000c1e1900 */
[----:B------:R-:W3:Y:S04]  /*3390*/  LDG.E R6, desc[UR8][R2.64+0x400] ;  /* 0x0004000802067981 */ /* 0x000ee8000c1e1900 */
[----:B------:R-:W4:Y:S04]  /*33a0*/  LDG.E R7, desc[UR8][R2.64+0x800] ;  /* 0x0008000802077981 */ /* 0x000f28000c1e1900 */
[----:B------:R-:W5:Y:S04]  /*33b0*/  LDG.E R8, desc[UR8][R2.64+0xc00] ;  /* 0x000c000802087981 */ /* 0x000f68000c1e1900 */
[----:B------:R-:W2:Y:S01]  /*33c0*/  LDG.E R4, desc[UR8][R2.64+0x1000] ;  /* 0x0010000802047981 */ /* 0x000ea2000c1e1900 */
[----:B------:R-:W-:Y:S01]  /*33d0*/  UISETP.GE.U32.AND UP0, UPT, UR4, 0xa00, UPT ;  /* 0x00000a000400788c */ /* 0x000fe2000bf06070 */
[----:B------:R-:W-:-:S03]  /*33e0*/  IMAD.MOV.U32 R10, RZ, RZ, RZ ;  /* 0x000000ffff0a7224 */ /* 0x000fc600078e00ff */
[----:B------:R-:W-:Y:S01]  /*33f0*/  UISETP.GE.U32.AND.EX UP0, UPT, UR5, URZ, UPT, UP0 ;  /* 0x000000ff0500728c */ /* 0x000fe2000bf06100 */
[----:B---3--:R-:W-:-:S04]  /*3400*/  FSETP.GEU.AND P0, PT, R5, R6, PT ;  /* 0x000000060500720b */ /* 0x008fc80003f0e000 */
[----:B------:R-:W-:Y:S01]  /*3410*/  FSEL R6, R5, R6, P0 ;  /* 0x0000000605067208 */ /* 0x000fe20000000000 */
[----:B------:R-:W-:-:S03]  /*3420*/  VIADD R5, R0, 0x100 ;  /* 0x0000010000057836 */ /* 0x000fc60000000000 */
[----:B----4-:R-:W-:-:S04]  /*3430*/  FSETP.GEU.AND P2, PT, R6, R7, PT ;  /* 0x000000070600720b */ /* 0x010fc80003f4e000 */
[----:B------:R-:W-:-:S04]  /*3440*/  FSEL R7, R6, R7, P2 ;  /* 0x0000000706077208 */ /* 0x000fc80001000000 */
[----:B-----5:R-:W-:-:S04]  /*3450*/  FSETP.GEU.AND P3, PT, R7, R8, PT ;  /* 0x000000080700720b */ /* 0x020fc80003f6e000 */
[----:B------:R-:W-:Y:S01]  /*3460*/  FSEL R7, R7, R8, P3 ;  /* 0x0000000807077208 */ /* 0x000fe20001800000 */
[C---:B------:R-:W-:Y:S01]  /*3470*/  VIADD R8, R0.reuse, 0x200 ;  /* 0x0000020000087836 */ /* 0x040fe20000000000 */
[C---:B------:R-:W-:Y:S02]  /*3480*/  @P2 SEL R8, R0.reuse, R5, P0 ;  /* 0x0000000500082207 */ /* 0x040fe40000000000 */
[----:B--2---:R-:W-:Y:S02]  /*3490*/  FSETP.GEU.AND P1, PT, R7, R4, PT ;  /* 0x000000040700720b */ /* 0x004fe40003f2e000 */
[----:B------:R-:W-:-:S03]  /*34a0*/  LOP3.LUT R5, R0, 0x400, RZ, 0xfc, !PT ;  /* 0x0000040000057812 */ /* 0x000fc600078efcff */
[----:B------:R-:W-:-:S08]  /*34b0*/  @!P3 VIADD R8, R0, 0x300 ;  /* 0x000003000008b836 */ /* 0x000fd00000000000 */
[C---:B------:R-:W-:Y:S02]  /*34c0*/  @P1 ISETP.GE.U32.AND P0, PT, R8.reuse, R5, PT ;  /* 0x000000050800120c */ /* 0x040fe40003f06070 */
[----:B------:R-:W-:Y:S02]  /*34d0*/  IADD3 R5, P2, PT, R5, UR6, RZ ;  /* 0x0000000605057c10 */ /* 0x000fe4000ff5e0ff */
[----:B------:R-:W-:Y:S02]  /*34e0*/  @P1 IADD3 R8, P3, PT, R8, UR6, RZ ;  /* 0x0000000608081c10 */ /* 0x000fe4000ff7e0ff */
[----:B------:R-:W-:Y:S01]  /*34f0*/  @P1 ISETP.GE.U32.AND.EX P0, PT, RZ, RZ, PT, P0 ;  /* 0x000000ffff00120c */ /* 0x000fe20003f06100 */
[----:B------:R-:W-:Y:S02]  /*3500*/  IMAD.X R6, RZ, RZ, UR7, P2 ;  /* 0x00000007ff067e24 */ /* 0x000fe400090e06ff */
[----:B------:R-:W-:Y:S01]  /*3510*/  @P1 IMAD.X R9, RZ, RZ, UR7, P3 ;  /* 0x00000007ff091e24 */ /* 0x000fe200098e06ff */
[----:B------:R-:W-:-:S04]  /*3520*/  @P1 FSETP.LT.OR P0, PT, R4, R7, !P0 ;  /* 0x000000070400120b */ /* 0x000fc80004701400 */
[----:B------:R-:W-:Y:S01]  /*3530*/  @P1 FSEL R4, R7, R4, P0 ;  /* 0x0000000407041208 */ /* 0x000fe20000000000 */
[----:B------:R-:W-:Y:S01]  /*3540*/  IMAD.MOV.U32 R7, RZ, RZ, 0x500 ;  /* 0x00000500ff077424 */ /* 0x000fe200078e00ff */
[----:B------:R-:W-:Y:S02]  /*3550*/  @P1 SEL R5, R8, R5, P0 ;  /* 0x0000000508051207 */ /* 0x000fe40000000000 */
[----:B------:R-:W-:Y:S01]  /*3560*/  @P1 SEL R6, R9, R6, P0 ;  /* 0x0000000609061207 */ /* 0x000fe20000000000 */
[----:B------:R-:W-:Y:S06]  /*3570*/  BRA.U !UP0, `(.L_x_1102) ;  /* 0x00000005081c7547 */ /* 0x000fec000b800000 */
[----:B------:R-:W-:Y:S01]  /*3580*/  IMAD.MOV.U32 R7, RZ, RZ, R4 ;  /* 0x000000ffff077224 */ /* 0x000fe200078e0004 */
[----:B------:R-:W0:Y:S01]  /*3590*/  LDCU.64 UR6, c[0x0][0x388] ;  /* 0x00007100ff0677ac */ /* 0x000e220008000a00 */
[----:B------:R-:W-:Y:S02]  /*35a0*/  IMAD.MOV.U32 R15, RZ, RZ, 0x500 ;  /* 0x00000500ff0f7424 */ /* 0x000fe400078e00ff */
[----:B------:R-:W-:Y:S01]  /*35b0*/  IMAD.MOV.U32 R16, RZ, RZ, RZ ;  /* 0x000000ffff107224 */ /* 0x000fe200078e00ff */
[----:B------:R-:W1:Y:S01]  /*35c0*/  LDCU.64 UR4, c[0x0][0x398] ;  /* 0x00007300ff0477ac */ /* 0x000e620008000a00 */
[----:B------:R-:W-:-:S05]  /*35d0*/  NOP ;  /* 0x0000000000007918 */ /* 0x000fca0000000000 */
.L_x_1103:
[----:B------:R-:W-:-:S04]  /*35e0*/  LEA R8, P0, R15, R2, 0x2 ;  /* 0x000000020f087211 */ /* 0x000fc800078010ff */
[----:B------:R-:W-:-:S05]  /*35f0*/  LEA.HI.X R9, R15, R3, R16, 0x2, P0 ;  /* 0x000000030f097211 */ /* 0x000fca00000f1410 */
[----:B------:R-:W2:Y:S04]  /*3600*/  LDG.E R10, desc[UR8][R8.64] ;  /* 0x00000008080a7981 */ /* 0x000ea8000c1e1900 */
[----:B------:R-:W3:Y:S04]  /*3610*/  LDG.E R11, desc[UR8][R8.64+0x400] ;  /* 0x00040008080b7981 */ /* 0x000ee8000c1e1900 */
[----:B------:R-:W4:Y:S04]  /*3620*/  LDG.E R12, desc[UR8][R8.64+0x800] ;  /* 0x00080008080c7981 */ /* 0x000f28000c1e1900 */
[----:B------:R-:W5:Y:S04]  /*3630*/  LDG.E R13, desc[UR8][R8.64+0xc00] ;  /* 0x000c0008080d7981 */ /* 0x000f68000c1e1900 */
[----:B------:R1:W5:Y:S01]  /*3640*/  LDG.E R4, desc[UR8][R8.64+0x1000] ;  /* 0x0010000808047981 */ /* 0x000362000c1e1900 */
[----:B0-----:R-:W-:-:S04]  /*3650*/  IADD3 R18, P0, P2, R15, UR6, R0 ;  /* 0x000000060f127c10 */ /* 0x001fc8000fa1e000 */
[----:B------:R-:W-:Y:S01]  /*3660*/  IADD3.X R17, PT, PT, R16, UR7, RZ, P0, P2 ;  /* 0x0000000710117c10 */ /* 0x000fe200087e44ff */
[----:B-1----:R-:W-:Y:S01]  /*3670*/  IMAD.MOV.U32 R8, RZ, RZ, R18 ;  /* 0x000000ffff087224 */ /* 0x002fe200078e0012 */
[----:B------:R-:W-:-:S03]  /*3680*/  IADD3 R9, P4, PT, R15, 0xa00, RZ ;  /* 0x00000a000f097810 */ /* 0x000fc60007f9e0ff */
[----:B------:R-:W-:Y:S01]  /*3690*/  IMAD.MOV.U32 R14, RZ, RZ, R17 ;  /* 0x000000ffff0e7224 */ /* 0x000fe200078e0011 */
        /* <DEDUP_REMOVED lines=9> */
[----:B------:R-:W-:Y:S02]  /*3730*/  @P1 SEL R14, R6, R17, P0 ;  /* 0x00000011060e1207 */ /* 0x000fe40000000000 */
[----:B------:R-:W-:-:S07]  /*3740*/  IADD3 R6, P3, PT, R18, 0x200, RZ ;  /* 0x0000020012067810 */ /* 0x000fce0007f7e0ff */
[----:B------:R-:W-:-:S04]  /*3750*/  @P2 ISETP.GE.U32.AND P0, PT, R8, R7, PT ;  /* 0x000000070800220c */ /* 0x000fc80003f06070 */
[----:B------:R-:W-:-:S04]  /*3760*/  @P2 ISETP.GE.AND.EX P0, PT, R14, R5, PT, P0 ;  /* 0x000000050e00220c */ /* 0x000fc80003f06300 */
[----:B------:R-:W-:-:S04]  /*3770*/  @P2 FSETP.LT.OR P0, PT, R11, R10, !P0 ;  /* 0x0000000a0b00220b */ /* 0x000fc80004701400 */
[----:B------:R-:W-:Y:S02]  /*3780*/  @P2 FSEL R11, R10, R11, P0 ;  /* 0x0000000b0a0b2208 */ /* 0x000fe40000000000 */
[----:B------:R-:W-:Y:S01]  /*3790*/  @P2 SEL R7, R8, R7, P0 ;  /* 0x0000000708072207 */ /* 0x000fe20000000000 */
[----:B------:R-:W-:Y:S01]  /*37a0*/  IMAD.X R8, RZ, RZ, R17, P3 ;  /* 0x000000ffff087224 */ /* 0x000fe200018e0611 */
[----:B----4-:R-:W-:Y:S02]  /*37b0*/  FSETP.GEU.AND P1, PT, R11, R12, PT ;  /* 0x0000000c0b00720b */ /* 0x010fe40003f2e000 */
[----:B------:R-:W-:Y:S02]  /*37c0*/  @P2 SEL R5, R14, R5, P0 ;  /* 0x000000050e052207 */ /* 0x000fe40000000000 */
[----:B------:R-:W-:-:S09]  /*37d0*/  IADD3 R14, P2, PT, R18, 0x300, RZ ;  /* 0x00000300120e7810 */ /* 0x000fd20007f5e0ff */
[----:B------:R-:W-:-:S04]  /*37e0*/  @P1 ISETP.GE.U32.AND P0, PT, R7, R6, PT ;  /* 0x000000060700120c */ /* 0x000fc80003f06070 */
[----:B------:R-:W-:-:S04]  /*37f0*/  @P1 ISETP.GE.AND.EX P0, PT, R5, R8, PT, P0 ;  /* 0x000000080500120c */ /* 0x000fc80003f06300 */
[----:B------:R-:W-:-:S04]  /*3800*/  @P1 FSETP.LT.OR P0, PT, R12, R11, !P0 ;  /* 0x0000000b0c00120b */ /* 0x000fc80004701400 */
[----:B------:R-:W-:Y:S02]  /*3810*/  @P1 FSEL R12, R11, R12, P0 ;  /* 0x0000000c0b0c1208 */ /* 0x000fe40000000000 */
[----:B------:R-:W-:Y:S01]  /*3820*/  @P1 SEL R6, R7, R6, P0 ;  /* 0x0000000607061207 */ /* 0x000fe20000000000 */
[----:B------:R-:W-:Y:S01]  /*3830*/  IMAD.X R7, RZ, RZ, R17, P2 ;  /* 0x000000ffff077224 */ /* 0x000fe200010e0611 */
[----:B-----5:R-:W-:Y:S02]  /*3840*/  FSETP.GEU.AND P3, PT, R12, R13, PT ;  /* 0x0000000d0c00720b */ /* 0x020fe40003f6e000 */
        /* <DEDUP_REMOVED lines=8> */
[----:B------:R-:W-:Y:S02]  /*38d0*/  FSETP.GEU.AND P2, PT, R13, R4, PT ;  /* 0x000000040d00720b */ /* 0x000fe40003f4e000 */
[----:B------:R-:W-:Y:S01]  /*38e0*/  ISETP.GT.U32.AND P1, PT, R9, UR4, PT ;  /* 0x0000000409007c0c */ /* 0x000fe2000bf24070 */
[----:B------:R-:W-:Y:S01]  /*38f0*/  IMAD.X R9, RZ, RZ, R16, P4 ;  /* 0x000000ffff097224 */ /* 0x000fe200020e0610 */
[----:B------:R-:W-:Y:S02]  /*3900*/  @P3 SEL R7, R8, R7, P0 ;  /* 0x0000000708073207 */ /* 0x000fe40000000000 */
[----:B------:R-:W-:-:S02]  /*3910*/  IADD3 R8, P3, PT, R15, 0x500, RZ ;  /* 0x000005000f087810 */ /* 0x000fc40007f7e0ff */
[----:B------:R-:W-:-:S03]  /*3920*/  ISETP.GT.AND.EX P1, PT, R9, UR5, PT, P1 ;  /* 0x0000000509007c0c */ /* 0x000fc6000bf24310 */
[----:B------:R-:W-:Y:S02]  /*3930*/  IMAD.X R10, RZ, RZ, R16, P3 ;  /* 0x000000ffff0a7224 */ /* 0x000fe400018e0610 */
[----:B------:R-:W-:Y:S01]  /*3940*/  @P2 ISETP.GE.U32.AND P0, PT, R14, R5, PT ;  /* 0x000000050e00220c */ /* 0x000fe20003f06070 */
[----:B------:R-:W-:Y:S02]  /*3950*/  IMAD.MOV.U32 R15, RZ, RZ, R8 ;  /* 0x000000ffff0f7224 */ /* 0x000fe400078e0008 */
[----:B------:R-:W-:Y:S01]  /*3960*/  IMAD.MOV.U32 R16, RZ, RZ, R10 ;  /* 0x000000ffff107224 */ /* 0x000fe200078e000a */
[----:B------:R-:W-:-:S04]  /*3970*/  @P2 ISETP.GE.AND.EX P0, PT, R7, R6, PT, P0 ;  /* 0x000000060700220c */ /* 0x000fc80003f06300 */
[----:B------:R-:W-:-:S04]  /*3980*/  @P2 FSETP.LT.OR P0, PT, R4, R13, !P0 ;  /* 0x0000000d0400220b */ /* 0x000fc80004701400 */
[----:B------:R-:W-:Y:S02]  /*3990*/  @P2 FSEL R4, R13, R4, P0 ;  /* 0x000000040d042208 */ /* 0x000fe40000000000 */
[----:B------:R-:W-:Y:S02]  /*39a0*/  @P2 SEL R6, R7, R6, P0 ;  /* 0x0000000607062207 */ /* 0x000fe40000000000 */
[----:B------:R-:W-:Y:S01]  /*39b0*/  @P2 SEL R5, R14, R5, P0 ;  /* 0x000000050e052207 */ /* 0x000fe20000000000 */
[----:B------:R-:W-:Y:S01]  /*39c0*/  IMAD.MOV.U32 R7, RZ, RZ, R4 ;  /* 0x000000ffff077224 */ /* 0x000fe200078e0004 */
[----:B------:R-:W-:Y:S06]  /*39d0*/  @!P1 BRA `(.L_x_1103) ;  /* 0xfffffffc00009947 */ /* 0x000fec000383ffff */
[----:B------:R-:W-:-:S07]  /*39e0*/  IMAD.MOV.U32 R7, RZ, RZ, R8 ;  /* 0x000000ffff077224 */ /* 0x000fce00078e0008 */
.L_x_1102:
        /* <DEDUP_REMOVED lines=22> */
[----:B0-----:R-:W-:-:S04]  /*3b50*/  LEA R9, P1, R3, UR10, 0x2 ;  /* 0x0000000a03097c11 */ /* 0x001fc8000f8210ff */
[----:B------:R-:W-:Y:S02]  /*3b60*/  LEA.HI.X R3, R3, UR11, R14, 0x2, P1 ;  /* 0x0000000b03037c11 */ /* 0x000fe400088f140e */
[----:B------:R-:W-:-:S07]  /*3b70*/  IADD3.X R14, PT, PT, R14, UR7, RZ, P0, !PT ;  /* 0x000000070e0e7c10 */ /* 0x000fce00087fe4ff */
.L_x_1110:
        /* <DEDUP_REMOVED lines=25> */
.L_x_1109:
[----:B------:R-:W-:Y:S05]  /*3d10*/  BSYNC.RECONVERGENT B3 ;  /* 0x0000000000037941 */ /* 0x000fea0003800200 */
.L_x_1108:
[----:B------:R-:W-:Y:S01]  /*3d20*/  IADD3 R13, P0, PT, R13, 0x100, RZ ;  /* 0x000001000d0d7810 */ /* 0x000fe20007f1e0ff */
[----:B------:R-:W-:Y:S02]  /*3d30*/  VIADD R12, R12, 0x100 ;  /* 0x000001000c0c7836 */ /* 0x000fe40000000000 */
[----:B------:R-:W-:Y:S02]  /*3d40*/  IMAD.X R3, RZ, RZ, R3, P3 ;  /* 0x000000ffff037224 */ /* 0x000fe400018e0603 */
[----:B------:R-:W-:Y:S01]  /*3d50*/  IMAD.X R14, RZ, RZ, R14, P0 ;  /* 0x000000ffff0e7224 */ /* 0x000fe200000e060e */
[----:B------:R-:W-:Y:S07]  /*3d60*/  @P2 BRA `(.L_x_1110) ;  /* 0xfffffffc00842947 */ /* 0x000fee000383ffff */
.L_x_1107:
[----:B------:R-:W-:Y:S05]  /*3d70*/  BSYNC.RECONVERGENT B2 ;  /* 0x0000000000027941 */ /* 0x000fea0003800200 */
.L_x_1106:
[----:B------:R-:W-:-:S13]  /*3d80*/  ISETP.GE.U32.AND P0, PT, R15, 0x300, PT ;  /* 0x000003000f00780c */ /* 0x000fda0003f06070 */
[----:B------:R-:W-:Y:S05]  /*3d90*/  @!P0 BRA `(.L_x_1105) ;  /* 0x0000000400888947 */ /* 0x000fea0003800000 */
[----:B------:R-:W0:Y:S01]  /*3da0*/  LDC.64 R2, c[0x0][0x380] ;  /* 0x0000e000ff027b82 */ /* 0x000e220000000a00 */
[----:B------:R-:W-:-:S07]  /*3db0*/  VIADD R12, R12, 0x200 ;  /* 0x000002000c0c7836 */ /* 0x000fce0000000000 */
[----:B------:R-:W1:Y:S02]  /*3dc0*/  LDC.64 R8, c[0x0][0x388] ;  /* 0x0000e200ff087b82 */ /* 0x000e640000000a00 */
.L_x_1119:
        /* <DEDUP_REMOVED lines=29> */
.L_x_1112:
[----:B------:R-:W-:Y:S05]  /*3fa0*/  BSYNC.RECONVERGENT B2 ;  /* 0x0000000000027941 */ /* 0x000fea0003800200 */
.L_x_1111:
        /* <DEDUP_REMOVED lines=20> */
.L_x_1114:
[----:B------:R-:W-:Y:S05]  /*40f0*/  BSYNC.RECONVERGENT B2 ;  /* 0x0000000000027941 */ /* 0x000fea0003800200 */
.L_x_1113:
        /* <DEDUP_REMOVED lines=20> */
.L_x_1116:
[----:B------:R-:W-:Y:S05]  /*4240*/  BSYNC.RECONVERGENT B2 ;  /* 0x0000000000027941 */ /* 0x000fea0003800200 */
.L_x_1115:
        /* <DEDUP_REMOVED lines=18> */
.L_x_1118:
[----:B------:R-:W-:Y:S05]  /*4370*/  BSYNC.RECONVERGENT B2 ;  /* 0x0000000000027941 */ /* 0x000fea0003800200 */
.L_x_1117:
[C---:B------:R-:W-:Y:S02]  /*4380*/  VIADD R14, R12.reuse, 0x200 ;  /* 0x000002000c0e7836 */ /* 0x040fe40000000000 */
[----:B------:R-:W-:-:S03]  /*4390*/  VIADD R12, R12, 0x400 ;  /* 0x000004000c0c7836 */ /* 0x000fc60000000000 */
[----:B------:R-:W-:-:S13]  /*43a0*/  ISETP.GE.AND P0, PT, R14, R11, PT ;  /* 0x0000000b0e00720c */ /* 0x000fda0003f06270 */
[----:B------:R-:W-:Y:S05]  /*43b0*/  @!P0 BRA `(.L_x_1119) ;  /* 0xfffffff800848947 */ /* 0x000fea000383ffff */
.L_x_1105:
[----:B------:R-:W-:Y:S05]  /*43c0*/  BSYNC.RECONVERGENT B1 ;  /* 0x0000000000017941 */ /* 0x000fea0003800200 */
.L_x_1104:
        /* <DEDUP_REMOVED lines=31> */
.L_x_1121:
[----:B------:R-:W-:Y:S05]  /*45c0*/  BSYNC.RECONVERGENT B1 ;  /* 0x0000000000017941 */ /* 0x000fea0003800200 */
.L_x_1120:
        /* <DEDUP_REMOVED lines=24> */
.L_x_1123:
[----:B------:R-:W-:Y:S05]  /*4750*/  BSYNC.RECONVERGENT B1 ;  /* 0x0000000000017941 */ /* 0x000fea0003800200 */
.L_x_1122:
[----:B0-----:R0:W4:Y:S01]  /*4760*/  SHFL.DOWN PT, R8, R3, 0x4, 0x1f ;  /* 0x08801f0003087f89 */ /* 0x00112200000e0000 */
[----:B------:R-:W-:Y:S01]  /*4770*/  BSSY.RECONVERGENT B1, `(.L_x_1124) ;  /* 0x0000017000017945 */ /* 0x000fe20003800200 */
[----:B------:R-:W-:Y:S02]  /*4780*/  IMAD.MOV.U32 R2, RZ, RZ, R3 ;  /* 0x000000ffff027224 */ /* 0x000fe400078e0003 */
[----:B-1----:R0:W1:Y:S01]  /*4790*/  SHFL.DOWN PT, R9, R4, 0x4, 0x1f ;  /* 0x08801f0004097f89 */ /* 0x00206200000e0000 */
[----:B--2---:R-:W-:Y:S02]  /*47a0*/  IMAD.MOV.U32 R6, RZ, RZ, R4 ;  /* 0x000000ffff067224 */ /* 0x004fe400078e0004 */
[----:B------:R-:W-:Y:S01]  /*47b0*/  IMAD.MOV.U32 R7, RZ, RZ, R5 ;  /* 0x000000ffff077224 */ /* 0x000fe200078e0005 */
[----:B------:R0:W2:Y:S01]  /*47c0*/  SHFL.DOWN PT, R10, R5, 0x4, 0x1f ;  /* 0x08801f00050a7f89 */ /* 0x0000a200000e0000 */
[----:B------:R-:W-:Y:S05]  /*47d0*/  @P5 BRA `(.L_x_1125) ;  /* 0x0000000000405947 */ /* 0x000fea0003800000 */
[----:B----4-:R-:W-:Y:S01]  /*47e0*/  FSETP.GEU.AND P0, PT, R3, R8, PT ;  /* 0x000000080300720b */ /* 0x010fe20003f0e000 */
[----:B------:R-:W-:Y:S02]  /*47f0*/  IMAD.MOV.U32 R2, RZ, RZ, R8 ;  /* 0x000000ffff027224 */ /* 0x000fe400078e0008 */
[----:B-1----:R-:W-:Y:S02]  /*4800*/  IMAD.MOV.U32 R6, RZ, RZ, R9 ;  /* 0x000000ffff067224 */ /* 0x002fe400078e0009 */
[----:B--2---:R-:W-:-:S08]  /*4810*/  IMAD.MOV.U32 R7, RZ, RZ, R10 ;  /* 0x000000ffff077224 */ /* 0x004fd000078e000a */
        /* <DEDUP_REMOVED lines=12> */
.L_x_1125:
[----:B------:R-:W-:Y:S05]  /*48e0*/  BSYNC.RECONVERGENT B1 ;  /* 0x0000000000017941 */ /* 0x000fea0003800200 */
.L_x_1124:
[----:B-1----:R1:W1:Y:S01]  /*48f0*/  SHFL.DOWN PT, R9, R2, 0x8, 0x1f ;  /* 0x09001f0002097f89 */ /* 0x00226200000e0000 */
[----:B------:R-:W-:Y:S01]  /*4900*/  BSSY.RECONVERGENT B1, `(.L_x_1126) ;  /* 0x0000017000017945 */ /* 0x000fe20003800200 */
[----:B0-----:R-:W-:Y:S02]  /*4910*/  IMAD.MOV.U32 R3, RZ, RZ, R2 ;  /* 0x000000ffff037224 */ /* 0x001fe400078e0002 */
[----:B---3--:R0:W3:Y:S01]  /*4920*/  SHFL.DOWN PT, R11, R6, 0x8, 0x1f ;  /* 0x09001f00060b7f89 */ /* 0x0080e200000e0000 */
[----:B------:R-:W-:Y:S02]  /*4930*/  IMAD.MOV.U32 R4, RZ, RZ, R6 ;  /* 0x000000ffff047224 */ /* 0x000fe400078e0006 */
[----:B------:R-:W-:Y:S01]  /*4940*/  IMAD.MOV.U32 R5, RZ, RZ, R7 ;  /* 0x000000ffff057224 */ /* 0x000fe200078e0007 */
[----:B----4-:R0:W4:Y:S01]  /*4950*/  SHFL.DOWN PT, R8, R7, 0x8, 0x1f ;  /* 0x09001f0007087f89 */ /* 0x01012200000e0000 */
[----:B------:R-:W-:Y:S05]  /*4960*/  @P4 BRA `(.L_x_1127) ;  /* 0x0000000000404947 */ /* 0x000fea0003800000 */
[----:B-1----:R-:W-:Y:S01]  /*4970*/  FSETP.GEU.AND P0, PT, R2, R9, PT ;  /* 0x000000090200720b */ /* 0x002fe20003f0e000 */
        /* <DEDUP_REMOVED lines=15> */
.L_x_1127:
[----:B------:R-:W-:Y:S05]  /*4a70*/  BSYNC.RECONVERGENT B1 ;  /* 0x0000000000017941 */ /* 0x000fea0003800200 */
.L_x_1126:
[----:B-1----:R1:W1:Y:S01]  /*4a80*/  SHFL.DOWN PT, R2, R3, 0x10, 0x1f ;  /* 0x0a001f0003027f89 */ /* 0x00226200000e0000 */
[----:B------:R-:W-:Y:S01]  /*4a90*/  BSSY.RECONVERGENT B1, `(.L_x_1128) ;  /* 0x0000017000017945 */ /* 0x000fe20003800200 */
[----:B----4-:R-:W-:Y:S02]  /*4aa0*/  IMAD.MOV.U32 R8, RZ, RZ, R3 ;  /* 0x000000ffff087224 */ /* 0x010fe400078e0003 */
[----:B------:R4:W1:Y:S01]  /*4ab0*/  SHFL.DOWN PT, R9, R4, 0x10, 0x1f ;  /* 0x0a001f0004097f89 */ /* 0x00086200000e0000 */
[----:B0-----:R-:W-:Y:S02]  /*4ac0*/  IMAD.MOV.U32 R7, RZ, RZ, R4 ;  /* 0x000000ffff077224 */ /* 0x001fe400078e0004 */
[----:B------:R-:W-:Y:S01]  /*4ad0*/  IMAD.MOV.U32 R6, RZ, RZ, R5 ;  /* 0x000000ffff067224 */ /* 0x000fe200078e0005 */
[----:B--2---:R4:W0:Y:S01]  /*4ae0*/  SHFL.DOWN PT, R10, R5, 0x10, 0x1f ;  /* 0x0a001f00050a7f89 */ /* 0x00482200000e0000 */
[----:B------:R-:W-:Y:S05]  /*4af0*/  @P3 BRA `(.L_x_1129) ;  /* 0x0000000000403947 */ /* 0x000fea0003800000 */
[----:B-1----:R-:W-:Y:S01]  /*4b00*/  FSETP.GEU.AND P0, PT, R3, R2, PT ;  /* 0x000000020300720b */ /* 0x002fe20003f0e000 */
        /* <DEDUP_REMOVED lines=15> */
.L_x_1129:
[----:B------:R-:W-:Y:S05]  /*4c00*/  BSYNC.RECONVERGENT B1 ;  /* 0x0000000000017941 */ /* 0x000fea0003800200 */
.L_x_1128:
[----:B------:R-:W-:Y:S04]  /*4c10*/  BSSY.RECONVERGENT B1, `(.L_x_1130) ;  /* 0x000000c000017945 */ /* 0x000fe80003800200 */
[----:B------:R-:W-:Y:S05]  /*4c20*/  @P2 BRA `(.L_x_1131) ;  /* 0x0000000000282947 */ /* 0x000fea0003800000 */
[----:B----4-:R-:W2:Y:S01]  /*4c30*/  S2R R4, SR_CgaCtaId ;  /* 0x0000000000047919 */ /* 0x010ea20000008800 */
[----:B-1----:R-:W-:Y:S02]  /*4c40*/  MOV R3, 0x400 ;  /* 0x0000040000037802 */ /* 0x002fe40000000f00 */
        /* <DEDUP_REMOVED lines=8> */
.L_x_1131:
[----:B------:R-:W-:Y:S05]  /*4cd0*/  BSYNC.RECONVERGENT B1 ;  /* 0x0000000000017941 */ /* 0x000fea0003800200 */
.L_x_1130:
[----:B------:R-:W-:Y:S01]  /*4ce0*/  BAR.SYNC.DEFER_BLOCKING 0x0 ;  /* 0x0000000000007b1d */ /* 0x000fe20000010000 */
[----:B------:R-:W-:-:S13]  /*4cf0*/  ISETP.NE.AND P1, PT, R0, RZ, PT ;  /* 0x000000ff0000720c */ /* 0x000fda0003f25270 */
[----:B------:R-:W-:Y:S05]  /*4d00*/  @P1 BRA `(.L_x_1065) ;  /* 0x0000000800341947 */ /* 0x000fea0003800000 */
[----:B-12---:R-:W1:Y:S01]  /*4d10*/  S2R R3, SR_CgaCtaId ;  /* 0x0000000000037919 */ /* 0x006e620000008800 */
[----:B------:R-:W-:Y:S01]  /*4d20*/  MOV R0, 0x400 ;  /* 0x0000040000007802 */ /* 0x000fe20000000f00 */
[----:B------:R-:W-:Y:S03]  /*4d30*/  BSSY.RECONVERGENT B1, `(.L_x_1132) ;  /* 0x0000016000017945 */ /* 0x000fe60003800200 */
[----:B-1----:R-:W-:-:S05]  /*4d40*/  LEA R24, R3, R0, 0x18 ;  /* 0x0000000003187211 */ /* 0x002fca00078ec0ff */
[----:B------:R-:W1:Y:S04]  /*4d50*/  LDS R3, [R24+0x18] ;  /* 0x0000180018037984 */ /* 0x000e680000000800 */
[----:B----4-:R-:W2:Y:S04]  /*4d60*/  LDS.64 R4, [R24+0x20] ;  /* 0x0000200018047984 */ /* 0x010ea80000000a00 */
[----:B------:R4:W0:Y:S04]  /*4d70*/  LDS R18, [R24+0x28] ;  /* 0x0000280018127984 */ /* 0x0008280000000800 */
[----:B------:R4:W0:Y:S01]  /*4d80*/  LDS R16, [R24+0x38] ;  /* 0x0000380018107984 */ /* 0x0008220000000800 */
[----:B-1----:R-:W-:Y:S01]  /*4d90*/  FSETP.GEU.AND P0, PT, R8, R3, PT ;  /* 0x000000030800720b */ /* 0x002fe20003f0e000 */
[----:B------:R-:W-:-:S02]  /*4da0*/  IMAD.MOV.U32 R19, RZ, RZ, R3 ;  /* 0x000000ffff137224 */ /* 0x000fc400078e0003 */
[----:B--2---:R-:W-:Y:S02]  /*4db0*/  IMAD.MOV.U32 R21, RZ, RZ, R4 ;  /* 0x000000ffff157224 */ /* 0x004fe400078e0004 */
[----:B------:R-:W-:-:S08]  /*4dc0*/  IMAD.MOV.U32 R20, RZ, RZ, R5 ;  /* 0x000000ffff147224 */ /* 0x000fd000078e0005 */
[----:B0---4-:R-:W-:Y:S05]  /*4dd0*/  @!P0 BRA `(.L_x_1133) ;  /* 0x00000000002c8947 */ /* 0x011fea0003800000 */
        /* <DEDUP_REMOVED lines=11> */
.L_x_1133:
[----:B------:R-:W-:Y:S05]  /*4e90*/  BSYNC.RECONVERGENT B1 ;  /* 0x0000000000017941 */ /* 0x000fea0003800200 */
.L_x_1132:
        /* <DEDUP_REMOVED lines=27> */
.L_x_1135:
[----:B------:R-:W-:Y:S05]  /*5050*/  BSYNC.RECONVERGENT B1 ;  /* 0x0000000000017941 */ /* 0x000fea0003800200 */
.L_x_1134:
        /* <DEDUP_REMOVED lines=17> */
.L_x_1137:
[----:B------:R-:W-:Y:S05]  /*5170*/  BSYNC.RECONVERGENT B1 ;  /* 0x0000000000017941 */ /* 0x000fea0003800200 */
.L_x_1136:
        /* <DEDUP_REMOVED lines=17> */
.L_x_1139:
[----:B------:R-:W-:Y:S05]  /*5290*/  BSYNC.RECONVERGENT B1 ;  /* 0x0000000000017941 */ /* 0x000fea0003800200 */
.L_x_1138:
        /* <DEDUP_REMOVED lines=17> */
.L_x_1141:
[----:B------:R-:W-:Y:S05]  /*53b0*/  BSYNC.RECONVERGENT B1 ;  /* 0x0000000000017941 */ /* 0x000fea0003800200 */
.L_x_1140:
        /* <DEDUP_REMOVED lines=17> */
.L_x_1143:
[----:B------:R-:W-:Y:S05]  /*54d0*/  BSYNC.RECONVERGENT B1 ;  /* 0x0000000000017941 */ /* 0x000fea0003800200 */
.L_x_1142:
        /* <DEDUP_REMOVED lines=16> */
.L_x_1065:
[----:B------:R-:W-:Y:S05]  /*55e0*/  BSYNC.RECONVERGENT B0 ;  /* 0x0000000000007941 */ /* 0x000fea0003800200 */
.L_x_1032:
[----:B------:R-:W-:Y:S05]  /*55f0*/  @P1 EXIT ;  /* 0x000000000000194d */ /* 0x000fea0003800000 */
[----:B01234-:R-:W0:Y:S01]  /*5600*/  LDC.64 R2, c[0x0][0x390] ;  /* 0x0000e400ff027b82 */ /* 0x01fe220000000a00 */
[----:B------:R-:W-:-:S04]  /*5610*/  LOP3.LUT R7, R7, R6, RZ, 0x3c, !PT ;  /* 0x0000000607077212 */ /* 0x000fc800078e3cff */
[----:B------:R-:W-:-:S04]  /*5620*/  LOP3.LUT R6, R7, R6, RZ, 0x3c, !PT ;  /* 0x0000000607067212 */ /* 0x000fc800078e3cff */
[----:B------:R-:W-:-:S05]  /*5630*/  LOP3.LUT R7, R7, R6, RZ, 0x3c, !PT ;  /* 0x0000000607077212 */ /* 0x000fca00078e3cff */
[----:B0-----:R-:W-:Y:S04]  /*5640*/  STG.E.64 desc[UR8][R2.64+0x8], R6 ;  /* 0x0000080602007986 */ /* 0x001fe8000c101b08 */
[----:B------:R-:W-:Y:S01]  /*5650*/  STG.E desc[UR8][R2.64], R8 ;  /* 0x0000000802007986 */ /* 0x000fe2000c101908 */
[----:B------:R-:W-:Y:S05]  /*5660*/  EXIT ;  /* 0x000000000000794d */ /* 0x000fea0003800000 */
.L_x_1144:
        /* <DEDUP_REMOVED lines=9> */
.L_x_1535:


//--------------------- .text._ZN6thrust24THRUST_300001_SM_1000_NS8cuda_cub4core6detail13_kernel_agentINS1_8__reduce11ReduceAgentIPN4cuda3std3__45tupleIJflEEESC_SB_iNS1_9__extrema9arg_max_fIflNS9_4lessIfEEEEEEJSC_SC_iSH_EEEvDpT0_ --------------------------
	.section	.text._ZN6thrust24THRUST_300001_SM_1000_NS8cuda_cub4core6detail13_kernel_agentINS1_8__reduce11ReduceAgentIPN4cuda3std3__45tupleIJflEEESC_SB_iNS1_9__extrema9arg_max_fIflNS9_4lessIfEEEEEEJSC_SC_iSH_EEEvDpT0_,"ax",@progbits
	.align	128
        .global         _ZN6thrust24THRUST_300001_SM_1000_NS8cuda_cub4core6detail13_kernel_agentINS1_8__reduce11ReduceAgentIPN4cuda3std3__45tupleIJflEEESC_SB_iNS1_9__extrema9arg_max_fIflNS9_4lessIfEEEEEEJSC_SC_iSH_EEEvDpT0_
        .type           _ZN6thrust24THRUST_300001_SM_1000_NS8cuda_cub4core6detail13_kernel_agentINS1_8__reduce11ReduceAgentIPN4cuda3std3__45tupleIJflEEESC_SB_iNS1_9__extrema9arg_max_fIflNS9_4lessIfEEEEEEJSC_SC_iSH_EEEvDpT0_,@function
        .size           _ZN6thrust24THRUST_300001_SM_1000_NS8cuda_cub4core6detail13_kernel_agentINS1_8__reduce11ReduceAgentIPN4cuda3std3__45tupleIJflEEESC_SB_iNS1_9__extrema9arg_max_fIflNS9_4lessIfEEEEEEJSC_SC_iSH_EEEvDpT0_,(.L_x_1536 - _ZN6thrust24THRUST_300001_SM_1000_NS8cuda_cub4core6detail13_kernel_agentINS1_8__reduce11ReduceAgentIPN4cuda3std3__45tupleIJflEEESC_SB_iNS1_9__extrema9arg_max_fIflNS9_4lessIfEEEEEEJSC_SC_iSH_EEEvDpT0_)
        .other          _ZN6thrust24THRUST_300001_SM_1000_NS8cuda_cub4core6detail13_kernel_agentINS1_8__reduce11ReduceAgentIPN4cuda3std3__45tupleIJflEEESC_SB_iNS1_9__extrema9arg_max_fIflNS9_4lessIfEEEEEEJSC_SC_iSH_EEEvDpT0_,@"STO_CUDA_ENTRY STV_DEFAULT"
_ZN6thrust24THRUST_300001_SM_1000_NS8cuda_cub4core6detail13_kernel_agentINS1_8__reduce11ReduceAgentIPN4cuda3std3__45tupleIJflEEESC_SB_iNS1_9__extrema9arg_max_fIflNS9_4lessIfEEEEEEJSC_SC_iSH_EEEvDpT0_:
.text._ZN6thrust24THRUST_300001_SM_1000_NS8cuda_cub4core6detail13_kernel_agentINS1_8__reduce11ReduceAgentIPN4cuda3std3__45tupleIJflEEESC_SB_iNS1_9__extrema9arg_max_fIflNS9_4lessIfEEEEEEJSC_SC_iSH_EEEvDpT0_:
        /* <DEDUP_REMOVED lines=21> */
.L_x_1148:
[----:B0-----:R-:W-:Y:S05]  /*0150*/  BSYNC.RECONVERGENT B1 ;  /* 0x0000000000017941 */ /* 0x001fea0003800200 */
.L_x_1147:
        /* <DEDUP_REMOVED lines=15> */
.L_x_1155:
        /* <DEDUP_REMOVED lines=28> */
.L_x_1154:
[----:B------:R-:W-:Y:S05]  /*0410*/  BSYNC.RECONVERGENT B3 ;  /* 0x0000000000037941 */ /* 0x000fea0003800200 */
.L_x_1153:
[----:B------:R-:W-:Y:S02]  /*0420*/  IMAD.X R7, RZ, RZ, R7, P3 ;  /* 0x000000ffff077224 */ /* 0x000fe400018e0607 */
[----:B------:R-:W-:Y:S01]  /*0430*/  VIADD R5, R5, 0x100 ;  /* 0x0000010005057836 */ /* 0x000fe20000000000 */
[----:B------:R-:W-:Y:S06]  /*0440*/  @P2 BRA `(.L_x_1155) ;  /* 0xfffffffc00802947 */ /* 0x000fec000383ffff */
.L_x_1152:
[----:B------:R-:W-:Y:S05]  /*0450*/  BSYNC.RECONVERGENT B2 ;  /* 0x0000000000027941 */ /* 0x000fea0003800200 */
.L_x_1151:
[----:B------:R-:W0:Y:S01]  /*0460*/  LDC.64 R8, c[0x0][0x380] ;  /* 0x0000e000ff087b82 */ /* 0x000e220000000a00 */
[----:B------:R-:W-:-:S13]  /*0470*/  ISETP.GE.U32.AND P0, PT, R12, 0x300, PT ;  /* 0x000003000c00780c */ /* 0x000fda0003f06070 */
[----:B------:R-:W-:Y:S05]  /*0480*/  @!P0 BRA `(.L_x_1150) ;  /* 0x0000000400588947 */ /* 0x000fea0003800000 */
.L_x_1164:
        /* <DEDUP_REMOVED lines=26> */
.L_x_1157:
[----:B------:R-:W-:Y:S05]  /*0630*/  BSYNC.RECONVERGENT B2 ;  /* 0x0000000000027941 */ /* 0x000fea0003800200 */
.L_x_1156:
        /* <DEDUP_REMOVED lines=17> */
.L_x_1159:
[----:B------:R-:W-:Y:S05]  /*0750*/  BSYNC.RECONVERGENT B2 ;  /* 0x0000000000027941 */ /* 0x000fea0003800200 */
.L_x_1158:
        /* <DEDUP_REMOVED lines=17> */
.L_x_1161:
[----:B------:R-:W-:Y:S05]  /*0870*/  BSYNC.RECONVERGENT B2 ;  /* 0x0000000000027941 */ /* 0x000fea0003800200 */
.L_x_1160:
        /* <DEDUP_REMOVED lines=19> */
.L_x_1163:
[----:B------:R-:W-:Y:S05]  /*09b0*/  BSYNC.RECONVERGENT B2 ;  /* 0x0000000000027941 */ /* 0x000fea0003800200 */
.L_x_1162:
[----:B------:R-:W-:-:S05]  /*09c0*/  VIADD R5, R5, 0x400 ;  /* 0x0000040005057836 */ /* 0x000fca0000000000 */
[----:B------:R-:W-:-:S13]  /*09d0*/  ISETP.GE.AND P0, PT, R5, UR5, PT ;  /* 0x0000000505007c0c */ /* 0x000fda000bf06270 */
[----:B------:R-:W-:Y:S05]  /*09e0*/  @!P0 BRA `(.L_x_1164) ;  /* 0xfffffff800a88947 */ /* 0x000fea000383ffff */
.L_x_1150:
[----:B------:R-:W-:Y:S05]  /*09f0*/  BSYNC.RECONVERGENT B1 ;  /* 0x0000000000017941 */ /* 0x000fea0003800200 */
.L_x_1149:
        /* <DEDUP_REMOVED lines=31> */
.L_x_1167:
[----:B------:R-:W-:Y:S05]  /*0bf0*/  BSYNC.RECONVERGENT B1 ;  /* 0x0000000000017941 */ /* 0x000fea0003800200 */
.L_x_1166:
        /* <DEDUP_REMOVED lines=27> */
.L_x_1169:
[----:B------:R-:W-:Y:S05]  /*0db0*/  BSYNC.RECONVERGENT B1 ;  /* 0x0000000000017941 */ /* 0x000fea0003800200 */
.L_x_1168:
        /* <DEDUP_REMOVED lines=24> */
.L_x_1171:
[----:B------:R-:W-:Y:S05]  /*0f40*/  BSYNC.RECONVERGENT B1 ;  /* 0x0000000000017941 */ /* 0x000fea0003800200 */
.L_x_1170:
        /* <DEDUP_REMOVED lines=24> */
.L_x_1173:
[----:B------:R-:W-:Y:S05]  /*10d0*/  BSYNC.RECONVERGENT B1 ;  /* 0x0000000000017941 */ /* 0x000fea0003800200 */
.L_x_1172:
        /* <DEDUP_REMOVED lines=24> */
.L_x_1175:
[----:B------:R-:W-:Y:S05]  /*1260*/  BSYNC.RECONVERGENT B1 ;  /* 0x0000000000017941 */ /* 0x000fea0003800200 */
.L_x_1174:
        /* <DEDUP_REMOVED lines=12> */
.L_x_1177:
[----:B------:R-:W-:Y:S05]  /*1330*/  BSYNC.RECONVERGENT B1 ;  /* 0x0000000000017941 */ /* 0x000fea0003800200 */
.L_x_1176:
        /* <DEDUP_REMOVED lines=27> */
.L_x_1180:
[----:B------:R-:W-:Y:S05]  /*14f0*/  BSYNC.RECONVERGENT B1 ;  /* 0x0000000000017941 */ /* 0x000fea0003800200 */
.L_x_1179:
        /* <DEDUP_REMOVED lines=27> */
.L_x_1182:
[----:B------:R-:W-:Y:S05]  /*16b0*/  BSYNC.RECONVERGENT B1 ;  /* 0x0000000000017941 */ /* 0x000fea0003800200 */
.L_x_1181:
        /* <DEDUP_REMOVED lines=17> */
.L_x_1184:
[----:B------:R-:W-:Y:S05]  /*17d0*/  BSYNC.RECONVERGENT B1 ;  /* 0x0000000000017941 */ /* 0x000fea0003800200 */
.L_x_1183:
        /* <DEDUP_REMOVED lines=17> */
.L_x_1186:
[----:B------:R-:W-:Y:S05]  /*18f0*/  BSYNC.RECONVERGENT B1 ;  /* 0x0000000000017941 */ /* 0x000fea0003800200 */
.L_x_1185:
        /* <DEDUP_REMOVED lines=17> */
.L_x_1188:
[----:B------:R-:W-:Y:S05]  /*1a10*/  BSYNC.RECONVERGENT B1 ;  /* 0x0000000000017941 */ /* 0x000fea0003800200 */
.L_x_1187:
        /* <DEDUP_REMOVED lines=17> */
.L_x_1190:
[----:B------:R-:W-:Y:S05]  /*1b30*/  BSYNC.RECONVERGENT B1 ;  /* 0x0000000000017941 */ /* 0x000fea0003800200 */
.L_x_1189:
        /* <DEDUP_REMOVED lines=18> */
.L_x_1165:
        /* <DEDUP_REMOVED lines=40> */
.L_x_1192:
[----:B------:R-:W-:Y:S05]  /*1ee0*/  BSYNC.RECONVERGENT B1 ;  /* 0x0000000000017941 */ /* 0x000fea0003800200 */
.L_x_1191:
        /* <DEDUP_REMOVED lines=25> */
.L_x_1194:
[----:B------:R-:W-:Y:S05]  /*2080*/  BSYNC.RECONVERGENT B1 ;  /* 0x0000000000017941 */ /* 0x000fea0003800200 */
.L_x_1193:
        /* <DEDUP_REMOVED lines=24> */
.L_x_1196:
[----:B------:R-:W-:Y:S05]  /*2210*/  BSYNC.RECONVERGENT B1 ;  /* 0x0000000000017941 */ /* 0x000fea0003800200 */
.L_x_1195:
        /* <DEDUP_REMOVED lines=24> */
.L_x_1198:
[----:B------:R-:W-:Y:S05]  /*23a0*/  BSYNC.RECONVERGENT B1 ;  /* 0x0000000000017941 */ /* 0x000fea0003800200 */
.L_x_1197:
        /* <DEDUP_REMOVED lines=24> */
.L_x_1200:
[----:B------:R-:W-:Y:S05]  /*2530*/  BSYNC.RECONVERGENT B1 ;  /* 0x0000000000017941 */ /* 0x000fea0003800200 */
.L_x_1199:
        /* <DEDUP_REMOVED lines=12> */
.L_x_1202:
[----:B------:R-:W-:Y:S05]  /*2600*/  BSYNC.RECONVERGENT B1 ;  /* 0x0000000000017941 */ /* 0x000fea0003800200 */
.L_x_1201:
        /* <DEDUP_REMOVED lines=30> */
.L_x_1204:
[----:B------:R-:W-:Y:S05]  /*27f0*/  BSYNC.RECONVERGENT B1 ;  /* 0x0000000000017941 */ /* 0x000fea0003800200 */
.L_x_1203:
        /* <DEDUP_REMOVED lines=27> */
.L_x_1206:
[----:B------:R-:W-:Y:S05]  /*29b0*/  BSYNC.RECONVERGENT B1 ;  /* 0x0000000000017941 */ /* 0x000fea0003800200 */
.L_x_1205:
        /* <DEDUP_REMOVED lines=27> */
.L_x_1208:
[----:B------:R-:W-:Y:S05]  /*2b70*/  BSYNC.RECONVERGENT B1 ;  /* 0x0000000000017941 */ /* 0x000fea0003800200 */
.L_x_1207:
        /* <DEDUP_REMOVED lines=27> */
.L_x_1210:
[----:B------:R-:W-:Y:S05]  /*2d30*/  BSYNC.RECONVERGENT B1 ;  /* 0x0000000000017941 */ /* 0x000fea0003800200 */
.L_x_1209:
        /* <DEDUP_REMOVED lines=27> */
.L_x_1212:
[----:B------:R-:W-:Y:S05]  /*2ef0*/  BSYNC.RECONVERGENT B1 ;  /* 0x0000000000017941 */ /* 0x000fea0003800200 */
.L_x_1211:
        /* <DEDUP_REMOVED lines=27> */
.L_x_1214:
[----:B------:R-:W-:Y:S05]  /*30b0*/  BSYNC.RECONVERGENT B1 ;  /* 0x0000000000017941 */ /* 0x000fea0003800200 */
.L_x_1213:
        /* <DEDUP_REMOVED lines=28> */
.L_x_1146:
        /* <DEDUP_REMOVED lines=12> */
[----:B------:R-:W5:Y:S01]  /*3340*/  LDG.E.64.CONSTANT R2, desc[UR6][R6.64+0x4008] ;  /* 0x0040080606027981 */ /* 0x000f62000c1e9b00 */
[----:B------:R-:W-:Y:S01]  /*3350*/  UISETP.GE.U32.AND UP0, UPT, UR4, 0xa00, UPT ;  /* 0x00000a000400788c */ /* 0x000fe2000bf06070 */
[----:B------:R-:W-:Y:S01]  /*3360*/  IMAD.MOV.U32 R19, RZ, RZ, 0x500 ;  /* 0x00000500ff137424 */ /* 0x000fe200078e00ff */
        /* <DEDUP_REMOVED lines=29> */
[----:B------:R-:W0:Y:S01]  /*3540*/  LDC.64 R6, c[0x0][0x380] ;  /* 0x0000e000ff067b82 */ /* 0x000e220000000a00 */
[----:B------:R-:W-:Y:S01]  /*3550*/  IMAD.MOV.U32 R23, RZ, RZ, R2 ;  /* 0x000000ffff177224 */ /* 0x000fe200078e0002 */
[----:B------:R-:W1:Y:S01]  /*3560*/  LDCU UR4, c[0x0][0x390] ;  /* 0x00007200ff0477ac */ /* 0x000e620008000800 */
[----:B------:R-:W-:Y:S02]  /*3570*/  IMAD.MOV.U32 R24, RZ, RZ, R3 ;  /* 0x000000ffff187224 */ /* 0x000fe400078e0003 */
[----:B------:R-:W-:Y:S02]  /*3580*/  IMAD.MOV.U32 R18, RZ, RZ, R4 ;  /* 0x000000ffff127224 */ /* 0x000fe400078e0004 */
[----:B------:R-:W-:-:S07]  /*3590*/  IMAD.MOV.U32 R5, RZ, RZ, 0x500 ;  /* 0x00000500ff057424 */ /* 0x000fce00078e00ff */
.L_x_1216:
[----:B------:R-:W-:-:S04]  /*35a0*/  IMAD.IADD R17, R0, 0x1, R5 ;  /* 0x0000000100117824 */ /* 0x000fc800078e0205 */
[----:B0-----:R-:W-:-:S05]  /*35b0*/  IMAD.WIDE.U32 R16, R17, 0x10, R6 ;  /* 0x0000001011107825 */ /* 0x001fca00078e0006 */
        /* <DEDUP_REMOVED lines=36> */
[----:B------:R-:W-:Y:S01]  /*3800*/  @P2 SEL R14, R8, R14, P0 ;  /* 0x0000000e080e2207 */ /* 0x000fe20000000000 */
[C---:B------:R-:W-:Y:S01]  /*3810*/  VIADD R8, R5.reuse, 0xa00 ;  /* 0x00000a0005087836 */ /* 0x040fe20000000000 */
[----:B------:R-:W-:Y:S01]  /*3820*/  FSETP.GEU.AND P1, PT, R22, R4, PT ;  /* 0x000000041600720b */ /* 0x000fe20003f2e000 */
[----:B------:R-:W-:Y:S01]  /*3830*/  VIADD R5, R5, 0x500 ;  /* 0x0000050005057836 */ /* 0x000fe20000000000 */
[----:B------:R-:W-:Y:S02]  /*3840*/  @P2 SEL R15, R9, R15, P0 ;  /* 0x0000000f090f2207 */ /* 0x000fe40000000000 */
[----:B-1----:R-:W-:-:S09]  /*3850*/  ISETP.GT.AND P2, PT, R8, UR4, PT ;  /* 0x0000000408007c0c */ /* 0x002fd2000bf44270 */
[----:B------:R-:W-:-:S04]  /*3860*/  @P1 ISETP.GE.U32.AND P0, PT, R14, R2, PT ;  /* 0x000000020e00120c */ /* 0x000fc80003f06070 */
[----:B------:R-:W-:-:S04]  /*3870*/  @P1 ISETP.GE.AND.EX P0, PT, R15, R3, PT, P0 ;  /* 0x000000030f00120c */ /* 0x000fc80003f06300 */
[----:B------:R-:W-:-:S04]  /*3880*/  @P1 FSETP.LT.OR P0, PT, R4, R22, !P0 ;  /* 0x000000160400120b */ /* 0x000fc80004701400 */
[----:B------:R-:W-:Y:S02]  /*3890*/  @P1 FSEL R4, R22, R4, P0 ;  /* 0x0000000416041208 */ /* 0x000fe40000000000 */
[----:B------:R-:W-:Y:S02]  /*38a0*/  @P1 SEL R2, R14, R2, P0 ;  /* 0x000000020e021207 */ /* 0x000fe40000000000 */
[----:B------:R-:W-:Y:S01]  /*38b0*/  @P1 SEL R3, R15, R3, P0 ;  /* 0x000000030f031207 */ /* 0x000fe20000000000 */
[----:B------:R-:W-:Y:S02]  /*38c0*/  IMAD.MOV.U32 R18, RZ, RZ, R4 ;  /* 0x000000ffff127224 */ /* 0x000fe400078e0004 */
[----:B------:R-:W-:Y:S02]  /*38d0*/  IMAD.MOV.U32 R23, RZ, RZ, R2 ;  /* 0x000000ffff177224 */ /* 0x000fe400078e0002 */
[----:B------:R-:W-:Y:S01]  /*38e0*/  IMAD.MOV.U32 R24, RZ, RZ, R3 ;  /* 0x000000ffff187224 */ /* 0x000fe200078e0003 */
[----:B------:R-:W-:Y:S06]  /*38f0*/  @!P2 BRA `(.L_x_1216) ;  /* 0xfffffffc0028a947 */ /* 0x000fec000383ffff */
[----:B------:R-:W-:-:S07]  /*3900*/  IMAD.MOV.U32 R19, RZ, RZ, R5 ;  /* 0x000000ffff137224 */ /* 0x000fce00078e0005 */
.L_x_1215:
        /* <DEDUP_REMOVED lines=19> */
.L_x_1223:
[----:B0-----:R-:W-:-:S05]  /*3a40*/  IMAD.WIDE.U32 R10, R13, 0x10, R6 ;  /* 0x000000100d0a7825 */ /* 0x001fca00078e0006 */
[----:B------:R-:W2:Y:S04]  /*3a50*/  LDG.E.CONSTANT R16, desc[UR6][R10.64] ;  /* 0x000000060a107981 */ /* 0x000ea8000c1e9900 */
[----:B------:R-:W3:Y:S01]  /*3a60*/  LDG.E.64.CONSTANT R8, desc[UR6][R10.64+0x8] ;  /* 0x000008060a087981 */ /* 0x000ee2000c1e9b00 */
[----:B------:R-:W-:Y:S01]  /*3a70*/  VIADD R12, R12, 0x1 ;  /* 0x000000010c0c7836 */ /* 0x000fe20000000000 */
[----:B------:R-:W-:Y:S01]  /*3a80*/  BSSY.RECONVERGENT B3, `(.L_x_1221) ;  /* 0x0000015000037945 */ /* 0x000fe20003800200 */
[----:B------:R-:W-:Y:S02]  /*3a90*/  IMAD.MOV.U32 R17, RZ, RZ, R2 ;  /* 0x000000ffff117224 */ /* 0x000fe400078e0002 */
        /* <DEDUP_REMOVED lines=19> */
.L_x_1222:
[----:B------:R-:W-:Y:S05]  /*3bd0*/  BSYNC.RECONVERGENT B3 ;  /* 0x0000000000037941 */ /* 0x000fea0003800200 */
.L_x_1221:
[----:B------:R-:W-:Y:S02]  /*3be0*/  VIADD R18, R18, 0x100 ;  /* 0x0000010012127836 */ /* 0x000fe40000000000 */
[----:B------:R-:W-:Y:S01]  /*3bf0*/  VIADD R13, R13, 0x100 ;  /* 0x000001000d0d7836 */ /* 0x000fe20000000000 */
[----:B------:R-:W-:Y:S06]  /*3c00*/  @P3 BRA `(.L_x_1223) ;  /* 0xfffffffc008c3947 */ /* 0x000fec000383ffff */
.L_x_1220:
[----:B------:R-:W-:Y:S05]  /*3c10*/  BSYNC.RECONVERGENT B2 ;  /* 0x0000000000027941 */ /* 0x000fea0003800200 */
.L_x_1219:
        /* <DEDUP_REMOVED lines=11> */
.L_x_1232:
[----:B-1----:R-:W-:-:S05]  /*3cd0*/  IMAD.WIDE.U32 R10, R19, 0x10, R6 ;  /* 0x00000010130a7825 */ /* 0x002fca00078e0006 */
[----:B------:R-:W2:Y:S04]  /*3ce0*/  LDG.E.CONSTANT R23, desc[UR6][R10.64] ;  /* 0x000000060a177981 */ /* 0x000ea8000c1e9900 */
[----:B------:R0:W3:Y:S02]  /*3cf0*/  LDG.E.64.CONSTANT R8, desc[UR6][R10.64+0x8] ;  /* 0x000008060a087981 */ /* 0x0000e4000c1e9b00 */
[----:B0-----:R-:W-:Y:S02]  /*3d00*/  IMAD.MOV.U32 R10, RZ, RZ, R12 ;  /* 0x000000ffff0a7224 */ /* 0x001fe400078e000c */
[----:B------:R-:W-:-:S05]  /*3d10*/  IMAD.MOV.U32 R11, RZ, RZ, R13 ;  /* 0x000000ffff0b7224 */ /* 0x000fca00078e000d */
        /* <DEDUP_REMOVED lines=16> */
[CC--:B------:R-:W-:Y:S02]  /*3e20*/  @P2 ISETP.LT.U32.AND P1, PT, R2.reuse, R8.reuse, PT ;  /* 0x000000080200220c */ /* 0x0c0fe40003f21070 */
[CC--:B------:R-:W-:Y:S02]  /*3e30*/  @P2 ISETP.GE.U32.AND P0, PT, R2.reuse, R8.reuse, PT ;  /* 0x000000080200220c */ /* 0x0c0fe40003f06070 */
[CC--:B------:R-:W-:Y:S02]  /*3e40*/  @P2 ISETP.LT.AND.EX P1, PT, R3.reuse, R9.reuse, PT, P1 ;  /* 0x000000090300220c */ /* 0x0c0fe40003f21310 */
[CC--:B------:R-:W-:Y:S02]  /*3e50*/  @P2 ISETP.GE.AND.EX P0, PT, R3.reuse, R9.reuse, PT, P0 ;  /* 0x000000090300220c */ /* 0x0c0fe40003f06300 */
[----:B------:R-:W-:Y:S02]  /*3e60*/  @P2 SEL R27, R2, R8, P1 ;  /* 0x00000008021b2207 */ /* 0x000fe40000800000 */
[----:B------:R-:W-:-:S02]  /*3e70*/  @P2 SEL R29, R3, R9, P1 ;  /* 0x00000009031d2207 */ /* 0x000fc40000800000 */
[----:B------:R-:W-:-:S07]  /*3e80*/  @P2 FSEL R22, R4, R23, !P0 ;  /* 0x0000001704162208 */ /* 0x000fce0004000000 */
.L_x_1225:
[----:B------:R-:W-:Y:S05]  /*3e90*/  BSYNC.RECONVERGENT B2 ;  /* 0x0000000000027941 */ /* 0x000fea0003800200 */
.L_x_1224:
        /* <DEDUP_REMOVED lines=17> */
.L_x_1227:
[----:B------:R-:W-:Y:S05]  /*3fb0*/  BSYNC.RECONVERGENT B2 ;  /* 0x0000000000027941 */ /* 0x000fea0003800200 */
.L_x_1226:
        /* <DEDUP_REMOVED lines=17> */
.L_x_1229:
[----:B------:R-:W-:Y:S05]  /*40d0*/  BSYNC.RECONVERGENT B2 ;  /* 0x0000000000027941 */ /* 0x000fea0003800200 */
.L_x_1228:
        /* <DEDUP_REMOVED lines=17> */
.L_x_1231:
[----:B------:R-:W-:Y:S05]  /*41f0*/  BSYNC.RECONVERGENT B2 ;  /* 0x0000000000027941 */ /* 0x000fea0003800200 */
.L_x_1230:
[----:B------:R-:W-:Y:S01]  /*4200*/  VIADD R18, R18, 0x400 ;  /* 0x0000040012127836 */ /* 0x000fe20000000000 */
[----:B------:R-:W-:Y:S01]  /*4210*/  IADD3 R12, P1, PT, R10, 0x4000, RZ ;  /* 0x000040000a0c7810 */ /* 0x000fe20007f3e0ff */
[----:B------:R-:W-:-:S03]  /*4220*/  VIADD R19, R19, 0x400 ;  /* 0x0000040013137836 */ /* 0x000fc60000000000 */
[----:B------:R-:W-:Y:S01]  /*4230*/  ISETP.GE.AND P0, PT, R18, R5, PT ;  /* 0x000000051200720c */ /* 0x000fe20003f06270 */
[----:B------:R-:W-:-:S12]  /*4240*/  IMAD.X R13, RZ, RZ, R11, P1 ;  /* 0x000000ffff0d7224 */ /* 0x000fd800008e060b */
[----:B------:R-:W-:Y:S05]  /*4250*/  @!P0 BRA `(.L_x_1232) ;  /* 0xfffffff8009c8947 */ /* 0x000fea000383ffff */
.L_x_1218:
[----:B------:R-:W-:Y:S05]  /*4260*/  BSYNC.RECONVERGENT B1 ;  /* 0x0000000000017941 */ /* 0x000fea0003800200 */
.L_x_1217:
        /* <DEDUP_REMOVED lines=31> */
.L_x_1234:
[----:B------:R-:W-:Y:S05]  /*4460*/  BSYNC.RECONVERGENT B1 ;  /* 0x0000000000017941 */ /* 0x000fea0003800200 */
.L_x_1233:
        /* <DEDUP_REMOVED lines=24> */
.L_x_1236:
[----:B------:R-:W-:Y:S05]  /*45f0*/  BSYNC.RECONVERGENT B1 ;  /* 0x0000000000017941 */ /* 0x000fea0003800200 */
.L_x_1235:
[----:B0-----:R0:W4:Y:S01]  /*4600*/  SHFL.DOWN PT, R5, R2, 0x4, 0x1f ;  /* 0x08801f0002057f89 */ /* 0x00112200000e0000 */
[----:B------:R-:W-:Y:S01]  /*4610*/  BSSY.RECONVERGENT B1, `(.L_x_1237) ;  /* 0x0000017000017945 */ /* 0x000fe20003800200 */
[----:B--2---:R-:W-:Y:S02]  /*4620*/  IMAD.MOV.U32 R3, RZ, RZ, R2 ;  /* 0x000000ffff037224 */ /* 0x004fe400078e0002 */
[----:B------:R0:W2:Y:S01]  /*4630*/  SHFL.DOWN PT, R9, R4, 0x4, 0x1f ;  /* 0x08801f0004097f89 */ /* 0x0000a200000e0000 */
[----:B------:R-:W-:Y:S02]  /*4640*/  IMAD.MOV.U32 R6, RZ, RZ, R4 ;  /* 0x000000ffff067224 */ /* 0x000fe400078e0004 */
[----:B------:R-:W-:Y:S01]  /*4650*/  IMAD.MOV.U32 R7, RZ, RZ, R8 ;  /* 0x000000ffff077224 */ /* 0x000fe200078e0008 */
[----:B------:R0:W0:Y:S01]  /*4660*/  SHFL.DOWN PT, R11, R8, 0x4, 0x1f ;  /* 0x08801f00080b7f89 */ /* 0x00002200000e0000 */
[----:B------:R-:W-:Y:S05]  /*4670*/  @P5 BRA `(.L_x_1238) ;  /* 0x0000000000405947 */ /* 0x000fea0003800000 */
[----:B----4-:R-:W-:Y:S01]  /*4680*/  FSETP.GEU.AND P0, PT, R2, R5, PT ;  /* 0x000000050200720b */ /* 0x010fe20003f0e000 */
[----:B------:R-:W-:Y:S02]  /*4690*/  IMAD.MOV.U32 R3, RZ, RZ, R5 ;  /* 0x000000ffff037224 */ /* 0x000fe400078e0005 */
[----:B--2---:R-:W-:Y:S02]  /*46a0*/  IMAD.MOV.U32 R6, RZ, RZ, R9 ;  /* 0x000000ffff067224 */ /* 0x004fe400078e0009 */
        /* <DEDUP_REMOVED lines=13> */
.L_x_1238:
[----:B------:R-:W-:Y:S05]  /*4780*/  BSYNC.RECONVERGENT B1 ;  /* 0x0000000000017941 */ /* 0x000fea0003800200 */
.L_x_1237:
        /* <DEDUP_REMOVED lines=24> */
.L_x_1240:
[----:B------:R-:W-:Y:S05]  /*4910*/  BSYNC.RECONVERGENT B1 ;  /* 0x0000000000017941 */ /* 0x000fea0003800200 */
.L_x_1239:
[----:B0-----:R0:W4:Y:S01]  /*4920*/  SHFL.DOWN PT, R3, R2, 0x10, 0x1f ;  /* 0x0a001f0002037f89 */ /* 0x00112200000e0000 */
[----:B------:R-:W-:Y:S01]  /*4930*/  BSSY.RECONVERGENT B1, `(.L_x_1241) ;  /* 0x0000017000017945 */ /* 0x000fe20003800200 */
[----:B------:R-:W-:Y:S02]  /*4940*/  IMAD.MOV.U32 R8, RZ, RZ, R2 ;  /* 0x000000ffff087224 */ /* 0x000fe400078e0002 */
[----:B------:R0:W0:Y:S01]  /*4950*/  SHFL.DOWN PT, R9, R4, 0x10, 0x1f ;  /* 0x0a001f0004097f89 */ /* 0x00002200000e0000 */
[----:B--2---:R-:W-:Y:S02]  /*4960*/  IMAD.MOV.U32 R7, RZ, RZ, R4 ;  /* 0x000000ffff077224 */ /* 0x004fe400078e0004 */
[----:B------:R-:W-:Y:S01]  /*4970*/  IMAD.MOV.U32 R6, RZ, RZ, R5 ;  /* 0x000000ffff067224 */ /* 0x000fe200078e0005 */
[----:B-1----:R1:W2:Y:S01]  /*4980*/  SHFL.DOWN PT, R10, R5, 0x10, 0x1f ;  /* 0x0a001f00050a7f89 */ /* 0x0022a200000e0000 */
[----:B------:R-:W-:Y:S05]  /*4990*/  @P3 BRA `(.L_x_1242) ;  /* 0x0000000000403947 */ /* 0x000fea0003800000 */
[----:B----4-:R-:W-:Y:S01]  /*49a0*/  FSETP.GEU.AND P0, PT, R2, R3, PT ;  /* 0x000000030200720b */ /* 0x010fe20003f0e000 */
[----:B------:R-:W-:Y:S02]  /*49b0*/  IMAD.MOV.U32 R8, RZ, RZ, R3 ;  /* 0x000000ffff087224 */ /* 0x000fe400078e0003 */
[----:B0-----:R-:W-:Y:S02]  /*49c0*/  IMAD.MOV.U32 R7, RZ, RZ, R9 ;  /* 0x000000ffff077224 */ /* 0x001fe400078e0009 */
[----:B--2---:R-:W-:-:S08]  /*49d0*/  IMAD.MOV.U32 R6, RZ, RZ, R10 ;  /* 0x000000ffff067224 */ /* 0x004fd000078e000a */
        /* <DEDUP_REMOVED lines=12> */
.L_x_1242:
[----:B------:R-:W-:Y:S05]  /*4aa0*/  BSYNC.RECONVERGENT B1 ;  /* 0x0000000000017941 */ /* 0x000fea0003800200 */
.L_x_1241:
[----:B------:R-:W-:Y:S04]  /*4ab0*/  BSSY.RECONVERGENT B1, `(.L_x_1243) ;  /* 0x000000c000017945 */ /* 0x000fe80003800200 */
[----:B------:R-:W-:Y:S05]  /*4ac0*/  @P2 BRA `(.L_x_1244) ;  /* 0x0000000000282947 */ /* 0x000fea0003800000 */
[----:B0-----:R-:W0:Y:S01]  /*4ad0*/  S2R R4, SR_CgaCtaId ;  /* 0x0000000000047919 */ /* 0x001e220000008800 */
[----:B----4-:R-:W-:Y:S02]  /*4ae0*/  MOV R3, 0x400 ;  /* 0x0000040000037802 */ /* 0x010fe40000000f00 */
[----:B------:R-:W-:-:S04]  /*4af0*/  SHF.R.U32.HI R2, RZ, 0x1, R0 ;  /* 0x00000001ff027819 */ /* 0x000fc80000011600 */
[----:B------:R-:W-:Y:S02]  /*4b00*/  LOP3.LUT R2, R2, 0x1f0, RZ, 0xc0, !PT ;  /* 0x000001f002027812 */ /* 0x000fe400078ec0ff */
[----:B0-----:R-:W-:-:S05]  /*4b10*/  LEA R3, R4, R3, 0x18 ;  /* 0x0000000304037211 */ /* 0x001fca00078ec0ff */
[----:B-1----:R-:W-:Y:S02]  /*4b20*/  IMAD.IADD R5, R2, 0x1, R3 ;  /* 0x0000000102057824 */ /* 0x002fe400078e0203 */
[----:B------:R-:W-:Y:S02]  /*4b30*/  IMAD.MOV.U32 R2, RZ, RZ, R7 ;  /* 0x000000ffff027224 */ /* 0x000fe400078e0007 */
[----:B------:R-:W-:Y:S01]  /*4b40*/  IMAD.MOV.U32 R3, RZ, RZ, R6 ;  /* 0x000000ffff037224 */ /* 0x000fe200078e0006 */
[----:B------:R0:W-:Y:S04]  /*4b50*/  STS [R5+0x8], R8 ;  /* 0x0000080805007388 */ /* 0x0001e80000000800 */
[----:B------:R0:W-:Y:S02]  /*4b60*/  STS.64 [R5+0x10], R2 ;  /* 0x0000100205007388 */ /* 0x0001e40000000a00 */
.L_x_1244:
[----:B------:R-:W-:Y:S05]  /*4b70*/  BSYNC.RECONVERGENT B1 ;  /* 0x0000000000017941 */ /* 0x000fea0003800200 */
.L_x_1243:
        /* <DEDUP_REMOVED lines=8> */
[----:B-1----:R-:W1:Y:S04]  /*4c00*/  LDS.64 R4, [R24+0x20] ;  /* 0x0000200018047984 */ /* 0x002e680000000a00 */
[----:B------:R4:W2:Y:S04]  /*4c10*/  LDS R18, [R24+0x28] ;  /* 0x0000280018127984 */ /* 0x0008a80000000800 */
[----:B------:R4:W2:Y:S01]  /*4c20*/  LDS R16, [R24+0x38] ;  /* 0x0000380018107984 */ /* 0x0008a20000000800 */
[----:B0-----:R-:W-:Y:S01]  /*4c30*/  FSETP.GEU.AND P0, PT, R8, R3, PT ;  /* 0x000000030800720b */ /* 0x001fe20003f0e000 */
[----:B------:R-:W-:-:S02]  /*4c40*/  IMAD.MOV.U32 R19, RZ, RZ, R3 ;  /* 0x000000ffff137224 */ /* 0x000fc400078e0003 */
[----:B-1----:R-:W-:Y:S02]  /*4c50*/  IMAD.MOV.U32 R21, RZ, RZ, R4 ;  /* 0x000000ffff157224 */ /* 0x002fe400078e0004 */
[----:B------:R-:W-:-:S08]  /*4c60*/  IMAD.MOV.U32 R20, RZ, RZ, R5 ;  /* 0x000000ffff147224 */ /* 0x000fd000078e0005 */
[----:B--2-4-:R-:W-:Y:S05]  /*4c70*/  @!P0 BRA `(.L_x_1246) ;  /* 0x00000000002c8947 */ /* 0x014fea0003800000 */
        /* <DEDUP_REMOVED lines=11> */
.L_x_1246:
[----:B------:R-:W-:Y:S05]  /*4d30*/  BSYNC.RECONVERGENT B1 ;  /* 0x0000000000017941 */ /* 0x000fea0003800200 */
.L_x_1245:
        /* <DEDUP_REMOVED lines=27> */
.L_x_1248:
[----:B------:R-:W-:Y:S05]  /*4ef0*/  BSYNC.RECONVERGENT B1 ;  /* 0x0000000000017941 */ /* 0x000fea0003800200 */
.L_x_1247:
        /* <DEDUP_REMOVED lines=17> */
.L_x_1250:
[----:B------:R-:W-:Y:S05]  /*5010*/  BSYNC.RECONVERGENT B1 ;  /* 0x0000000000017941 */ /* 0x000fea0003800200 */
.L_x_1249:
        /* <DEDUP_REMOVED lines=17> */
.L_x_1252:
[----:B------:R-:W-:Y:S05]  /*5130*/  BSYNC.RECONVERGENT B1 ;  /* 0x0000000000017941 */ /* 0x000fea0003800200 */
.L_x_1251:
        /* <DEDUP_REMOVED lines=17> */
.L_x_1254:
[----:B------:R-:W-:Y:S05]  /*5250*/  BSYNC.RECONVERGENT B1 ;  /* 0x0000000000017941 */ /* 0x000fea0003800200 */
.L_x_1253:
        /* <DEDUP_REMOVED lines=17> */
.L_x_1256:
[----:B------:R-:W-:Y:S05]  /*5370*/  BSYNC.RECONVERGENT B1 ;  /* 0x0000000000017941 */ /* 0x000fea0003800200 */
.L_x_1255:
        /* <DEDUP_REMOVED lines=16> */
.L_x_1178:
[----:B------:R-:W-:Y:S05]  /*5480*/  BSYNC.RECONVERGENT B0 ;  /* 0x0000000000007941 */ /* 0x000fea0003800200 */
.L_x_1145:
        /* <DEDUP_REMOVED lines=8> */
.L_x_1257:
        /* <DEDUP_REMOVED lines=15> */
.L_x_1536:


//--------------------- .text._ZN6thrust24THRUST_300001_SM_1000_NS8cuda_cub4core6detail13_kernel_agentINS1_8__reduce10DrainAgentIiEEJN3cub18CUB_300001_SM_10009GridQueueIjEEiEEEvDpT0_ --------------------------
	.section	.text._ZN6thrust24THRUST_300001_SM_1000_NS8cuda_cub4core6detail13_kernel_agentINS1_8__reduce10DrainAgentIiEEJN3cub18CUB_300001_SM_10009GridQueueIjEEiEEEvDpT0_,"ax",@progbits
	.align	128
        .global         _ZN6thrust24THRUST_300001_SM_1000_NS8cuda_cub4core6detail13_kernel_agentINS1_8__reduce10DrainAgentIiEEJN3cub18CUB_300001_SM_10009GridQueueIjEEiEEEvDpT0_
        .type           _ZN6thrust24THRUST_300001_SM_1000_NS8cuda_cub4core6detail13_kernel_agentINS1_8__reduce10DrainAgentIiEEJN3cub18CUB_300001_SM_10009GridQueueIjEEiEEEvDpT0_,@function
        .size           _ZN6thrust24THRUST_300001_SM_1000_NS8cuda_cub4core6detail13_kernel_agentINS1_8__reduce10DrainAgentIiEEJN3cub18CUB_300001_SM_10009GridQueueIjEEiEEEvDpT0_,(.L_x_1537 - _ZN6thrust24THRUST_300001_SM_1000_NS8cuda_cub4core6detail13_kernel_agentINS1_8__reduce10DrainAgentIiEEJN3cub18CUB_300001_SM_10009GridQueueIjEEiEEEvDpT0_)
        .other          _ZN6thrust24THRUST_300001_SM_1000_NS8cuda_cub4core6detail13_kernel_agentINS1_8__reduce10DrainAgentIiEEJN3cub18CUB_300001_SM_10009GridQueueIjEEiEEEvDpT0_,@"STO_CUDA_ENTRY STV_DEFAULT"
_ZN6thrust24THRUST_300001_SM_1000_NS8cuda_cub4core6detail13_kernel_agentINS1_8__reduce10DrainAgentIiEEJN3cub18CUB_300001_SM_10009GridQueueIjEEiEEEvDpT0_:
.text._ZN6thrust24THRUST_300001_SM_1000_NS8cuda_cub4core6detail13_kernel_agentINS1_8__reduce10DrainAgentIiEEJN3cub18CUB_300001_SM_10009GridQueueIjEEiEEEvDpT0_:
[----:B------:R-:W-:Y:S08]  /*0000*/  LDC R1, c[0x0][0x37c] ;  /* 0x0000df00ff017b82 */ /* 0x000ff00000000800 */
[----:B------:R-:W0:Y:S01]  /*0010*/  LDC.64 R2, c[0x0][0x380] ;  /* 0x0000e000ff027b82 */ /* 0x000e220000000a00 */
[----:B------:R-:W0:Y:S07]  /*0020*/  LDCU.64 UR4, c[0x0][0x358] ;  /* 0x00006b00ff0477ac */ /* 0x000e2e0008000a00 */
[----:B------:R-:W1:Y:S01]  /*0030*/  LDC R5, c[0x0][0x388] ;  /* 0x0000e200ff057b82 */ /* 0x000e620000000800 */
[----:B0-----:R-:W-:Y:S04]  /*0040*/  STG.E desc[UR4][R2.64+0x4], RZ ;  /* 0x000004ff02007986 */ /* 0x001fe8000c101904 */
[----:B-1----:R-:W-:Y:S01]  /*0050*/  STG.E desc[UR4][R2.64], R5 ;  /* 0x0000000502007986 */ /* 0x002fe2000c101904 */
[----:B------:R-:W-:Y:S05]  /*0060*/  EXIT ;  /* 0x000000000000794d */ /* 0x000fea0003800000 */
.L_x_1258:
        /* <DEDUP_REMOVED lines=9> */
.L_x_1537:


//--------------------- .text._ZN6thrust24THRUST_300001_SM_1000_NS8cuda_cub4core6detail13_kernel_agentINS1_8__reduce11ReduceAgentINS0_12zip_iteratorIN4cuda3std3__45tupleIJNS0_10device_ptrIfEENS0_17counting_iteratorIlNS0_11use_defaultESF_SF_EEEEEEEPNSB_IJflEEESJ_iNS1_9__extrema9arg_max_fIflNSA_4lessIfEEEEEEJSI_SK_iN3cub18CUB_300001_SM_100013GridEvenShareIiEENSS_9GridQueueIjEESP_EEEvDpT0_ --------------------------
	.section	.text._ZN6thrust24THRUST_300001_SM_1000_NS8cuda_cub4core6detail13_kernel_agentINS1_8__reduce11ReduceAgentINS0_12zip_iteratorIN4cuda3std3__45tupleIJNS0_10device_ptrIfEENS0_17counting_iteratorIlNS0_11use_defaultESF_SF_EEEEEEEPNSB_IJflEEESJ_iNS1_9__extrema9arg_max_fIflNSA_4lessIfEEEEEEJSI_SK_iN3cub18CUB_300001_SM_100013GridEvenShareIiEENSS_9GridQueueIjEESP_EEEvDpT0_,"ax",@progbits
	.align	128
        .global         _ZN6thrust24THRUST_300001_SM_1000_NS8cuda_cub4core6detail13_kernel_agentINS1_8__reduce11ReduceAgentINS0_12zip_iteratorIN4cuda3std3__45tupleIJNS0_10device_ptrIfEENS0_17counting_iteratorIlNS0_11use_defaultESF_SF_EEEEEEEPNSB_IJflEEESJ_iNS1_9__extrema9arg_max_fIflNSA_4lessIfEEEEEEJSI_SK_iN3cub18CUB_300001_SM_100013GridEvenShareIiEENSS_9GridQueueIjEESP_EEEvDpT0_
        .type           _ZN6thrust24THRUST_300001_SM_1000_NS8cuda_cub4core6detail13_kernel_agentINS1_8__reduce11ReduceAgentINS0_12zip_iteratorIN4cuda3std3__45tupleIJNS0_10device_ptrIfEENS0_17counting_iteratorIlNS0_11use_defaultESF_SF_EEEEEEEPNSB_IJflEEESJ_iNS1_9__extrema9arg_max_fIflNSA_4lessIfEEEEEEJSI_SK_iN3cub18CUB_300001_SM_100013GridEvenShareIiEENSS_9GridQueueIjEESP_EEEvDpT0_,@function
        .size           _ZN6thrust24THRUST_300001_SM_1000_NS8cuda_cub4core6detail13_kernel_agentINS1_8__reduce11ReduceAgentINS0_12zip_iteratorIN4cuda3std3__45tupleIJNS0_10device_ptrIfEENS0_17counting_iteratorIlNS0_11use_defaultESF_SF_EEEEEEEPNSB_IJflEEESJ_iNS1_9__extrema9arg_max_fIflNSA_4lessIfEEEEEEJSI_SK_iN3cub18CUB_300001_SM_100013GridEvenShareIiEENSS_9GridQueueIjEESP_EEEvDpT0_,(.L_x_1538 - _ZN6thrust24THRUST_300001_SM_1000_NS8cuda_cub4core6detail13_kernel_agentINS1_8__reduce11ReduceAgentINS0_12zip_iteratorIN4cuda3std3__45tupleIJNS0_10device_ptrIfEENS0_17counting_iteratorIlNS0_11use_defaultESF_SF_EEEEEEEPNSB_IJflEEESJ_iNS1_9__extrema9arg_max_fIflNSA_4lessIfEEEEEEJSI_SK_iN3cub18CUB_300001_SM_100013GridEvenShareIiEENSS_9GridQueueIjEESP_EEEvDpT0_)
        .other          _ZN6thrust24THRUST_300001_SM_1000_NS8cuda_cub4core6detail13_kernel_agentINS1_8__reduce11ReduceAgentINS0_12zip_iteratorIN4cuda3std3__45tupleIJNS0_10device_ptrIfEENS0_17counting_iteratorIlNS0_11use_defaultESF_SF_EEEEEEEPNSB_IJflEEESJ_iNS1_9__extrema9arg_max_fIflNSA_4lessIfEEEEEEJSI_SK_iN3cub18CUB_300001_SM_100013GridEvenShareIiEENSS_9GridQueueIjEESP_EEEvDpT0_,@"STO_CUDA_ENTRY STV_DEFAULT"
_ZN6thrust24THRUST_300001_SM_1000_NS8cuda_cub4core6detail13_kernel_agentINS1_8__reduce11ReduceAgentINS0_12zip_iteratorIN4cuda3std3__45tupleIJNS0_10device_ptrIfEENS0_17counting_iteratorIlNS0_11use_defaultESF_SF_EEEEEEEPNSB_IJflEEESJ_iNS1_9__extrema9arg_max_fIflNSA_4lessIfEEEEEEJSI_SK_iN3cub18CUB_300001_SM_100013GridEvenShareIiEENSS_9GridQueueIjEESP_EEEvDpT0_:
.text._ZN6thrust24THRUST_300001_SM_1000_NS8cuda_cub4core6detail13_kernel_agentINS1_8__reduce11ReduceAgentINS0_12zip_iteratorIN4cuda3std3__45tupleIJNS0_10device_ptrIfEENS0_17counting_iteratorIlNS0_11use_defaultESF_SF_EEEEEEEPNSB_IJflEEESJ_iNS1_9__extrema9arg_max_fIflNSA_4lessIfEEEEEEJSI_SK_iN3cub18CUB_300001_SM_100013GridEvenShareIiEENSS_9GridQueueIjEESP_EEEvDpT0_:
        /* <DEDUP_REMOVED lines=30> */
.L_x_1262:
[----:B------:R-:W-:Y:S05]  /*01e0*/  BSYNC.RECONVERGENT B1 ;  /* 0x0000000000017941 */ /* 0x000fea0003800200 */
.L_x_1261:
[----:B------:R-:W-:Y:S01]  /*01f0*/  ISETP.GE.AND P0, PT, R10, R3, PT ;  /* 0x000000030a00720c */ /* 0x000fe20003f06270 */
[----:B------:R-:W-:-:S12]  /*0200*/  BSSY.RECONVERGENT B1, `(.L_x_1263) ;  /* 0x0000091000017945 */ /* 0x000fd80003800200 */
[----:B------:R-:W-:Y:S05]  /*0210*/  @P0 BRA `(.L_x_1264) ;  /* 0x00000008003c0947 */ /* 0x000fea0003800000 */
[----:B------:R-:W-:Y:S01]  /*0220*/  LOP3.LUT R9, RZ, R10, RZ, 0x33, !PT ;  /* 0x0000000aff097212 */ /* 0x000fe200078e33ff */
[----:B------:R-:W-:Y:S03]  /*0230*/  BSSY.RECONVERGENT B2, `(.L_x_1265) ;  /* 0x0000028000027945 */ /* 0x000fe60003800200 */
[----:B------:R-:W-:-:S04]  /*0240*/  IADD3 R11, PT, PT, -R5, R4, R9 ;  /* 0x00000004050b7210 */ /* 0x000fc80007ffe109 */
[----:B------:R-:W-:-:S04]  /*0250*/  LOP3.LUT R4, R11, 0x300, RZ, 0xc0, !PT ;  /* 0x000003000b047812 */ /* 0x000fc800078ec0ff */
[----:B------:R-:W-:-:S13]  /*0260*/  ISETP.NE.AND P0, PT, R4, 0x300, PT ;  /* 0x000003000400780c */ /* 0x000fda0003f05270 */
[----:B------:R-:W-:Y:S05]  /*0270*/  @!P0 BRA `(.L_x_1266) ;  /* 0x00000000008c8947 */ /* 0x000fea0003800000 */
[----:B0-----:R-:W0:Y:S01]  /*0280*/  LDC.64 R12, c[0x0][0x380] ;  /* 0x0000e000ff0c7b82 */ /* 0x001e220000000a00 */
[----:B------:R-:W-:Y:S01]  /*0290*/  LEA.HI R4, R11, 0x1, RZ, 0x18 ;  /* 0x000000010b047811 */ /* 0x000fe200078fc0ff */
[----:B------:R-:W-:-:S03]  /*02a0*/  IMAD.IADD R9, R5, 0x1, R10 ;  /* 0x0000000105097824 */ /* 0x000fc600078e020a */
[----:B------:R-:W-:-:S05]  /*02b0*/  LOP3.LUT R4, R4, 0x3, RZ, 0xc0, !PT ;  /* 0x0000000304047812 */ /* 0x000fca00078ec0ff */
[----:B------:R-:W-:-:S07]  /*02c0*/  IMAD.MOV R4, RZ, RZ, -R4 ;  /* 0x000000ffff047224 */ /* 0x000fce00078e0a04 */
.L_x_1269:
[----:B0-----:R-:W-:-:S06]  /*02d0*/  IMAD.WIDE R14, R9, 0x4, R12 ;  /* 0x00000004090e7825 */ /* 0x001fcc00078e020c */
[----:B------:R-:W2:Y:S01]  /*02e0*/  LDG.E R15, desc[UR10][R14.64] ;  /* 0x0000000a0e0f7981 */ /* 0x000ea2000c1e1900 */
[C---:B------:R-:W-:Y:S01]  /*02f0*/  IADD3 R20, P1, PT, R9.reuse, UR6, RZ ;  /* 0x0000000609147c10 */ /* 0x040fe2000ff3e0ff */
[----:B------:R-:W-:Y:S01]  /*0300*/  VIADD R4, R4, 0x1 ;  /* 0x0000000104047836 */ /* 0x000fe20000000000 */
[----:B------:R-:W-:Y:S01]  /*0310*/  BSSY.RECONVERGENT B3, `(.L_x_1267) ;  /* 0x0000016000037945 */ /* 0x000fe20003800200 */
[----:B------:R-:W-:Y:S01]  /*0320*/  IMAD.MOV.U32 R17, RZ, RZ, R6 ;  /* 0x000000ffff117224 */ /* 0x000fe200078e0006 */
[----:B------:R-:W-:Y:S01]  /*0330*/  LEA.HI.X.SX32 R19, R9, UR7, 0x1, P1 ;  /* 0x0000000709137c11 */ /* 0x000fe200088f0eff */
[----:B------:R-:W-:Y:S01]  /*0340*/  IMAD.MOV.U32 R18, RZ, RZ, R8 ;  /* 0x000000ffff127224 */ /* 0x000fe200078e0008 */
[----:B------:R-:W-:Y:S01]  /*0350*/  ISETP.NE.AND P2, PT, R4, RZ, PT ;  /* 0x000000ff0400720c */ /* 0x000fe20003f45270 */
[----:B-----5:R-:W-:Y:S02]  /*0360*/  IMAD.MOV.U32 R16, RZ, RZ, R7 ;  /* 0x000000ffff107224 */ /* 0x020fe400078e0007 */
[----:B------:R-:W-:-:S02]  /*0370*/  IMAD.MOV.U32 R6, RZ, RZ, R20 ;  /* 0x000000ffff067224 */ /* 0x000fc400078e0014 */
        /* <DEDUP_REMOVED lines=15> */
.L_x_1268:
[----:B------:R-:W-:Y:S05]  /*0470*/  BSYNC.RECONVERGENT B3 ;  /* 0x0000000000037941 */ /* 0x000fea0003800200 */
.L_x_1267:
[----:B------:R-:W-:Y:S02]  /*0480*/  VIADD R10, R10, 0x100 ;  /* 0x000001000a0a7836 */ /* 0x000fe40000000000 */
[----:B------:R-:W-:Y:S01]  /*0490*/  VIADD R9, R9, 0x100 ;  /* 0x0000010009097836 */ /* 0x000fe20000000000 */
[----:B------:R-:W-:Y:S06]  /*04a0*/  @P2 BRA `(.L_x_1269) ;  /* 0xfffffffc00882947 */ /* 0x000fec000383ffff */
.L_x_1266:
[----:B------:R-:W-:Y:S05]  /*04b0*/  BSYNC.RECONVERGENT B2 ;  /* 0x0000000000027941 */ /* 0x000fea0003800200 */
.L_x_1265:
[----:B------:R-:W-:-:S13]  /*04c0*/  ISETP.GE.U32.AND P0, PT, R11, 0x300, PT ;  /* 0x000003000b00780c */ /* 0x000fda0003f06070 */
[----:B------:R-:W-:Y:S05]  /*04d0*/  @!P0 BRA `(.L_x_1264) ;  /* 0x00000004008c8947 */ /* 0x000fea0003800000 */
[----:B0-----:R-:W0:Y:S01]  /*04e0*/  LDC.64 R12, c[0x0][0x380] ;  /* 0x0000e000ff0c7b82 */ /* 0x001e220000000a00 */
[----:B------:R-:W-:-:S04]  /*04f0*/  IMAD.IADD R9, R5, 0x1, R10 ;  /* 0x0000000105097824 */ /* 0x000fc800078e020a */
[C---:B------:R-:W-:Y:S02]  /*0500*/  VIADD R19, R9.reuse, 0x100 ;  /* 0x0000010009137836 */ /* 0x040fe40000000000 */
[C---:B------:R-:W-:Y:S02]  /*0510*/  VIADD R18, R9.reuse, 0x200 ;  /* 0x0000020009127836 */ /* 0x040fe40000000000 */
[----:B------:R-:W-:Y:S01]  /*0520*/  VIADD R20, R9, 0x300 ;  /* 0x0000030009147836 */ /* 0x000fe20000000000 */
[----:B0-----:R-:W-:-:S05]  /*0530*/  IADD3 R4, P0, PT, R12, 0x800, RZ ;  /* 0x000008000c047810 */ /* 0x001fca0007f1e0ff */
[----:B------:R-:W-:-:S08]  /*0540*/  IMAD.X R5, RZ, RZ, R13, P0 ;  /* 0x000000ffff057224 */ /* 0x000fd000000e060d */
.L_x_1278:
[----:B------:R-:W-:-:S05]  /*0550*/  IMAD.WIDE R14, R9, 0x4, R4 ;  /* 0x00000004090e7825 */ /* 0x000fca00078e0204 */
[----:B------:R-:W2:Y:S04]  /*0560*/  LDG.E R22, desc[UR10][R14.64+-0x800] ;  /* 0xfff8000a0e167981 */ /* 0x000ea8000c1e1900 */
[----:B-----5:R0:W5:Y:S04]  /*0570*/  LDG.E R24, desc[UR10][R14.64+-0x400] ;  /* 0xfffc000a0e187981 */ /* 0x020168000c1e1900 */
[----:B------:R0:W5:Y:S04]  /*0580*/  LDG.E R11, desc[UR10][R14.64] ;  /* 0x0000000a0e0b7981 */ /* 0x000168000c1e1900 */
[----:B------:R0:W5:Y:S01]  /*0590*/  LDG.E R12, desc[UR10][R14.64+0x400] ;  /* 0x0004000a0e0c7981 */ /* 0x000162000c1e1900 */
[C---:B------:R-:W-:Y:S01]  /*05a0*/  IADD3 R21, P1, PT, R9.reuse, UR8, RZ ;  /* 0x0000000809157c10 */ /* 0x040fe2000ff3e0ff */
[----:B------:R-:W-:Y:S03]  /*05b0*/  BSSY.RECONVERGENT B2, `(.L_x_1270) ;  /* 0x0000012000027945 */ /* 0x000fe60003800200 */
[----:B------:R-:W-:Y:S01]  /*05c0*/  LEA.HI.X.SX32 R23, R9, UR9, 0x1, P1 ;  /* 0x0000000909177c11 */ /* 0x000fe200088f0eff */
[----:B------:R-:W-:-:S04]  /*05d0*/  IMAD.MOV.U32 R16, RZ, RZ, R21 ;  /* 0x000000ffff107224 */ /* 0x000fc800078e0015 */
        /* <DEDUP_REMOVED lines=15> */
.L_x_1271:
[----:B------:R-:W-:Y:S05]  /*06d0*/  BSYNC.RECONVERGENT B2 ;  /* 0x0000000000027941 */ /* 0x000fea0003800200 */
.L_x_1270:
[----:B-----5:R-:W-:Y:S01]  /*06e0*/  FSETP.GEU.AND P0, PT, R13, R24, PT ;  /* 0x000000180d00720b */ /* 0x020fe20003f0e000 */
[----:B------:R-:W-:Y:S01]  /*06f0*/  BSSY.RECONVERGENT B2, `(.L_x_1272) ;  /* 0x0000012000027945 */ /* 0x000fe20003800200 */
[----:B------:R-:W-:Y:S01]  /*0700*/  IADD3 R15, P1, PT, R19, UR8, RZ ;  /* 0x00000008130f7c10 */ /* 0x000fe2000ff3e0ff */
[----:B------:R-:W-:-:S03]  /*0710*/  IMAD.MOV.U32 R6, RZ, RZ, R24 ;  /* 0x000000ffff067224 */ /* 0x000fc600078e0018 */
[----:B------:R-:W-:Y:S01]  /*0720*/  LEA.HI.X.SX32 R14, R19, UR9, 0x1, P1 ;  /* 0x00000009130e7c11 */ /* 0x000fe200088f0eff */
        /* <DEDUP_REMOVED lines=14> */
.L_x_1273:
[----:B------:R-:W-:Y:S05]  /*0810*/  BSYNC.RECONVERGENT B2 ;  /* 0x0000000000027941 */ /* 0x000fea0003800200 */
.L_x_1272:
[----:B------:R-:W-:Y:S01]  /*0820*/  FSETP.GEU.AND P0, PT, R6, R11, PT ;  /* 0x0000000b0600720b */ /* 0x000fe20003f0e000 */
[----:B------:R-:W-:Y:S01]  /*0830*/  BSSY.RECONVERGENT B2, `(.L_x_1274) ;  /* 0x0000013000027945 */ /* 0x000fe20003800200 */
[----:B------:R-:W-:Y:S01]  /*0840*/  IADD3 R16, P1, PT, R18, UR8, RZ ;  /* 0x0000000812107c10 */ /* 0x000fe2000ff3e0ff */
[----:B------:R-:W-:Y:S01]  /*0850*/  IMAD.MOV.U32 R13, RZ, RZ, R11 ;  /* 0x000000ffff0d7224 */ /* 0x000fe200078e000b */
[----:B------:R-:W-:Y:S02]  /*0860*/  IADD3 R21, P2, PT, R20, UR8, RZ ;  /* 0x0000000814157c10 */ /* 0x000fe4000ff5e0ff */
        /* <DEDUP_REMOVED lines=15> */
.L_x_1275:
[----:B------:R-:W-:Y:S05]  /*0960*/  BSYNC.RECONVERGENT B2 ;  /* 0x0000000000027941 */ /* 0x000fea0003800200 */
.L_x_1274:
        /* <DEDUP_REMOVED lines=18> */
.L_x_1277:
[----:B------:R-:W-:Y:S05]  /*0a90*/  BSYNC.RECONVERGENT B2 ;  /* 0x0000000000027941 */ /* 0x000fea0003800200 */
.L_x_1276:
[----:B------:R-:W-:Y:S02]  /*0aa0*/  VIADD R10, R10, 0x400 ;  /* 0x000004000a0a7836 */ /* 0x000fe40000000000 */
[----:B------:R-:W-:Y:S02]  /*0ab0*/  VIADD R19, R19, 0x400 ;  /* 0x0000040013137836 */ /* 0x000fe40000000000 */
[----:B------:R-:W-:Y:S01]  /*0ac0*/  VIADD R18, R18, 0x400 ;  /* 0x0000040012127836 */ /* 0x000fe20000000000 */
[----:B------:R-:W-:Y:S01]  /*0ad0*/  ISETP.GE.AND P0, PT, R10, R3, PT ;  /* 0x000000030a00720c */ /* 0x000fe20003f06270 */
[----:B------:R-:W-:Y:S02]  /*0ae0*/  VIADD R20, R20, 0x400 ;  /* 0x0000040014147836 */ /* 0x000fe40000000000 */
[----:B------:R-:W-:-:S10]  /*0af0*/  VIADD R9, R9, 0x400 ;  /* 0x0000040009097836 */ /* 0x000fd40000000000 */
[----:B------:R-:W-:Y:S05]  /*0b00*/  @!P0 BRA `(.L_x_1278) ;  /* 0xfffffff800908947 */ /* 0x000fea000383ffff */
.L_x_1264:
[----:B------:R-:W-:Y:S05]  /*0b10*/  BSYNC.RECONVERGENT B1 ;  /* 0x0000000000017941 */ /* 0x000fea0003800200 */
.L_x_1263:
[----:B------:R-:W-:-:S13]  /*0b20*/  ISETP.GE.AND P0, PT, R3, 0x100, PT ;  /* 0x000001000300780c */ /* 0x000fda0003f06270 */
[----:B------:R-:W-:Y:S05]  /*0b30*/  @!P0 BRA `(.L_x_1279) ;  /* 0x00000010008c8947 */ /* 0x000fea0003800000 */
[----:B0-----:R-:W0:Y:S01]  /*0b40*/  S2R R12, SR_LANEID ;  /* 0x00000000000c7919 */ /* 0x001e220000000000 */
[----:B------:R-:W-:Y:S01]  /*0b50*/  BSSY.RECONVERGENT B1, `(.L_x_1280) ;  /* 0x000001b000017945 */ /* 0x000fe20003800200 */
[----:B------:R-:W-:Y:S01]  /*0b60*/  IMAD.MOV.U32 R9, RZ, RZ, R6 ;  /* 0x000000ffff097224 */ /* 0x000fe200078e0006 */
[----:B-----5:R1:W2:Y:S01]  /*0b70*/  SHFL.DOWN PT, R4, R7, 0x1, 0x1f ;  /* 0x08201f0007047f89 */ /* 0x0202a200000e0000 */
        /* <DEDUP_REMOVED lines=24> */
.L_x_1281:
[----:B------:R-:W-:Y:S05]  /*0d00*/  BSYNC.RECONVERGENT B1 ;  /* 0x0000000000017941 */ /* 0x000fea0003800200 */
.L_x_1280:
        /* <DEDUP_REMOVED lines=12> */
[----:B---3--:R-:W-:Y:S02]  /*0dd0*/  IMAD.MOV.U32 R5, RZ, RZ, R12 ;  /* 0x000000ffff057224 */ /* 0x008fe400078e000c */
[----:B--2---:R-:W-:Y:S02]  /*0de0*/  IMAD.MOV.U32 R8, RZ, RZ, R7 ;  /* 0x000000ffff087224 */ /* 0x004fe400078e0007 */
        /* <DEDUP_REMOVED lines=13> */
.L_x_1283:
[----:B------:R-:W-:Y:S05]  /*0ec0*/  BSYNC.RECONVERGENT B1 ;  /* 0x0000000000017941 */ /* 0x000fea0003800200 */
.L_x_1282:
[----:B0-----:R0:W4:Y:S01]  /*0ed0*/  SHFL.DOWN PT, R9, R4, 0x4, 0x1f ;  /* 0x08801f0004097f89 */ /* 0x00112200000e0000 */
[----:B------:R-:W-:Y:S01]  /*0ee0*/  BSSY.RECONVERGENT B1, `(.L_x_1284) ;  /* 0x0000017000017945 */ /* 0x000fe20003800200 */
[----:B-1----:R-:W-:Y:S02]  /*0ef0*/  IMAD.MOV.U32 R6, RZ, RZ, R5 ;  /* 0x000000ffff067224 */ /* 0x002fe400078e0005 */
[----:B------:R0:W1:Y:S01]  /*0f00*/  SHFL.DOWN PT, R10, R5, 0x4, 0x1f ;  /* 0x08801f00050a7f89 */ /* 0x00006200000e0000 */
[----:B--2---:R-:W-:Y:S02]  /*0f10*/  IMAD.MOV.U32 R7, RZ, RZ, R8 ;  /* 0x000000ffff077224 */ /* 0x004fe400078e0008 */
[----:B------:R-:W-:Y:S01]  /*0f20*/  IMAD.MOV.U32 R3, RZ, RZ, R4 ;  /* 0x000000ffff037224 */ /* 0x000fe200078e0004 */
[----:B------:R0:W2:Y:S01]  /*0f30*/  SHFL.DOWN PT, R11, R8, 0x4, 0x1f ;  /* 0x08801f00080b7f89 */ /* 0x0000a200000e0000 */
[----:B------:R-:W-:Y:S05]  /*0f40*/  @P3 BRA `(.L_x_1285) ;  /* 0x0000000000403947 */ /* 0x000fea0003800000 */
[----:B----4-:R-:W-:Y:S01]  /*0f50*/  FSETP.GEU.AND P0, PT, R4, R9, PT ;  /* 0x000000090400720b */ /* 0x010fe20003f0e000 */
[----:B-1----:R-:W-:Y:S02]  /*0f60*/  IMAD.MOV.U32 R6, RZ, RZ, R10 ;  /* 0x000000ffff067224 */ /* 0x002fe400078e000a */
        /* <DEDUP_REMOVED lines=14> */
.L_x_1285:
[----:B------:R-:W-:Y:S05]  /*1050*/  BSYNC.RECONVERGENT B1 ;  /* 0x0000000000017941 */ /* 0x000fea0003800200 */
.L_x_1284:
[----:B0-----:R0:W0:Y:S01]  /*1060*/  SHFL.DOWN PT, R8, R3, 0x8, 0x1f ;  /* 0x09001f0003087f89 */ /* 0x00102200000e0000 */
[----:B------:R-:W-:Y:S01]  /*1070*/  BSSY.RECONVERGENT B1, `(.L_x_1286) ;  /* 0x0000017000017945 */ /* 0x000fe20003800200 */
[----:B------:R-:W-:Y:S02]  /*1080*/  IMAD.MOV.U32 R5, RZ, RZ, R6 ;  /* 0x000000ffff057224 */ /* 0x000fe400078e0006 */
[----:B--2---:R2:W0:Y:S01]  /*1090*/  SHFL.DOWN PT, R11, R6, 0x8, 0x1f ;  /* 0x09001f00060b7f89 */ /* 0x00442200000e0000 */
        /* <DEDUP_REMOVED lines=20> */
.L_x_1287:
[----:B------:R-:W-:Y:S05]  /*11e0*/  BSYNC.RECONVERGENT B1 ;  /* 0x0000000000017941 */ /* 0x000fea0003800200 */
.L_x_1286:
[----:B0-----:R0:W4:Y:S01]  /*11f0*/  SHFL.DOWN PT, R3, R4, 0x10, 0x1f ;  /* 0x0a001f0004037f89 */ /* 0x00112200000e0000 */
[----:B------:R-:W-:Y:S01]  /*1200*/  BSSY.RECONVERGENT B1, `(.L_x_1288) ;  /* 0x0000017000017945 */ /* 0x000fe20003800200 */
[----:B--2---:R-:W-:Y:S02]  /*1210*/  IMAD.MOV.U32 R7, RZ, RZ, R5 ;  /* 0x000000ffff077224 */ /* 0x004fe400078e0005 */
[----:B-1----:R0:W1:Y:S01]  /*1220*/  SHFL.DOWN PT, R10, R5, 0x10, 0x1f ;  /* 0x0a001f00050a7f89 */ /* 0x00206200000e0000 */
[----:B------:R-:W-:Y:S02]  /*1230*/  IMAD.MOV.U32 R8, RZ, RZ, R9 ;  /* 0x000000ffff087224 */ /* 0x000fe400078e0009 */
[----:B------:R-:W-:Y:S01]  /*1240*/  IMAD.MOV.U32 R6, RZ, RZ, R4 ;  /* 0x000000ffff067224 */ /* 0x000fe200078e0004 */
[----:B---3--:R0:W2:Y:S01]  /*1250*/  SHFL.DOWN PT, R12, R9, 0x10, 0x1f ;  /* 0x0a001f00090c7f89 */ /* 0x0080a200000e0000 */
        /* <DEDUP_REMOVED lines=17> */
.L_x_1289:
[----:B------:R-:W-:Y:S05]  /*1370*/  BSYNC.RECONVERGENT B1 ;  /* 0x0000000000017941 */ /* 0x000fea0003800200 */
.L_x_1288:
[----:B------:R-:W-:Y:S04]  /*1380*/  BSSY.RECONVERGENT B1, `(.L_x_1290) ;  /* 0x000000c000017945 */ /* 0x000fe80003800200 */
[----:B------:R-:W-:Y:S05]  /*1390*/  @P2 BRA `(.L_x_1291) ;  /* 0x0000000000282947 */ /* 0x000fea0003800000 */
[----:B0-----:R-:W0:Y:S01]  /*13a0*/  S2R R5, SR_CgaCtaId ;  /* 0x0000000000057919 */ /* 0x001e220000008800 */
[----:B------:R-:W-:Y:S02]  /*13b0*/  MOV R4, 0x400 ;  /* 0x0000040000047802 */ /* 0x000fe40000000f00 */
[----:B----4-:R-:W-:-:S04]  /*13c0*/  SHF.R.U32.HI R3, RZ, 0x1, R2 ;  /* 0x00000001ff037819 */ /* 0x010fc80000011602 */
[----:B------:R-:W-:Y:S02]  /*13d0*/  LOP3.LUT R3, R3, 0x1f0, RZ, 0xc0, !PT ;  /* 0x000001f003037812 */ /* 0x000fe400078ec0ff */
[----:B0-----:R-:W-:Y:S01]  /*13e0*/  LEA R4, R5, R4, 0x18 ;  /* 0x0000000405047211 */ /* 0x001fe200078ec0ff */
[----:B------:R-:W-:-:S04]  /*13f0*/  IMAD.MOV.U32 R5, RZ, RZ, R8 ;  /* 0x000000ffff057224 */ /* 0x000fc800078e0008 */
[----:B------:R-:W-:Y:S02]  /*1400*/  IMAD.IADD R3, R3, 0x1, R4 ;  /* 0x0000000103037824 */ /* 0x000fe400078e0204 */
[----:B------:R-:W-:-:S03]  /*1410*/  IMAD.MOV.U32 R4, RZ, RZ, R7 ;  /* 0x000000ffff047224 */ /* 0x000fc600078e0007 */
[----:B------:R3:W-:Y:S04]  /*1420*/  STS [R3+0x8], R6 ;  /* 0x0000080603007388 */ /* 0x0007e80000000800 */
[----:B------:R3:W-:Y:S02]  /*1430*/  STS.64 [R3+0x10], R4 ;  /* 0x0000100403007388 */ /* 0x0007e40000000a00 */
.L_x_1291:
[----:B------:R-:W-:Y:S05]  /*1440*/  BSYNC.RECONVERGENT B1 ;  /* 0x0000000000017941 */ /* 0x000fea0003800200 */
.L_x_1290:
[----:B------:R-:W-:Y:S01]  /*1450*/  BAR.SYNC.DEFER_BLOCKING 0x0 ;  /* 0x0000000000007b1d */ /* 0x000fe20000010000 */
[----:B------:R-:W-:-:S13]  /*1460*/  ISETP.NE.AND P2, PT, R2, RZ, PT ;  /* 0x000000ff0200720c */ /* 0x000fda0003f45270 */
[----:B------:R-:W-:Y:S05]  /*1470*/  @P2 BRA `(.L_x_1292) ;  /* 0x0000004400042947 */ /* 0x000fea0003800000 */
[----:B---34-:R-:W3:Y:S01]  /*1480*/  S2R R3, SR_CgaCtaId ;  /* 0x0000000000037919 */ /* 0x018ee20000008800 */
[----:B------:R-:W-:Y:S01]  /*1490*/  MOV R2, 0x400 ;  /* 0x0000040000027802 */ /* 0x000fe20000000f00 */
[----:B------:R-:W-:Y:S03]  /*14a0*/  BSSY.RECONVERGENT B1, `(.L_x_1293) ;  /* 0x0000016000017945 */ /* 0x000fe60003800200 */
[----:B---3--:R-:W-:-:S05]  /*14b0*/  LEA R26, R3, R2, 0x18 ;  /* 0x00000002031a7211 */ /* 0x008fca00078ec0ff */
[----:B0-----:R-:W0:Y:S04]  /*14c0*/  LDS R5, [R26+0x18] ;  /* 0x000018001a057984 */ /* 0x001e280000000800 */
        /* <DEDUP_REMOVED lines=19> */
.L_x_1294:
[----:B------:R-:W-:Y:S05]  /*1600*/  BSYNC.RECONVERGENT B1 ;  /* 0x0000000000017941 */ /* 0x000fea0003800200 */
.L_x_1293:
[----:B------:R-:W0:Y:S01]  /*1610*/  LDS.64 R6, [R26+0x30] ;  /* 0x000030001a067984 */ /* 0x000e220000000a00 */
[----:B------:R-:W-:Y:S01]  /*1620*/  FSETP.GEU.AND P0, PT, R21, R22, PT ;  /* 0x000000161500720b */ /* 0x000fe20003f0e000 */
[----:B------:R-:W-:Y:S01]  /*1630*/  BSSY.RECONVERGENT B1, `(.L_x_1295) ;  /* 0x0000019000017945 */ /* 0x000fe20003800200 */
[----:B------:R-:W-:Y:S01]  /*1640*/  IMAD.MOV.U32 R23, RZ, RZ, R22 ;  /* 0x000000ffff177224 */ /* 0x000fe200078e0016 */
[----:B------:R1:W3:Y:S04]  /*1650*/  LDS R20, [R26+0x48] ;  /* 0x000048001a147984 */ /* 0x0002e80000000800 */
[----:B------:R1:W4:Y:S04]  /*1660*/  LDS R19, [R26+0x58] ;  /* 0x000058001a137984 */ /* 0x0003280000000800 */
[----:B------:R1:W1:Y:S04]  /*1670*/  LDS R18, [R26+0x68] ;  /* 0x000068001a127984 */ /* 0x0002680000000800 */
[----:B------:R0:W1:Y:S04]  /*1680*/  LDS R17, [R26+0x78] ;  /* 0x000078001a117984 */ /* 0x0000680000000800 */
[----:B------:R0:W1:Y:S04]  /*1690*/  LDS.64 R8, [R26+0x40] ;  /* 0x000040001a087984 */ /* 0x0000680000000a00 */
[----:B------:R0:W1:Y:S04]  /*16a0*/  LDS.64 R10, [R26+0x50] ;  /* 0x000050001a0a7984 */ /* 0x0000680000000a00 */
[----:B--2---:R2:W1:Y:S04]  /*16b0*/  LDS.64 R12, [R26+0x60] ;  /* 0x000060001a0c7984 */ /* 0x0044680000000a00 */
        /* <DEDUP_REMOVED lines=16> */
.L_x_1296:
[----:B------:R-:W-:Y:S05]  /*17c0*/  BSYNC.RECONVERGENT B1 ;  /* 0x0000000000017941 */ /* 0x000fea0003800200 */
.L_x_1295:
        /* <DEDUP_REMOVED lines=17> */
.L_x_1298:
[----:B------:R-:W-:Y:S05]  /*18e0*/  BSYNC.RECONVERGENT B1 ;  /* 0x0000000000017941 */ /* 0x000fea0003800200 */
.L_x_1297:
[----:B---3--:R-:W-:Y:S01]  /*18f0*/  FSETP.GEU.AND P0, PT, R3, R20, PT ;  /* 0x000000140300720b */ /* 0x008fe20003f0e000 */
        /* <DEDUP_REMOVED lines=16> */
.L_x_1300:
[----:B------:R-:W-:Y:S05]  /*1a00*/  BSYNC.RECONVERGENT B1 ;  /* 0x0000000000017941 */ /* 0x000fea0003800200 */
.L_x_1299:
        /* <DEDUP_REMOVED lines=17> */
.L_x_1302:
[----:B------:R-:W-:Y:S05]  /*1b20*/  BSYNC.RECONVERGENT B1 ;  /* 0x0000000000017941 */ /* 0x000fea0003800200 */
.L_x_1301:
        /* <DEDUP_REMOVED lines=17> */
.L_x_1304:
[----:B------:R-:W-:Y:S05]  /*1c40*/  BSYNC.RECONVERGENT B1 ;  /* 0x0000000000017941 */ /* 0x000fea0003800200 */
.L_x_1303:
        /* <DEDUP_REMOVED lines=18> */
.L_x_1279:
[----:B------:R-:W1:Y:S01]  /*1d70*/  S2R R14, SR_LANEID ;  /* 0x00000000000e7919 */ /* 0x000e620000000000 */
[----:B------:R-:W-:Y:S01]  /*1d80*/  LOP3.LUT R4, R2, 0x3e0, RZ, 0xc0, !PT ;  /* 0x000003e002047812 */ /* 0x000fe200078ec0ff */
[----:B------:R-:W-:Y:S01]  /*1d90*/  BSSY.RECONVERGENT B1, `(.L_x_1305) ;  /* 0x0000027000017945 */ /* 0x000fe20003800200 */
[----:B------:R-:W-:-:S03]  /*1da0*/  IMAD.MOV.U32 R16, RZ, RZ, R8 ;  /* 0x000000ffff107224 */ /* 0x000fc600078e0008 */
[----:B------:R-:W-:Y:S01]  /*1db0*/  VIADD R10, R4, 0x20 ;  /* 0x00000020040a7836 */ /* 0x000fe20000000000 */
[----:B------:R-:W-:-:S04]  /*1dc0*/  LOP3.LUT R4, RZ, R4, RZ, 0x33, !PT ;  /* 0x00000004ff047212 */ /* 0x000fc800078e33ff */
[----:B------:R-:W-:Y:S01]  /*1dd0*/  ISETP.GT.AND P0, PT, R10, R3, PT ;  /* 0x000000030a00720c */ /* 0x000fe20003f04270 */
[----:B------:R-:W-:-:S05]  /*1de0*/  IMAD.IADD R4, R3, 0x1, R4 ;  /* 0x0000000103047824 */ /* 0x000fca00078e0204 */
[----:B------:R-:W-:-:S05]  /*1df0*/  SEL R5, R4, 0x1f, P0 ;  /* 0x0000001f04057807 */ /* 0x000fca0000000000 */
[----:B------:R2:W3:Y:S04]  /*1e00*/  SHFL.DOWN PT, R9, R6, 0x1, R5 ;  /* 0x0820000006097989 */ /* 0x0004e800000e0005 */
[----:B------:R2:W4:Y:S01]  /*1e10*/  SHFL.DOWN PT, R11, R8, 0x1, R5 ;  /* 0x08200000080b7989 */ /* 0x00052200000e0005 */
[CC--:B-1----:R-:W-:Y:S01]  /*1e20*/  ISETP.GE.AND P0, PT, R14.reuse, R5.reuse, PT ;  /* 0x000000050e00720c */ /* 0x0c2fe20003f06270 */
[C---:B------:R-:W-:Y:S01]  /*1e30*/  VIADD R10, R14.reuse, 0x4 ;  /* 0x000000040e0a7836 */ /* 0x040fe20000000000 */
[C---:B------:R-:W-:Y:S01]  /*1e40*/  ISETP.NE.AND P2, PT, R14.reuse, RZ, PT ;  /* 0x000000ff0e00720c */ /* 0x040fe20003f45270 */
[C---:B------:R-:W-:Y:S02]  /*1e50*/  VIADD R4, R14.reuse, 0x2 ;  /* 0x000000020e047836 */ /* 0x040fe40000000000 */
[----:B0-----:R-:W-:Y:S01]  /*1e60*/  VIADD R12, R14, 0x8 ;  /* 0x000000080e0c7836 */ /* 0x001fe20000000000 */
[-C--:B------:R-:W-:Y:S01]  /*1e70*/  ISETP.GT.AND P5, PT, R10, R5.reuse, PT ;  /* 0x000000050a00720c */ /* 0x080fe20003fa4270 */
[----:B------:R-:W-:Y:S01]  /*1e80*/  VIADD R14, R14, 0x10 ;  /* 0x000000100e0e7836 */ /* 0x000fe20000000000 */
[----:B-----5:R2:W0:Y:S01]  /*1e90*/  SHFL.DOWN PT, R10, R7, 0x1, R5 ;  /* 0x08200000070a7989 */ /* 0x02042200000e0005 */
[-C--:B------:R-:W-:Y:S01]  /*1ea0*/  ISETP.GT.AND P1, PT, R4, R5.reuse, PT ;  /* 0x000000050400720c */ /* 0x080fe20003f24270 */
[----:B------:R-:W-:Y:S01]  /*1eb0*/  IMAD.MOV.U32 R4, RZ, RZ, R7 ;  /* 0x000000ffff047224 */ /* 0x000fe200078e0007 */
[----:B------:R-:W-:-:S02]  /*1ec0*/  ISETP.GT.AND P4, PT, R12, R5, PT ;  /* 0x000000050c00720c */ /* 0x000fc40003f84270 */
[----:B------:R-:W-:Y:S01]  /*1ed0*/  ISETP.GT.AND P3, PT, R14, R5, PT ;  /* 0x000000050e00720c */ /* 0x000fe20003f64270 */
[----:B------:R-:W-:Y:S01]  /*1ee0*/  IMAD.MOV.U32 R14, RZ, RZ, R6 ;  /* 0x000000ffff0e7224 */ /* 0x000fe200078e0006 */
[----:B---3--:R-:W-:Y:S11]  /*1ef0*/  @P0 BRA `(.L_x_1306) ;  /* 0x0000000000400947 */ /* 0x008ff60003800000 */
[----:B0-----:R-:W-:Y:S01]  /*1f00*/  FSETP.GEU.AND P0, PT, R7, R10, PT ;  /* 0x0000000a0700720b */ /* 0x001fe20003f0e000 */
[----:B------:R-:W-:Y:S02]  /*1f10*/  IMAD.MOV.U32 R4, RZ, RZ, R10 ;  /* 0x000000ffff047224 */ /* 0x000fe400078e000a */
[----:B------:R-:W-:Y:S02]  /*1f20*/  IMAD.MOV.U32 R14, RZ, RZ, R9 ;  /* 0x000000ffff0e7224 */ /* 0x000fe400078e0009 */
[----:B----4-:R-:W-:-:S08]  /*1f30*/  IMAD.MOV.U32 R16, RZ, RZ, R11 ;  /* 0x000000ffff107224 */ /* 0x010fd000078e000b */
        /* <DEDUP_REMOVED lines=12> */
.L_x_1306:
[----:B------:R-:W-:Y:S05]  /*2000*/  BSYNC.RECONVERGENT B1 ;  /* 0x0000000000017941 */ /* 0x000fea0003800200 */
.L_x_1305:
[----:B--2---:R1:W2:Y:S01]  /*2010*/  SHFL.DOWN PT, R7, R4, 0x2, R5 ;  /* 0x0840000004077989 */ /* 0x0042a200000e0005 */
[----:B------:R-:W-:Y:S01]  /*2020*/  BSSY.RECONVERGENT B1, `(.L_x_1307) ;  /* 0x0000017000017945 */ /* 0x000fe20003800200 */
[----:B------:R-:W-:Y:S02]  /*2030*/  IMAD.MOV.U32 R6, RZ, RZ, R4 ;  /* 0x000000ffff067224 */ /* 0x000fe400078e0004 */
[----:B------:R1:W3:Y:S01]  /*2040*/  SHFL.DOWN PT, R9, R14, 0x2, R5 ;  /* 0x084000000e097989 */ /* 0x0002e200000e0005 */
[----:B0-----:R-:W-:Y:S02]  /*2050*/  IMAD.MOV.U32 R10, RZ, RZ, R14 ;  /* 0x000000ffff0a7224 */ /* 0x001fe400078e000e */
[----:B------:R-:W-:Y:S01]  /*2060*/  IMAD.MOV.U32 R12, RZ, RZ, R16 ;  /* 0x000000ffff0c7224 */ /* 0x000fe200078e0010 */
[----:B----4-:R1:W0:Y:S01]  /*2070*/  SHFL.DOWN PT, R11, R16, 0x2, R5 ;  /* 0x08400000100b7989 */ /* 0x01022200000e0005 */
[----:B------:R-:W-:Y:S05]  /*2080*/  @P1 BRA `(.L_x_1308) ;  /* 0x0000000000401947 */ /* 0x000fea0003800000 */
[----:B--2---:R-:W-:Y:S01]  /*2090*/  FSETP.GEU.AND P0, PT, R4, R7, PT ;  /* 0x000000070400720b */ /* 0x004fe20003f0e000 */
[----:B------:R-:W-:Y:S02]  /*20a0*/  IMAD.MOV.U32 R6, RZ, RZ, R7 ;  /* 0x000000ffff067224 */ /* 0x000fe400078e0007 */
[----:B---3--:R-:W-:Y:S02]  /*20b0*/  IMAD.MOV.U32 R10, RZ, RZ, R9 ;  /* 0x000000ffff0a7224 */ /* 0x008fe400078e0009 */
        /* <DEDUP_REMOVED lines=13> */
.L_x_1308:
[----:B------:R-:W-:Y:S05]  /*2190*/  BSYNC.RECONVERGENT B1 ;  /* 0x0000000000017941 */ /* 0x000fea0003800200 */
.L_x_1307:
[----:B--2---:R2:W4:Y:S01]  /*21a0*/  SHFL.DOWN PT, R7, R6, 0x4, R5 ;  /* 0x0880000006077989 */ /* 0x00452200000e0005 */
[----:B------:R-:W-:Y:S01]  /*21b0*/  BSSY.RECONVERGENT B1, `(.L_x_1309) ;  /* 0x0000017000017945 */ /* 0x000fe20003800200 */
[----:B-1----:R-:W-:Y:S02]  /*21c0*/  IMAD.MOV.U32 R4, RZ, RZ, R6 ;  /* 0x000000ffff047224 */ /* 0x002fe400078e0006 */
[----:B---3--:R2:W1:Y:S01]  /*21d0*/  SHFL.DOWN PT, R9, R10, 0x4, R5 ;  /* 0x088000000a097989 */ /* 0x00846200000e0005 */
        /* <DEDUP_REMOVED lines=20> */
.L_x_1310:
[----:B------:R-:W-:Y:S05]  /*2320*/  BSYNC.RECONVERGENT B1 ;  /* 0x0000000000017941 */ /* 0x000fea0003800200 */
.L_x_1309:
        /* <DEDUP_REMOVED lines=24> */
.L_x_1312:
[----:B------:R-:W-:Y:S05]  /*24b0*/  BSYNC.RECONVERGENT B1 ;  /* 0x0000000000017941 */ /* 0x000fea0003800200 */
.L_x_1311:
[----:B-1----:R1:W2:Y:S01]  /*24c0*/  SHFL.DOWN PT, R9, R10, 0x10, R5 ;  /* 0x0a0000000a097989 */ /* 0x0022a200000e0005 */
[----:B------:R-:W-:Y:S01]  /*24d0*/  BSSY.RECONVERGENT B1, `(.L_x_1313) ;  /* 0x0000017000017945 */ /* 0x000fe20003800200 */
[----:B------:R-:W-:Y:S02]  /*24e0*/  IMAD.MOV.U32 R6, RZ, RZ, R10 ;  /* 0x000000ffff067224 */ /* 0x000fe400078e000a */
[----:B0-----:R1:W0:Y:S01]  /*24f0*/  SHFL.DOWN PT, R11, R12, 0x10, R5 ;  /* 0x0a0000000c0b7989 */ /* 0x00122200000e0005 */
[----:B----4-:R-:W-:Y:S02]  /*2500*/  IMAD.MOV.U32 R7, RZ, RZ, R12 ;  /* 0x000000ffff077224 */ /* 0x010fe400078e000c */
[----:B---3--:R-:W-:Y:S01]  /*2510*/  IMAD.MOV.U32 R8, RZ, RZ, R14 ;  /* 0x000000ffff087224 */ /* 0x008fe200078e000e */
[----:B------:R1:W3:Y:S01]  /*2520*/  SHFL.DOWN PT, R13, R14, 0x10, R5 ;  /* 0x0a0000000e0d7989 */ /* 0x0002e200000e0005 */
[----:B------:R-:W-:Y:S05]  /*2530*/  @P3 BRA `(.L_x_1314) ;  /* 0x0000000000403947 */ /* 0x000fea0003800000 */
        /* <DEDUP_REMOVED lines=16> */
.L_x_1314:
[----:B------:R-:W-:Y:S05]  /*2640*/  BSYNC.RECONVERGENT B1 ;  /* 0x0000000000017941 */ /* 0x000fea0003800200 */
.L_x_1313:
[----:B------:R-:W-:Y:S04]  /*2650*/  BSSY.RECONVERGENT B1, `(.L_x_1315) ;  /* 0x000000c000017945 */ /* 0x000fe80003800200 */
[----:B------:R-:W-:Y:S05]  /*2660*/  @P2 BRA `(.L_x_1316) ;  /* 0x0000000000282947 */ /* 0x000fea0003800000 */
[----:B-1----:R-:W1:Y:S01]  /*2670*/  S2R R10, SR_CgaCtaId ;  /* 0x00000000000a7919 */ /* 0x002e620000008800 */
[----:B------:R-:W-:Y:S02]  /*2680*/  MOV R5, 0x400 ;  /* 0x0000040000057802 */ /* 0x000fe40000000f00 */
[----:B------:R-:W-:-:S04]  /*2690*/  SHF.R.U32.HI R4, RZ, 0x1, R2 ;  /* 0x00000001ff047819 */ /* 0x000fc80000011602 */
[----:B------:R-:W-:Y:S02]  /*26a0*/  LOP3.LUT R4, R4, 0x1f0, RZ, 0xc0, !PT ;  /* 0x000001f004047812 */ /* 0x000fe400078ec0ff */
[----:B-1----:R-:W-:-:S05]  /*26b0*/  LEA R5, R10, R5, 0x18 ;  /* 0x000000050a057211 */ /* 0x002fca00078ec0ff */
[----:B--2---:R-:W-:Y:S02]  /*26c0*/  IMAD.IADD R9, R4, 0x1, R5 ;  /* 0x0000000104097824 */ /* 0x004fe400078e0205 */
[----:B------:R-:W-:Y:S02]  /*26d0*/  IMAD.MOV.U32 R4, RZ, RZ, R7 ;  /* 0x000000ffff047224 */ /* 0x000fe400078e0007 */
[----:B------:R-:W-:Y:S01]  /*26e0*/  IMAD.MOV.U32 R5, RZ, RZ, R8 ;  /* 0x000000ffff057224 */ /* 0x000fe200078e0008 */
[----:B------:R4:W-:Y:S04]  /*26f0*/  STS [R9+0x8], R6 ;  /* 0x0000080609007388 */ /* 0x0009e80000000800 */
[----:B------:R4:W-:Y:S02]  /*2700*/  STS.64 [R9+0x10], R4 ;  /* 0x0000100409007388 */ /* 0x0009e40000000a00 */
.L_x_1316:
[----:B------:R-:W-:Y:S05]  /*2710*/  BSYNC.RECONVERGENT B1 ;  /* 0x0000000000017941 */ /* 0x000fea0003800200 */
.L_x_1315:
        /* <DEDUP_REMOVED lines=8> */
[----:B-1----:R-:W-:Y:S01]  /*27a0*/  IMAD.MOV.U32 R10, RZ, RZ, R8 ;  /* 0x000000ffff0a7224 */ /* 0x002fe200078e0008 */
[----:B------:R-:W-:-:S07]  /*27b0*/  ISETP.GE.AND P3, PT, R3, 0x81, PT ;  /* 0x000000810300780c */ /* 0x000fce0003f66270 */
[----:B------:R-:W-:Y:S06]  /*27c0*/  @!P0 BRA `(.L_x_1317) ;  /* 0x00000000005c8947 */ /* 0x000fec0003800000 */
[----:B------:R-:W0:Y:S01]  /*27d0*/  S2UR UR5, SR_CgaCtaId ;  /* 0x00000000000579c3 */ /* 0x000e220000008800 */
[----:B------:R-:W-:Y:S01]  /*27e0*/  UMOV UR4, 0x400 ;  /* 0x0000040000047882 */ /* 0x000fe20000000000 */
[----:B------:R-:W-:Y:S01]  /*27f0*/  BSSY.RECONVERGENT B1, `(.L_x_1317) ;  /* 0x0000014000017945 */ /* 0x000fe20003800200 */
[----:B0-----:R-:W-:-:S09]  /*2800*/  ULEA UR4, UR5, UR4, 0x18 ;  /* 0x0000000405047291 */ /* 0x001fd2000f8ec0ff */
[----:B----4-:R-:W0:Y:S04]  /*2810*/  LDS R5, [UR4+0x18] ;  /* 0x00001804ff057984 */ /* 0x010e280008000800 */
[----:B---3--:R-:W1:Y:S01]  /*2820*/  LDS.64 R12, [UR4+0x20] ;  /* 0x00002004ff0c7984 */ /* 0x008e620008000a00 */
        /* <DEDUP_REMOVED lines=16> */
.L_x_1318:
[----:B------:R-:W-:Y:S05]  /*2930*/  BSYNC.RECONVERGENT B1 ;  /* 0x0000000000017941 */ /* 0x000fea0003800200 */
.L_x_1317:
[----:B----4-:R-:W-:Y:S02]  /*2940*/  IMAD.MOV.U32 R4, RZ, RZ, R2 ;  /* 0x000000ffff047224 */ /* 0x010fe400078e0002 */
[----:B--2---:R-:W-:Y:S02]  /*2950*/  IMAD.MOV.U32 R9, RZ, RZ, R11 ;  /* 0x000000ffff097224 */ /* 0x004fe400078e000b */
[----:B------:R-:W-:Y:S01]  /*2960*/  IMAD.MOV.U32 R8, RZ, RZ, R10 ;  /* 0x000000ffff087224 */ /* 0x000fe200078e000a */
[----:B------:R-:W-:Y:S06]  /*2970*/  @!P5 BRA `(.L_x_1319) ;  /* 0x00000000005cd947 */ /* 0x000fec0003800000 */
[----:B------:R-:W0:Y:S01]  /*2980*/  S2UR UR5, SR_CgaCtaId ;  /* 0x00000000000579c3 */ /* 0x000e220000008800 */
[----:B------:R-:W-:Y:S01]  /*2990*/  UMOV UR4, 0x400 ;  /* 0x0000040000047882 */ /* 0x000fe20000000000 */
[----:B------:R-:W-:Y:S01]  /*29a0*/  BSSY.RECONVERGENT B1, `(.L_x_1319) ;  /* 0x0000014000017945 */ /* 0x000fe20003800200 */
[----:B0-----:R-:W-:-:S09]  /*29b0*/  ULEA UR4, UR5, UR4, 0x18 ;  /* 0x0000000405047291 */ /* 0x001fd2000f8ec0ff */
[----:B------:R-:W0:Y:S04]  /*29c0*/  LDS R5, [UR4+0x28] ;  /* 0x00002804ff057984 */ /* 0x000e280008000800 */
[----:B------:R-:W1:Y:S01]  /*29d0*/  LDS.64 R6, [UR4+0x30] ;  /* 0x00003004ff067984 */ /* 0x000e620008000a00 */
        /* <DEDUP_REMOVED lines=16> */
.L_x_1320:
[----:B------:R-:W-:Y:S05]  /*2ae0*/  BSYNC.RECONVERGENT B1 ;  /* 0x0000000000017941 */ /* 0x000fea0003800200 */
.L_x_1319:
        /* <DEDUP_REMOVED lines=29> */
.L_x_1322:
[----:B------:R-:W-:Y:S05]  /*2cc0*/  BSYNC.RECONVERGENT B1 ;  /* 0x0000000000017941 */ /* 0x000fea0003800200 */
.L_x_1321:
        /* <DEDUP_REMOVED lines=26> */
.L_x_1324:
[----:B------:R-:W-:Y:S05]  /*2e70*/  BSYNC.RECONVERGENT B1 ;  /* 0x0000000000017941 */ /* 0x000fea0003800200 */
.L_x_1323:
        /* <DEDUP_REMOVED lines=26> */
.L_x_1326:
[----:B------:R-:W-:Y:S05]  /*3020*/  BSYNC.RECONVERGENT B1 ;  /* 0x0000000000017941 */ /* 0x000fea0003800200 */
.L_x_1325:
        /* <DEDUP_REMOVED lines=26> */
.L_x_1328:
[----:B------:R-:W-:Y:S05]  /*31d0*/  BSYNC.RECONVERGENT B1 ;  /* 0x0000000000017941 */ /* 0x000fea0003800200 */
.L_x_1327:
        /* <DEDUP_REMOVED lines=27> */
.L_x_1260:
        /* <DEDUP_REMOVED lines=10> */
[----:B------:R-:W4:Y:S04]  /*3430*/  LDG.E R11, desc[UR10][R6.64+0xc00] ;  /* 0x000c000a060b7981 */ /* 0x000f28000c1e1900 */
[----:B------:R0:W5:Y:S02]  /*3440*/  LDG.E R3, desc[UR10][R6.64+0x1000] ;  /* 0x0010000a06037981 */ /* 0x000164000c1e1900 */
[----:B0-----:R-:W-:-:S02]  /*3450*/  LOP3.LUT R6, R2, 0x400, RZ, 0xfc, !PT ;  /* 0x0000040002067812 */ /* 0x001fc400078efcff */
[----:B--2---:R-:W-:-:S04]  /*3460*/  FSETP.GEU.AND P0, PT, R8, R9, PT ;  /* 0x000000090800720b */ /* 0x004fc80003f0e000 */
[----:B------:R-:W-:-:S04]  /*3470*/  FSEL R9, R8, R9, P0 ;  /* 0x0000000908097208 */ /* 0x000fc80000000000 */
[----:B---3--:R-:W-:-:S04]  /*3480*/  FSETP.GEU.AND P2, PT, R9, R10, PT ;  /* 0x0000000a0900720b */ /* 0x008fc80003f4e000 */
[----:B------:R-:W-:Y:S01]  /*3490*/  FSEL R10, R9, R10, P2 ;  /* 0x0000000a090a7208 */ /* 0x000fe20001000000 */
[----:B------:R-:W-:-:S03]  /*34a0*/  VIADD R9, R2, 0x200 ;  /* 0x0000020002097836 */ /* 0x000fc60000000000 */
[----:B----4-:R-:W-:-:S04]  /*34b0*/  FSETP.GEU.AND P3, PT, R10, R11, PT ;  /* 0x0000000b0a00720b */ /* 0x010fc80003f6e000 */
[----:B------:R-:W-:Y:S01]  /*34c0*/  FSEL R10, R10, R11, P3 ;  /* 0x0000000b0a0a7208 */ /* 0x000fe20001800000 */
[----:B------:R-:W-:-:S03]  /*34d0*/  VIADD R11, R2, 0x100 ;  /* 0x00000100020b7836 */ /* 0x000fc60000000000 */
[----:B-----5:R-:W-:Y:S02]  /*34e0*/  FSETP.GEU.AND P1, PT, R10, R3, PT ;  /* 0x000000030a00720b */ /* 0x020fe40003f2e000 */
[C---:B------:R-:W-:Y:S02]  /*34f0*/  @P2 SEL R9, R2.reuse, R11, P0 ;  /* 0x0000000b02092207 */ /* 0x040fe40000000000 */
[----:B------:R-:W-:Y:S01]  /*3500*/  IADD3 R8, P2, PT, R5, UR14, RZ ;  /* 0x0000000e05087c10 */ /* 0x000fe2000ff5e0ff */
[----:B------:R-:W-:-:S03]  /*3510*/  @!P3 VIADD R9, R2, 0x300 ;  /* 0x000003000209b836 */ /* 0x000fc60000000000 */
[----:B------:R-:W-:Y:S02]  /*3520*/  IADD3.X R7, PT, PT, R12, UR15, RZ, P2, !PT ;  /* 0x0000000f0c077c10 */ /* 0x000fe400097fe4ff */
[----:B------:R-:W-:Y:S02]  /*3530*/  ISETP.LE.AND P2, PT, R4, UR6, PT ;  /* 0x0000000604007c0c */ /* 0x000fe4000bf43270 */
[----:B------:R-:W-:Y:S02]  /*3540*/  IADD3 R5, P3, PT, R6, R8, RZ ;  /* 0x0000000806057210 */ /* 0x000fe40007f7e0ff */
[C---:B------:R-:W-:Y:S02]  /*3550*/  @P1 ISETP.GE.U32.AND P0, PT, R9.reuse, R6, PT ;  /* 0x000000060900120c */ /* 0x040fe40003f06070 */
[----:B------:R-:W-:Y:S01]  /*3560*/  @P1 IADD3 R8, P4, PT, R9, R8, RZ ;  /* 0x0000000809081210 */ /* 0x000fe20007f9e0ff */
[----:B------:R-:W-:Y:S01]  /*3570*/  IMAD.X R6, RZ, RZ, R7, P3 ;  /* 0x000000ffff067224 */ /* 0x000fe200018e0607 */
[----:B------:R-:W-:-:S03]  /*3580*/  @P1 ISETP.GE.U32.AND.EX P0, PT, RZ, RZ, PT, P0 ;  /* 0x000000ffff00120c */ /* 0x000fc60003f06100 */
        /* <DEDUP_REMOVED lines=24> */
.L_x_1331:
[----:B------:R-:W-:Y:S05]  /*3710*/  BSYNC.RECONVERGENT B1 ;  /* 0x0000000000017941 */ /* 0x000fea0003800200 */
.L_x_1330:
[----:B------:R-:W1:Y:S08]  /*3720*/  S2UR UR5, SR_CgaCtaId ;  /* 0x00000000000579c3 */ /* 0x000e700000008800 */
[----:B------:R-:W-:Y:S06]  /*3730*/  BAR.SYNC.DEFER_BLOCKING 0x0 ;  /* 0x0000000000007b1d */ /* 0x000fec0000010000 */
[----:B------:R-:W-:-:S02]  /*3740*/  UMOV UR4, 0x400 ;  /* 0x0000040000047882 */ /* 0x000fc40000000000 */
[----:B-1----:R-:W-:-:S06]  /*3750*/  ULEA UR4, UR5, UR4, 0x18 ;  /* 0x0000000405047291 */ /* 0x002fcc000f8ec0ff */
[----:B0-----:R-:W-:-:S05]  /*3760*/  IMAD.U32 R7, RZ, RZ, UR4 ;  /* 0x00000004ff077e24 */ /* 0x001fca000f8e00ff */
[----:B------:R-:W0:Y:S02]  /*3770*/  LDS R11, [R7+0x98] ;  /* 0x00009800070b7984 */ /* 0x000e240000000800 */
[----:B0-----:R-:W-:-:S05]  /*3780*/  VIADD R13, R11, 0x500 ;  /* 0x000005000b0d7836 */ /* 0x001fca0000000000 */
[----:B------:R-:W-:-:S13]  /*3790*/  ISETP.GT.AND P0, PT, R13, R4, PT ;  /* 0x000000040d00720c */ /* 0x000fda0003f04270 */
[----:B------:R-:W-:Y:S05]  /*37a0*/  @P0 BRA `(.L_x_1332) ;  /* 0x00000004004c0947 */ /* 0x000fea0003800000 */
[----:B------:R-:W-:Y:S01]  /*37b0*/  BSSY.RECONVERGENT B1, `(.L_x_1332) ;  /* 0x0000052000017945 */ /* 0x000fe20003800200 */
[----:B------:R-:W-:Y:S01]  /*37c0*/  IMAD.MOV.U32 R12, RZ, RZ, R3 ;  /* 0x000000ffff0c7224 */ /* 0x000fe200078e0003 */
[----:B------:R-:W0:Y:S01]  /*37d0*/  LDCU UR7, c[0x0][0x398] ;  /* 0x00007300ff0777ac */ /* 0x000e220008000800 */
[----:B------:R-:W-:Y:S02]  /*37e0*/  IMAD.MOV.U32 R16, RZ, RZ, R5 ;  /* 0x000000ffff107224 */ /* 0x000fe400078e0005 */
[----:B------:R-:W-:Y:S01]  /*37f0*/  IMAD.MOV.U32 R23, RZ, RZ, R6 ;  /* 0x000000ffff177224 */ /* 0x000fe200078e0006 */
[----:B------:R-:W1:Y:S06]  /*3800*/  LDCU.128 UR12, c[0x0][0x380] ;  /* 0x00007000ff0c77ac */ /* 0x000e6c0008000c00 */
.L_x_1335:
[----:B------:R-:W-:-:S04]  /*3810*/  IADD3 R21, P0, PT, R2, R11, RZ ;  /* 0x0000000b02157210 */ /* 0x000fc80007f1e0ff */
[----:B------:R-:W-:Y:S02]  /*3820*/  LEA.HI.X.SX32 R20, R11, RZ, 0x1, P0 ;  /* 0x000000ff0b147211 */ /* 0x000fe400000f0eff */
[----:B-1----:R-:W-:-:S04]  /*3830*/  LEA R4, P0, R21, UR12, 0x2 ;  /* 0x0000000c15047c11 */ /* 0x002fc8000f8010ff */
[----:B------:R-:W-:-:S05]  /*3840*/  LEA.HI.X R5, R21, UR13, R20, 0x2, P0 ;  /* 0x0000000d15057c11 */ /* 0x000fca00080f1414 */
[----:B------:R-:W2:Y:S04]  /*3850*/  LDG.E R11, desc[UR10][R4.64] ;  /* 0x0000000a040b7981 */ /* 0x000ea8000c1e1900 */
[----:B------:R-:W3:Y:S04]  /*3860*/  LDG.E R14, desc[UR10][R4.64+0x400] ;  /* 0x0004000a040e7981 */ /* 0x000ee8000c1e1900 */
[----:B------:R-:W4:Y:S04]  /*3870*/  LDG.E R13, desc[UR10][R4.64+0x800] ;  /* 0x0008000a040d7981 */ /* 0x000f28000c1e1900 */
[----:B------:R-:W4:Y:S01]  /*3880*/  LDG.E R10, desc[UR10][R4.64+0xc00] ;  /* 0x000c000a040a7981 */ /* 0x000f22000c1e1900 */
[----:B------:R-:W-:-:S03]  /*3890*/  IADD3 R21, P0, PT, R21, UR14, RZ ;  /* 0x0000000e15157c10 */ /* 0x000fc6000ff1e0ff */
[----:B------:R1:W5:Y:S01]  /*38a0*/  LDG.E R3, desc[UR10][R4.64+0x1000] ;  /* 0x0010000a04037981 */ /* 0x000362000c1e1900 */
[----:B------:R-:W-:Y:S01]  /*38b0*/  IADD3.X R20, PT, PT, R20, UR15, RZ, P0, !PT ;  /* 0x0000000f14147c10 */ /* 0x000fe200087fe4ff */
[----:B------:R-:W-:Y:S01]  /*38c0*/  BSSY.RECONVERGENT B2, `(.L_x_1333) ;  /* 0x000002a000027945 */ /* 0x000fe20003800200 */
[----:B------:R-:W-:Y:S01]  /*38d0*/  BAR.SYNC.DEFER_BLOCKING 0x0 ;  /* 0x0000000000007b1d */ /* 0x000fe20000010000 */
[C---:B------:R-:W-:Y:S02]  /*38e0*/  IADD3 R18, P3, PT, R21.reuse, 0x100, RZ ;  /* 0x0000010015127810 */ /* 0x040fe40007f7e0ff */
[C---:B------:R-:W-:Y:S02]  /*38f0*/  IADD3 R17, P4, PT, R21.reuse, 0x200, RZ ;  /* 0x0000020015117810 */ /* 0x040fe40007f9e0ff */
[----:B-1----:R-:W-:Y:S01]  /*3900*/  IADD3 R5, P6, PT, R21, 0x400, RZ ;  /* 0x0000040015057810 */ /* 0x002fe20007fde0ff */
[----:B------:R-:W-:Y:S01]  /*3910*/  IMAD.X R19, RZ, RZ, R20, P3 ;  /* 0x000000ffff137224 */ /* 0x000fe200018e0614 */
[----:B------:R-:W-:-:S03]  /*3920*/  ISETP.NE.AND P3, PT, R2, RZ, PT ;  /* 0x000000ff0200720c */ /* 0x000fc60003f65270 */
        /* <DEDUP_REMOVED lines=9> */
[--C-:B------:R-:W-:Y:S02]  /*39c0*/  IMAD.X R16, RZ, RZ, R20.reuse, P4 ;  /* 0x000000ffff107224 */ /* 0x100fe400020e0614 */
[----:B------:R-:W-:Y:S01]  /*39d0*/  IMAD.X R15, RZ, RZ, R20, P5 ;  /* 0x000000ffff0f7224 */ /* 0x000fe200028e0614 */
[----:B------:R-:W-:-:S07]  /*39e0*/  @P2 SEL R20, R23, R20, P0 ;  /* 0x0000001417142207 */ /* 0x000fce0000000000 */
        /* <DEDUP_REMOVED lines=10> */
[----:B------:R-:W-:Y:S02]  /*3a90*/  @P2 FSEL R13, R14, R13, P0 ;  /* 0x0000000d0e0d2208 */ /* 0x000fe40000000000 */
[----:B------:R-:W-:Y:S02]  /*3aa0*/  @P2 SEL R17, R18, R17, P0 ;  /* 0x0000001112112207 */ /* 0x000fe40000000000 */
[----:B------:R-:W-:Y:S02]  /*3ab0*/  FSETP.GEU.AND P1, PT, R13, R10, PT ;  /* 0x0000000a0d00720b */ /* 0x000fe40003f2e000 */
[----:B------:R-:W-:Y:S01]  /*3ac0*/  @P2 SEL R16, R19, R16, P0 ;  /* 0x0000001013102207 */ /* 0x000fe20000000000 */
[----:B------:R-:W-:Y:S10]  /*3ad0*/  @P3 BRA `(.L_x_1334) ;  /* 0x0000000000203947 */ /* 0x000ff40003800000 */
[----:B------:R-:W-:-:S05]  /*3ae0*/  IMAD.MOV.U32 R11, RZ, RZ, 0x500 ;  /* 0x00000500ff0b7424 */ /* 0x000fca00078e00ff */
[----:B------:R-:W2:Y:S01]  /*3af0*/  ATOMG.E.ADD.STRONG.GPU PT, R4, desc[UR10][R8.64], R11 ;  /* 0x8000000b080479a8 */ /* 0x000ea200081ef10a */
[----:B------:R-:W1:Y:S01]  /*3b00*/  S2UR UR5, SR_CgaCtaId ;  /* 0x00000000000579c3 */ /* 0x000e620000008800 */
[----:B------:R-:W-:Y:S02]  /*3b10*/  UMOV UR4, 0x400 ;  /* 0x0000040000047882 */ /* 0x000fe40000000000 */
[----:B-1----:R-:W-:-:S06]  /*3b20*/  ULEA UR4, UR5, UR4, 0x18 ;  /* 0x0000000405047291 */ /* 0x002fcc000f8ec0ff */
[----:B------:R-:W-:Y:S02]  /*3b30*/  IMAD.U32 R7, RZ, RZ, UR4 ;  /* 0x00000004ff077e24 */ /* 0x000fe4000f8e00ff */
[----:B--2---:R-:W-:-:S05]  /*3b40*/  VIADD R4, R4, UR6 ;  /* 0x0000000604047c36 */ /* 0x004fca0008000000 */
[----:B------:R1:W-:Y:S02]  /*3b50*/  STS [R7+0x98], R4 ;  /* 0x0000980407007388 */ /* 0x0003e40000000800 */
.L_x_1334:
[----:B0-----:R-:W-:Y:S05]  /*3b60*/  BSYNC.RECONVERGENT B2 ;  /* 0x0000000000027941 */ /* 0x001fea0003800200 */
.L_x_1333:
[----:B------:R-:W-:Y:S01]  /*3b70*/  BAR.SYNC.DEFER_BLOCKING 0x0 ;  /* 0x0000000000007b1d */ /* 0x000fe20000010000 */
[----:B------:R-:W-:Y:S01]  /*3b80*/  @P1 ISETP.GE.U32.AND P0, PT, R17, R12, PT ;  /* 0x0000000c1100120c */ /* 0x000fe20003f06070 */
[----:B-1----:R-:W-:-:S03]  /*3b90*/  IMAD.U32 R4, RZ, RZ, UR7 ;  /* 0x00000007ff047e24 */ /* 0x002fc6000f8e00ff */
[----:B------:R-:W-:-:S04]  /*3ba0*/  @P1 ISETP.GE.AND.EX P0, PT, R16, R15, PT, P0 ;  /* 0x0000000f1000120c */ /* 0x000fc80003f06300 */
[----:B------:R-:W-:-:S04]  /*3bb0*/  @P1 FSETP.LT.OR P0, PT, R10, R13, !P0 ;  /* 0x0000000d0a00120b */ /* 0x000fc80004701400 */
[----:B------:R-:W-:Y:S02]  /*3bc0*/  @P1 FSEL R10, R13, R10, P0 ;  /* 0x0000000a0d0a1208 */ /* 0x000fe40000000000 */
[----:B------:R-:W-:Y:S02]  /*3bd0*/  @P1 SEL R12, R17, R12, P0 ;  /* 0x0000000c110c1207 */ /* 0x000fe40000000000 */
[----:B-----5:R-:W-:Y:S02]  /*3be0*/  FSETP.GEU.AND P2, PT, R10, R3, PT ;  /* 0x000000030a00720b */ /* 0x020fe40003f4e000 */
[----:B------:R-:W-:Y:S01]  /*3bf0*/  @P1 SEL R15, R16, R15, P0 ;  /* 0x0000000f100f1207 */ /* 0x000fe20000000000 */
[----:B------:R-:W0:Y:S10]  /*3c00*/  LDS R11, [R7+0x98] ;  /* 0x00009800070b7984 */ /* 0x000e340000000800 */
        /* <DEDUP_REMOVED lines=8> */
[----:B------:R-:W-:Y:S02]  /*3c90*/  IMAD.MOV.U32 R23, RZ, RZ, R6 ;  /* 0x000000ffff177224 */ /* 0x000fe400078e0006 */
[----:B0-----:R-:W-:-:S05]  /*3ca0*/  VIADD R13, R11, 0x500 ;  /* 0x000005000b0d7836 */ /* 0x001fca0000000000 */
[----:B------:R-:W-:-:S13]  /*3cb0*/  ISETP.GT.AND P0, PT, R13, R4, PT ;  /* 0x000000040d00720c */ /* 0x000fda0003f04270 */
[----:B------:R-:W-:Y:S05]  /*3cc0*/  @!P0 BRA `(.L_x_1335) ;  /* 0xfffffff800d08947 */ /* 0x000fea000383ffff */
[----:B------:R-:W-:Y:S05]  /*3cd0*/  BSYNC.RECONVERGENT B1 ;  /* 0x0000000000017941 */ /* 0x000fea0003800200 */
.L_x_1332:
        /* <DEDUP_REMOVED lines=9> */
[----:B------:R-:W-:Y:S03]  /*3d70*/  BSSY.RECONVERGENT B2, `(.L_x_1337) ;  /* 0x000002a000027945 */ /* 0x000fe60003800200 */
[----:B------:R-:W-:-:S04]  /*3d80*/  IADD3 R14, PT, PT, -R11, R4, R8 ;  /* 0x000000040b0e7210 */ /* 0x000fc80007ffe108 */
[----:B------:R-:W-:-:S04]  /*3d90*/  LOP3.LUT R4, R14, 0x300, RZ, 0xc0, !PT ;  /* 0x000003000e047812 */ /* 0x000fc800078ec0ff */
[----:B------:R-:W-:Y:S01]  /*3da0*/  ISETP.NE.AND P0, PT, R4, 0x300, PT ;  /* 0x000003000400780c */ /* 0x000fe20003f05270 */
[----:B------:R-:W-:-:S12]  /*3db0*/  IMAD.MOV.U32 R4, RZ, RZ, R2 ;  /* 0x000000ffff047224 */ /* 0x000fd800078e0002 */
[----:B------:R-:W-:Y:S05]  /*3dc0*/  @!P0 BRA `(.L_x_1338) ;  /* 0x0000000000908947 */ /* 0x000fea0003800000 */
[----:B------:R-:W2:Y:S01]  /*3dd0*/  LDC.64 R8, c[0x0][0x380] ;  /* 0x0000e000ff087b82 */ /* 0x000ea20000000a00 */
[----:B------:R-:W-:Y:S01]  /*3de0*/  LEA.HI R4, R14, 0x1, RZ, 0x18 ;  /* 0x000000010e047811 */ /* 0x000fe200078fc0ff */
[----:B------:R-:W-:-:S03]  /*3df0*/  IMAD.IADD R15, R2, 0x1, R11 ;  /* 0x00000001020f7824 */ /* 0x000fc600078e020b */
[----:B------:R-:W-:Y:S01]  /*3e00*/  LOP3.LUT R10, R4, 0x3, RZ, 0xc0, !PT ;  /* 0x00000003040a7812 */ /* 0x000fe200078ec0ff */
[----:B------:R-:W-:-:S04]  /*3e10*/  IMAD.MOV.U32 R4, RZ, RZ, R2 ;  /* 0x000000ffff047224 */ /* 0x000fc800078e0002 */
[----:B------:R-:W-:-:S07]  /*3e20*/  IMAD.MOV R10, RZ, RZ, -R10 ;  /* 0x000000ffff0a7224 */ /* 0x000fce00078e0a0a */
.L_x_1341:
[----:B--2---:R-:W-:-:S06]  /*3e30*/  IMAD.WIDE R12, R15, 0x4, R8 ;  /* 0x000000040f0c7825 */ /* 0x004fcc00078e0208 */
[----:B------:R-:W2:Y:S01]  /*3e40*/  LDG.E R13, desc[UR10][R12.64] ;  /* 0x0000000a0c0d7981 */ /* 0x000ea2000c1e1900 */
[C---:B-1----:R-:W-:Y:S01]  /*3e50*/  IADD3 R19, P1, PT, R15.reuse, UR4, RZ ;  /* 0x000000040f137c10 */ /* 0x042fe2000ff3e0ff */
[----:B------:R-:W-:Y:S01]  /*3e60*/  VIADD R10, R10, 0x1 ;  /* 0x000000010a0a7836 */ /* 0x000fe20000000000 */
[----:B------:R-:W-:Y:S01]  /*3e70*/  BSSY.RECONVERGENT B3, `(.L_x_1339) ;  /* 0x0000016000037945 */ /* 0x000fe20003800200 */
[----:B------:R-:W-:Y:S01]  /*3e80*/  IMAD.MOV.U32 R16, RZ, RZ, R5 ;  /* 0x000000ffff107224 */ /* 0x000fe200078e0005 */
[----:B------:R-:W-:Y:S01]  /*3e90*/  LEA.HI.X.SX32 R20, R15, UR5, 0x1, P1 ;  /* 0x000000050f147c11 */ /* 0x000fe200088f0eff */
[----:B------:R-:W-:Y:S01]  /*3ea0*/  IMAD.MOV.U32 R17, RZ, RZ, R6 ;  /* 0x000000ffff117224 */ /* 0x000fe200078e0006 */
[----:B------:R-:W-:Y:S01]  /*3eb0*/  ISETP.NE.AND P2, PT, R10, RZ, PT ;  /* 0x000000ff0a00720c */ /* 0x000fe20003f45270 */
[----:B------:R-:W-:Y:S02]  /*3ec0*/  IMAD.MOV.U32 R18, RZ, RZ, R3 ;  /* 0x000000ffff127224 */ /* 0x000fe400078e0003 */
        /* <DEDUP_REMOVED lines=16> */
.L_x_1340:
[----:B0-----:R-:W-:Y:S05]  /*3fd0*/  BSYNC.RECONVERGENT B3 ;  /* 0x0000000000037941 */ /* 0x001fea0003800200 */
.L_x_1339:
[----:B------:R-:W-:Y:S02]  /*3fe0*/  VIADD R4, R4, 0x100 ;  /* 0x0000010004047836 */ /* 0x000fe40000000000 */
[----:B------:R-:W-:Y:S01]  /*3ff0*/  VIADD R15, R15, 0x100 ;  /* 0x000001000f0f7836 */ /* 0x000fe20000000000 */
[----:B------:R-:W-:Y:S06]  /*4000*/  @P2 BRA `(.L_x_1341) ;  /* 0xfffffffc00882947 */ /* 0x000fec000383ffff */
.L_x_1338:
[----:B01----:R-:W-:Y:S05]  /*4010*/  BSYNC.RECONVERGENT B2 ;  /* 0x0000000000027941 */ /* 0x003fea0003800200 */
.L_x_1337:
        /* <DEDUP_REMOVED lines=9> */
.L_x_1350:
[----:B------:R-:W-:-:S05]  /*40b0*/  IMAD.WIDE R14, R11, 0x4, R8 ;  /* 0x000000040b0e7825 */ /* 0x000fca00078e0208 */
[----:B------:R-:W2:Y:S04]  /*40c0*/  LDG.E R24, desc[UR10][R14.64+-0x800] ;  /* 0xfff8000a0e187981 */ /* 0x000ea8000c1e1900 */
[----:B------:R0:W5:Y:S04]  /*40d0*/  LDG.E R26, desc[UR10][R14.64+-0x400] ;  /* 0xfffc000a0e1a7981 */ /* 0x000168000c1e1900 */
        /* <DEDUP_REMOVED lines=21> */
.L_x_1343:
[----:B------:R-:W-:Y:S05]  /*4230*/  BSYNC.RECONVERGENT B2 ;  /* 0x0000000000027941 */ /* 0x000fea0003800200 */
.L_x_1342:
        /* <DEDUP_REMOVED lines=19> */
.L_x_1345:
[----:B------:R-:W-:Y:S05]  /*4370*/  BSYNC.RECONVERGENT B2 ;  /* 0x0000000000027941 */ /* 0x000fea0003800200 */
.L_x_1344:
[----:B------:R-:W-:Y:S01]  /*4380*/  FSETP.GEU.AND P0, PT, R3, R10, PT ;  /* 0x0000000a0300720b */ /* 0x000fe20003f0e000 */
[----:B------:R-:W-:Y:S01]  /*4390*/  BSSY.RECONVERGENT B2, `(.L_x_1346) ;  /* 0x0000013000027945 */ /* 0x000fe20003800200 */
[C---:B------:R-:W-:Y:S01]  /*43a0*/  IADD3 R16, P1, PT, R19.reuse, UR6, RZ ;  /* 0x0000000613107c10 */ /* 0x040fe2000ff3e0ff */
        /* <DEDUP_REMOVED lines=17> */
.L_x_1347:
[----:B------:R-:W-:Y:S05]  /*44c0*/  BSYNC.RECONVERGENT B2 ;  /* 0x0000000000027941 */ /* 0x000fea0003800200 */
.L_x_1346:
        /* <DEDUP_REMOVED lines=18> */
.L_x_1349:
[----:B------:R-:W-:Y:S05]  /*45f0*/  BSYNC.RECONVERGENT B2 ;  /* 0x0000000000027941 */ /* 0x000fea0003800200 */
.L_x_1348:
[----:B------:R-:W-:Y:S02]  /*4600*/  VIADD R4, R4, 0x400 ;  /* 0x0000040004047836 */ /* 0x000fe40000000000 */
[----:B------:R-:W-:Y:S02]  /*4610*/  VIADD R20, R20, 0x400 ;  /* 0x0000040014147836 */ /* 0x000fe40000000000 */
[----:B------:R-:W-:Y:S01]  /*4620*/  VIADD R19, R19, 0x400 ;  /* 0x0000040013137836 */ /* 0x000fe20000000000 */
[----:B------:R-:W-:Y:S01]  /*4630*/  ISETP.GE.AND P0, PT, R4, R7, PT ;  /* 0x000000070400720c */ /* 0x000fe20003f06270 */
[----:B------:R-:W-:Y:S02]  /*4640*/  VIADD R18, R18, 0x400 ;  /* 0x0000040012127836 */ /* 0x000fe40000000000 */
[----:B------:R-:W-:-:S10]  /*4650*/  VIADD R11, R11, 0x400 ;  /* 0x000004000b0b7836 */ /* 0x000fd40000000000 */
[----:B------:R-:W-:Y:S05]  /*4660*/  @!P0 BRA `(.L_x_1350) ;  /* 0xfffffff800908947 */ /* 0x000fea000383ffff */
.L_x_1336:
[----:B01----:R-:W-:Y:S05]  /*4670*/  BSYNC.RECONVERGENT B1 ;  /* 0x0000000000017941 */ /* 0x003fea0003800200 */
.L_x_1329:
        /* <DEDUP_REMOVED lines=31> */
.L_x_1352:
[----:B------:R-:W-:Y:S05]  /*4870*/  BSYNC.RECONVERGENT B1 ;  /* 0x0000000000017941 */ /* 0x000fea0003800200 */
.L_x_1351:
        /* <DEDUP_REMOVED lines=24> */
.L_x_1354:
[----:B------:R-:W-:Y:S05]  /*4a00*/  BSYNC.RECONVERGENT B1 ;  /* 0x0000000000017941 */ /* 0x000fea0003800200 */
.L_x_1353:
[----:B---3--:R3:W4:Y:S01]  /*4a10*/  SHFL.DOWN PT, R10, R3, 0x4, 0x1f ;  /* 0x08801f00030a7f89 */ /* 0x00872200000e0000 */
[----:B------:R-:W-:Y:S01]  /*4a20*/  BSSY.RECONVERGENT B1, `(.L_x_1355) ;  /* 0x0000017000017945 */ /* 0x000fe20003800200 */
[----:B0-----:R-:W-:Y:S02]  /*4a30*/  IMAD.MOV.U32 R4, RZ, RZ, R3 ;  /* 0x000000ffff047224 */ /* 0x001fe400078e0003 */
[----:B------:R3:W0:Y:S01]  /*4a40*/  SHFL.DOWN PT, R12, R5, 0x4, 0x1f ;  /* 0x08801f00050c7f89 */ /* 0x00062200000e0000 */
[----:B--2---:R-:W-:Y:S02]  /*4a50*/  IMAD.MOV.U32 R6, RZ, RZ, R5 ;  /* 0x000000ffff067224 */ /* 0x004fe400078e0005 */
[----:B------:R-:W-:Y:S01]  /*4a60*/  IMAD.MOV.U32 R7, RZ, RZ, R8 ;  /* 0x000000ffff077224 */ /* 0x000fe200078e0008 */
[----:B------:R3:W2:Y:S01]  /*4a70*/  SHFL.DOWN PT, R9, R8, 0x4, 0x1f ;  /* 0x08801f0008097f89 */ /* 0x0006a200000e0000 */
        /* <DEDUP_REMOVED lines=17> */
.L_x_1356:
[----:B------:R-:W-:Y:S05]  /*4b90*/  BSYNC.RECONVERGENT B1 ;  /* 0x0000000000017941 */ /* 0x000fea0003800200 */
.L_x_1355:
[----:B-1----:R1:W0:Y:S01]  /*4ba0*/  SHFL.DOWN PT, R11, R4, 0x8, 0x1f ;  /* 0x09001f00040b7f89 */ /* 0x00222200000e0000 */
[----:B------:R-:W-:Y:S01]  /*4bb0*/  BSSY.RECONVERGENT B1, `(.L_x_1357) ;  /* 0x0000017000017945 */ /* 0x000fe20003800200 */
[----:B---3--:R-:W-:Y:S02]  /*4bc0*/  IMAD.MOV.U32 R3, RZ, RZ, R4 ;  /* 0x000000ffff037224 */ /* 0x008fe400078e0004 */
[----:B------:R1:W3:Y:S01]  /*4bd0*/  SHFL.DOWN PT, R13, R6, 0x8, 0x1f ;  /* 0x09001f00060d7f89 */ /* 0x0002e200000e0000 */
[----:B------:R-:W-:Y:S02]  /*4be0*/  IMAD.MOV.U32 R5, RZ, RZ, R6 ;  /* 0x000000ffff057224 */ /* 0x000fe400078e0006 */
[----:B--2---:R-:W-:Y:S01]  /*4bf0*/  IMAD.MOV.U32 R9, RZ, RZ, R7 ;  /* 0x000000ffff097224 */ /* 0x004fe200078e0007 */
[----:B------:R1:W2:Y:S01]  /*4c00*/  SHFL.DOWN PT, R8, R7, 0x8, 0x1f ;  /* 0x09001f0007087f89 */ /* 0x0002a200000e0000 */
[----:B------:R-:W-:Y:S05]  /*4c10*/  @P4 BRA `(.L_x_1358) ;  /* 0x0000000000404947 */ /* 0x000fea0003800000 */
[----:B0-----:R-:W-:Y:S01]  /*4c20*/  FSETP.GEU.AND P0, PT, R4, R11, PT ;  /* 0x0000000b0400720b */ /* 0x001fe20003f0e000 */
[----:B------:R-:W-:Y:S02]  /*4c30*/  IMAD.MOV.U32 R3, RZ, RZ, R11 ;  /* 0x000000ffff037224 */ /* 0x000fe400078e000b */
[----:B---3--:R-:W-:Y:S02]  /*4c40*/  IMAD.MOV.U32 R5, RZ, RZ, R13 ;  /* 0x000000ffff057224 */ /* 0x008fe400078e000d */
        /* <DEDUP_REMOVED lines=13> */
.L_x_1358:
[----:B------:R-:W-:Y:S05]  /*4d20*/  BSYNC.RECONVERGENT B1 ;  /* 0x0000000000017941 */ /* 0x000fea0003800200 */
.L_x_1357:
[----:B-1----:R1:W1:Y:S01]  /*4d30*/  SHFL.DOWN PT, R4, R3, 0x10, 0x1f ;  /* 0x0a001f0003047f89 */ /* 0x00226200000e0000 */
[----:B------:R-:W-:Y:S01]  /*4d40*/  BSSY.RECONVERGENT B1, `(.L_x_1359) ;  /* 0x0000017000017945 */ /* 0x000fe20003800200 */
[----:B------:R-:W-:Y:S02]  /*4d50*/  IMAD.MOV.U32 R6, RZ, RZ, R3 ;  /* 0x000000ffff067224 */ /* 0x000fe400078e0003 */
[----:B----4-:R4:W1:Y:S01]  /*4d60*/  SHFL.DOWN PT, R10, R5, 0x10, 0x1f ;  /* 0x0a001f00050a7f89 */ /* 0x01086200000e0000 */
[----:B------:R-:W-:Y:S02]  /*4d70*/  IMAD.MOV.U32 R7, RZ, RZ, R5 ;  /* 0x000000ffff077224 */ /* 0x000fe400078e0005 */
[----:B--2---:R-:W-:Y:S01]  /*4d80*/  IMAD.MOV.U32 R8, RZ, RZ, R9 ;  /* 0x000000ffff087224 */ /* 0x004fe200078e0009 */
[----:B0-----:R4:W0:Y:S01]  /*4d90*/  SHFL.DOWN PT, R12, R9, 0x10, 0x1f ;  /* 0x0a001f00090c7f89 */ /* 0x00182200000e0000 */
        /* <DEDUP_REMOVED lines=17> */
.L_x_1360:
[----:B------:R-:W-:Y:S05]  /*4eb0*/  BSYNC.RECONVERGENT B1 ;  /* 0x0000000000017941 */ /* 0x000fea0003800200 */
.L_x_1359:
[----:B------:R-:W-:Y:S04]  /*4ec0*/  BSSY.RECONVERGENT B1, `(.L_x_1361) ;  /* 0x000000c000017945 */ /* 0x000fe80003800200 */
[----:B------:R-:W-:Y:S05]  /*4ed0*/  @P2 BRA `(.L_x_1362) ;  /* 0x0000000000282947 */ /* 0x000fea0003800000 */
[----:B----4-:R-:W2:Y:S01]  /*4ee0*/  S2R R5, SR_CgaCtaId ;  /* 0x0000000000057919 */ /* 0x010ea20000008800 */
[----:B-1----:R-:W-:Y:S02]  /*4ef0*/  MOV R4, 0x400 ;  /* 0x0000040000047802 */ /* 0x002fe40000000f00 */
[----:B------:R-:W-:-:S04]  /*4f00*/  SHF.R.U32.HI R3, RZ, 0x1, R2 ;  /* 0x00000001ff037819 */ /* 0x000fc80000011602 */
[----:B------:R-:W-:Y:S02]  /*4f10*/  LOP3.LUT R3, R3, 0x1f0, RZ, 0xc0, !PT ;  /* 0x000001f003037812 */ /* 0x000fe400078ec0ff */
[----:B--2---:R-:W-:Y:S01]  /*4f20*/  LEA R4, R5, R4, 0x18 ;  /* 0x0000000405047211 */ /* 0x004fe200078ec0ff */
[----:B------:R-:W-:-:S04]  /*4f30*/  IMAD.MOV.U32 R5, RZ, RZ, R8 ;  /* 0x000000ffff057224 */ /* 0x000fc800078e0008 */
[----:B------:R-:W-:Y:S02]  /*4f40*/  IMAD.IADD R3, R3, 0x1, R4 ;  /* 0x0000000103037824 */ /* 0x000fe400078e0204 */
[----:B------:R-:W-:-:S03]  /*4f50*/  IMAD.MOV.U32 R4, RZ, RZ, R7 ;  /* 0x000000ffff047224 */ /* 0x000fc600078e0007 */
[----:B------:R2:W-:Y:S04]  /*4f60*/  STS [R3+0x8], R6 ;  /* 0x0000080603007388 */ /* 0x0005e80000000800 */
[----:B------:R2:W-:Y:S02]  /*4f70*/  STS.64 [R3+0x10], R4 ;  /* 0x0000100403007388 */ /* 0x0005e40000000a00 */
.L_x_1362:
[----:B------:R-:W-:Y:S05]  /*4f80*/  BSYNC.RECONVERGENT B1 ;  /* 0x0000000000017941 */ /* 0x000fea0003800200 */
.L_x_1361:
        /* <DEDUP_REMOVED lines=27> */
.L_x_1364:
[----:B------:R-:W-:Y:S05]  /*5140*/  BSYNC.RECONVERGENT B1 ;  /* 0x0000000000017941 */ /* 0x000fea0003800200 */
.L_x_1363:
        /* <DEDUP_REMOVED lines=27> */
.L_x_1366:
[----:B------:R-:W-:Y:S05]  /*5300*/  BSYNC.RECONVERGENT B1 ;  /* 0x0000000000017941 */ /* 0x000fea0003800200 */
.L_x_1365:
        /* <DEDUP_REMOVED lines=17> */
.L_x_1368:
[----:B------:R-:W-:Y:S05]  /*5420*/  BSYNC.RECONVERGENT B1 ;  /* 0x0000000000017941 */ /* 0x000fea0003800200 */
.L_x_1367:
        /* <DEDUP_REMOVED lines=17> */
.L_x_1370:
[----:B------:R-:W-:Y:S05]  /*5540*/  BSYNC.RECONVERGENT B1 ;  /* 0x0000000000017941 */ /* 0x000fea0003800200 */
.L_x_1369:
        /* <DEDUP_REMOVED lines=17> */
.L_x_1372:
[----:B------:R-:W-:Y:S05]  /*5660*/  BSYNC.RECONVERGENT B1 ;  /* 0x0000000000017941 */ /* 0x000fea0003800200 */
.L_x_1371:
        /* <DEDUP_REMOVED lines=17> */
.L_x_1374:
[----:B------:R-:W-:Y:S05]  /*5780*/  BSYNC.RECONVERGENT B1 ;  /* 0x0000000000017941 */ /* 0x000fea0003800200 */
.L_x_1373:
        /* <DEDUP_REMOVED lines=16> */
.L_x_1292:
[----:B------:R-:W-:Y:S05]  /*5890*/  BSYNC.RECONVERGENT B0 ;  /* 0x0000000000007941 */ /* 0x000fea0003800200 */
.L_x_1259:
[----:B------:R-:W-:Y:S05]  /*58a0*/  @P2 EXIT ;  /* 0x000000000000294d */ /* 0x000fea0003800000 */
[----:B-1234-:R-:W1:Y:S01]  /*58b0*/  LDC.64 R2, c[0x0][0x390] ;  /* 0x0000e400ff027b82 */ /* 0x01ee620000000a00 */
[----:B0-----:R-:W-:Y:S02]  /*58c0*/  IMAD.MOV.U32 R9, RZ, RZ, R8 ;  /* 0x000000ffff097224 */ /* 0x001fe400078e0008 */
[----:B------:R-:W-:Y:S02]  /*58d0*/  IMAD.MOV.U32 R8, RZ, RZ, R7 ;  /* 0x000000ffff087224 */ /* 0x000fe400078e0007 */
[----:B-1----:R-:W-:-:S05]  /*58e0*/  IMAD.WIDE.U32 R2, R0, 0x10, R2 ;  /* 0x0000001000027825 */ /* 0x002fca00078e0002 */
[----:B------:R-:W-:Y:S04]  /*58f0*/  STG.E.64 desc[UR10][R2.64+0x8], R8 ;  /* 0x0000080802007986 */ /* 0x000fe8000c101b0a */
[----:B------:R-:W-:Y:S01]  /*5900*/  STG.E desc[UR10][R2.64], R6 ;  /* 0x0000000602007986 */ /* 0x000fe2000c10190a */
[----:B------:R-:W-:Y:S05]  /*5910*/  EXIT ;  /* 0x000000000000794d */ /* 0x000fea0003800000 */
.L_x_1375:
        /* <DEDUP_REMOVED lines=14> */
.L_x_1538:


//--------------------- .text._ZN6thrust24THRUST_300001_SM_1000_NS8cuda_cub4core6detail13_kernel_agentINS1_8__reduce11ReduceAgentINS0_12zip_iteratorIN4cuda3std3__45tupleIJNS0_10device_ptrIfEENS0_17counting_iteratorIlNS0_11use_defaultESF_SF_EEEEEEEPNSB_IJflEEESJ_iNS1_9__extrema9arg_max_fIflNSA_4lessIfEEEEEEJSI_SK_iSP_EEEvDpT0_ --------------------------
	.section	.text._ZN6thrust24THRUST_300001_SM_1000_NS8cuda_cub4core6detail13_kernel_agentINS1_8__reduce11ReduceAgentINS0_12zip_iteratorIN4cuda3std3__45tupleIJNS0_10device_ptrIfEENS0_17counting_iteratorIlNS0_11use_defaultESF_SF_EEEEEEEPNSB_IJflEEESJ_iNS1_9__extrema9arg_max_fIflNSA_4lessIfEEEEEEJSI_SK_iSP_EEEvDpT0_,"ax",@progbits
	.align	128
        .global         _ZN6thrust24THRUST_300001_SM_1000_NS8cuda_cub4core6detail13_kernel_agentINS1_8__reduce11ReduceAgentINS0_12zip_iteratorIN4cuda3std3__45tupleIJNS0_10device_ptrIfEENS0_17counting_iteratorIlNS0_11use_defaultESF_SF_EEEEEEEPNSB_IJflEEESJ_iNS1_9__extrema9arg_max_fIflNSA_4lessIfEEEEEEJSI_SK_iSP_EEEvDpT0_
        .type           _ZN6thrust24THRUST_300001_SM_1000_NS8cuda_cub4core6detail13_kernel_agentINS1_8__reduce11ReduceAgentINS0_12zip_iteratorIN4cuda3std3__45tupleIJNS0_10device_ptrIfEENS0_17counting_iteratorIlNS0_11use_defaultESF_SF_EEEEEEEPNSB_IJflEEESJ_iNS1_9__extrema9arg_max_fIflNSA_4lessIfEEEEEEJSI_SK_iSP_EEEvDpT0_,@function
        .size           _ZN6thrust24THRUST_300001_SM_1000_NS8cuda_cub4core6detail13_kernel_agentINS1_8__reduce11ReduceAgentINS0_12zip_iteratorIN4cuda3std3__45tupleIJNS0_10device_ptrIfEENS0_17counting_iteratorIlNS0_11use_defaultESF_SF_EEEEEEEPNSB_IJflEEESJ_iNS1_9__extrema9arg_max_fIflNSA_4lessIfEEEEEEJSI_SK_iSP_EEEvDpT0_,(.L_x_1539 - _ZN6thrust24THRUST_300001_SM_1000_NS8cuda_cub4core6detail13_kernel_agentINS1_8__reduce11ReduceAgentINS0_12zip_iteratorIN4cuda3std3__45tupleIJNS0_10device_ptrIfEENS0_17counting_iteratorIlNS0_11use_defaultESF_SF_EEEEEEEPNSB_IJflEEESJ_iNS1_9__extrema9arg_max_fIflNSA_4lessIfEEEEEEJSI_SK_iSP_EEEvDpT0_)
        .other          _ZN6thrust24THRUST_300001_SM_1000_NS8cuda_cub4core6detail13_kernel_agentINS1_8__reduce11ReduceAgentINS0_12zip_iteratorIN4cuda3std3__45tupleIJNS0_10device_ptrIfEENS0_17counting_iteratorIlNS0_11use_defaultESF_SF_EEEEEEEPNSB_IJflEEESJ_iNS1_9__extrema9arg_max_fIflNSA_4lessIfEEEEEEJSI_SK_iSP_EEEvDpT0_,@"STO_CUDA_ENTRY STV_DEFAULT"
_ZN6thrust24THRUST_300001_SM_1000_NS8cuda_cub4core6detail13_kernel_agentINS1_8__reduce11ReduceAgentINS0_12zip_iteratorIN4cuda3std3__45tupleIJNS0_10device_ptrIfEENS0_17counting_iteratorIlNS0_11use_defaultESF_SF_EEEEEEEPNSB_IJflEEESJ_iNS1_9__extrema9arg_max_fIflNSA_4lessIfEEEEEEJSI_SK_iSP_EEEvDpT0_:
.text._ZN6thrust24THRUST_300001_SM_1000_NS8cuda_cub4core6detail13_kernel_agentINS1_8__reduce11ReduceAgentINS0_12zip_iteratorIN4cuda3std3__45tupleIJNS0_10device_ptrIfEENS0_17counting_iteratorIlNS0_11use_defaultESF_SF_EEEEEEEPNSB_IJflEEESJ_iNS1_9__extrema9arg_max_fIflNSA_4lessIfEEEEEEJSI_SK_iSP_EEEvDpT0_:
        /* <DEDUP_REMOVED lines=23> */
.L_x_1379:
[----:B0-----:R-:W-:Y:S05]  /*0170*/  BSYNC.RECONVERGENT B1 ;  /* 0x0000000000017941 */ /* 0x001fea0003800200 */
.L_x_1378:
        /* <DEDUP_REMOVED lines=17> */
.L_x_1386:
        /* <DEDUP_REMOVED lines=24> */
.L_x_1385:
[----:B------:R-:W-:Y:S05]  /*0410*/  BSYNC.RECONVERGENT B3 ;  /* 0x0000000000037941 */ /* 0x000fea0003800200 */
.L_x_1384:
[----:B------:R-:W-:Y:S01]  /*0420*/  IADD3 R5, P0, PT, R5, 0x100, RZ ;  /* 0x0000010005057810 */ /* 0x000fe20007f1e0ff */
[----:B------:R-:W-:Y:S02]  /*0430*/  VIADD R9, R9, 0x100 ;  /* 0x0000010009097836 */ /* 0x000fe40000000000 */
[----:B------:R-:W-:Y:S02]  /*0440*/  IMAD.X R3, RZ, RZ, R3, P3 ;  /* 0x000000ffff037224 */ /* 0x000fe400018e0603 */
[----:B------:R-:W-:Y:S01]  /*0450*/  IMAD.X R10, RZ, RZ, R10, P0 ;  /* 0x000000ffff0a7224 */ /* 0x000fe200000e060a */
[----:B------:R-:W-:Y:S07]  /*0460*/  @P2 BRA `(.L_x_1386) ;  /* 0xfffffffc00882947 */ /* 0x000fee000383ffff */
.L_x_1383:
[----:B------:R-:W-:Y:S05]  /*0470*/  BSYNC.RECONVERGENT B2 ;  /* 0x0000000000027941 */ /* 0x000fea0003800200 */
.L_x_1382:
[----:B------:R-:W-:-:S13]  /*0480*/  ISETP.GE.U32.AND P0, PT, R11, 0x300, PT ;  /* 0x000003000b00780c */ /* 0x000fda0003f06070 */
[----:B------:R-:W-:Y:S05]  /*0490*/  @!P0 BRA `(.L_x_1381) ;  /* 0x00000004007c8947 */ /* 0x000fea0003800000 */
[----:B------:R-:W0:Y:S01]  /*04a0*/  LDC.64 R4, c[0x0][0x380] ;  /* 0x0000e000ff047b82 */ /* 0x000e220000000a00 */
[----:B------:R-:W-:-:S07]  /*04b0*/  VIADD R10, R9, 0x200 ;  /* 0x00000200090a7836 */ /* 0x000fce0000000000 */
[----:B------:R-:W1:Y:S02]  /*04c0*/  LDC.64 R2, c[0x0][0x388] ;  /* 0x0000e200ff027b82 */ /* 0x000e640000000a00 */
.L_x_1395:
        /* <DEDUP_REMOVED lines=26> */
.L_x_1388:
[----:B------:R-:W-:Y:S05]  /*0670*/  BSYNC.RECONVERGENT B2 ;  /* 0x0000000000027941 */ /* 0x000fea0003800200 */
.L_x_1387:
        /* <DEDUP_REMOVED lines=20> */
.L_x_1390:
[----:B------:R-:W-:Y:S05]  /*07c0*/  BSYNC.RECONVERGENT B2 ;  /* 0x0000000000027941 */ /* 0x000fea0003800200 */
.L_x_1389:
        /* <DEDUP_REMOVED lines=20> */
.L_x_1392:
[----:B------:R-:W-:Y:S05]  /*0910*/  BSYNC.RECONVERGENT B2 ;  /* 0x0000000000027941 */ /* 0x000fea0003800200 */
.L_x_1391:
        /* <DEDUP_REMOVED lines=18> */
.L_x_1394:
[----:B------:R-:W-:Y:S05]  /*0a40*/  BSYNC.RECONVERGENT B2 ;  /* 0x0000000000027941 */ /* 0x000fea0003800200 */
.L_x_1393:
[C---:B------:R-:W-:Y:S02]  /*0a50*/  VIADD R9, R10.reuse, 0x200 ;  /* 0x000002000a097836 */ /* 0x040fe40000000000 */
[----:B------:R-:W-:-:S03]  /*0a60*/  VIADD R10, R10, 0x400 ;  /* 0x000004000a0a7836 */ /* 0x000fc60000000000 */
[----:B------:R-:W-:-:S13]  /*0a70*/  ISETP.GE.AND P0, PT, R9, UR5, PT ;  /* 0x0000000509007c0c */ /* 0x000fda000bf06270 */
[----:B------:R-:W-:Y:S05]  /*0a80*/  @!P0 BRA `(.L_x_1395) ;  /* 0xfffffff800908947 */ /* 0x000fea000383ffff */
.L_x_1381:
[----:B------:R-:W-:Y:S05]  /*0a90*/  BSYNC.RECONVERGENT B1 ;  /* 0x0000000000017941 */ /* 0x000fea0003800200 */
.L_x_1380:
        /* <DEDUP_REMOVED lines=31> */
.L_x_1398:
[----:B------:R-:W-:Y:S05]  /*0c90*/  BSYNC.RECONVERGENT B1 ;  /* 0x0000000000017941 */ /* 0x000fea0003800200 */
.L_x_1397:
        /* <DEDUP_REMOVED lines=27> */
.L_x_1400:
[----:B------:R-:W-:Y:S05]  /*0e50*/  BSYNC.RECONVERGENT B1 ;  /* 0x0000000000017941 */ /* 0x000fea0003800200 */
.L_x_1399:
        /* <DEDUP_REMOVED lines=24> */
.L_x_1402:
[----:B------:R-:W-:Y:S05]  /*0fe0*/  BSYNC.RECONVERGENT B1 ;  /* 0x0000000000017941 */ /* 0x000fea0003800200 */
.L_x_1401:
        /* <DEDUP_REMOVED lines=24> */
.L_x_1404:
[----:B------:R-:W-:Y:S05]  /*1170*/  BSYNC.RECONVERGENT B1 ;  /* 0x0000000000017941 */ /* 0x000fea0003800200 */
.L_x_1403:
        /* <DEDUP_REMOVED lines=24> */
.L_x_1406:
[----:B------:R-:W-:Y:S05]  /*1300*/  BSYNC.RECONVERGENT B1 ;  /* 0x0000000000017941 */ /* 0x000fea0003800200 */
.L_x_1405:
        /* <DEDUP_REMOVED lines=12> */
.L_x_1408:
[----:B------:R-:W-:Y:S05]  /*13d0*/  BSYNC.RECONVERGENT B1 ;  /* 0x0000000000017941 */ /* 0x000fea0003800200 */
.L_x_1407:
        /* <DEDUP_REMOVED lines=27> */
.L_x_1411:
[----:B------:R-:W-:Y:S05]  /*1590*/  BSYNC.RECONVERGENT B1 ;  /* 0x0000000000017941 */ /* 0x000fea0003800200 */
.L_x_1410:
        /* <DEDUP_REMOVED lines=27> */
.L_x_1413:
[----:B------:R-:W-:Y:S05]  /*1750*/  BSYNC.RECONVERGENT B1 ;  /* 0x0000000000017941 */ /* 0x000fea0003800200 */
.L_x_1412:
        /* <DEDUP_REMOVED lines=17> */
.L_x_1415:
[----:B------:R-:W-:Y:S05]  /*1870*/  BSYNC.RECONVERGENT B1 ;  /* 0x0000000000017941 */ /* 0x000fea0003800200 */
.L_x_1414:
        /* <DEDUP_REMOVED lines=17> */
.L_x_1417:
[----:B------:R-:W-:Y:S05]  /*1990*/  BSYNC.RECONVERGENT B1 ;  /* 0x0000000000017941 */ /* 0x000fea0003800200 */
.L_x_1416:
        /* <DEDUP_REMOVED lines=17> */
.L_x_1419:
[----:B------:R-:W-:Y:S05]  /*1ab0*/  BSYNC.RECONVERGENT B1 ;  /* 0x0000000000017941 */ /* 0x000fea0003800200 */
.L_x_1418:
        /* <DEDUP_REMOVED lines=17> */
.L_x_1421:
[----:B------:R-:W-:Y:S05]  /*1bd0*/  BSYNC.RECONVERGENT B1 ;  /* 0x0000000000017941 */ /* 0x000fea0003800200 */
.L_x_1420:
        /* <DEDUP_REMOVED lines=18> */
.L_x_1396:
        /* <DEDUP_REMOVED lines=41> */
.L_x_1423:
[----:B------:R-:W-:Y:S05]  /*1f90*/  BSYNC.RECONVERGENT B1 ;  /* 0x0000000000017941 */ /* 0x000fea0003800200 */
.L_x_1422:
        /* <DEDUP_REMOVED lines=24> */
.L_x_1425:
[----:B------:R-:W-:Y:S05]  /*2120*/  BSYNC.RECONVERGENT B1 ;  /* 0x0000000000017941 */ /* 0x000fea0003800200 */
.L_x_1424:
        /* <DEDUP_REMOVED lines=24> */
.L_x_1427:
[----:B------:R-:W-:Y:S05]  /*22b0*/  BSYNC.RECONVERGENT B1 ;  /* 0x0000000000017941 */ /* 0x000fea0003800200 */
.L_x_1426:
        /* <DEDUP_REMOVED lines=24> */
.L_x_1429:
[----:B------:R-:W-:Y:S05]  /*2440*/  BSYNC.RECONVERGENT B1 ;  /* 0x0000000000017941 */ /* 0x000fea0003800200 */
.L_x_1428:
        /* <DEDUP_REMOVED lines=24> */
.L_x_1431:
[----:B------:R-:W-:Y:S05]  /*25d0*/  BSYNC.RECONVERGENT B1 ;  /* 0x0000000000017941 */ /* 0x000fea0003800200 */
.L_x_1430:
        /* <DEDUP_REMOVED lines=12> */
.L_x_1433:
[----:B------:R-:W-:Y:S05]  /*26a0*/  BSYNC.RECONVERGENT B1 ;  /* 0x0000000000017941 */ /* 0x000fea0003800200 */
.L_x_1432:
        /* <DEDUP_REMOVED lines=30> */
.L_x_1435:
[----:B------:R-:W-:Y:S05]  /*2890*/  BSYNC.RECONVERGENT B1 ;  /* 0x0000000000017941 */ /* 0x000fea0003800200 */
.L_x_1434:
        /* <DEDUP_REMOVED lines=27> */
.L_x_1437:
[----:B------:R-:W-:Y:S05]  /*2a50*/  BSYNC.RECONVERGENT B1 ;  /* 0x0000000000017941 */ /* 0x000fea0003800200 */
.L_x_1436:
        /* <DEDUP_REMOVED lines=27> */
.L_x_1439:
[----:B------:R-:W-:Y:S05]  /*2c10*/  BSYNC.RECONVERGENT B1 ;  /* 0x0000000000017941 */ /* 0x000fea0003800200 */
.L_x_1438:
        /* <DEDUP_REMOVED lines=27> */
.L_x_1441:
[----:B------:R-:W-:Y:S05]  /*2dd0*/  BSYNC.RECONVERGENT B1 ;  /* 0x0000000000017941 */ /* 0x000fea0003800200 */
.L_x_1440:
        /* <DEDUP_REMOVED lines=27> */
.L_x_1443:
[----:B------:R-:W-:Y:S05]  /*2f90*/  BSYNC.RECONVERGENT B1 ;  /* 0x0000000000017941 */ /* 0x000fea0003800200 */
.L_x_1442:
        /* <DEDUP_REMOVED lines=27> */
.L_x_1445:
[----:B------:R-:W-:Y:S05]  /*3150*/  BSYNC.RECONVERGENT B1 ;  /* 0x0000000000017941 */ /* 0x000fea0003800200 */
.L_x_1444:
        /* <DEDUP_REMOVED lines=28> */
.L_x_1377:
        /* <DEDUP_REMOVED lines=9> */
[----:B------:R-:W-:Y:S01]  /*33b0*/  VIADD R9, R0, 0x100 ;  /* 0x0000010000097836 */ /* 0x000fe20000000000 */
[----:B------:R-:W-:Y:S01]  /*33c0*/  UISETP.GE.U32.AND UP0, UPT, UR4, 0xa00, UPT ;  /* 0x00000a000400788c */ /* 0x000fe2000bf06070 */
[----:B---3--:R-:W-:-:S04]  /*33d0*/  FSETP.GEU.AND P0, PT, R4, R5, PT ;  /* 0x000000050400720b */ /* 0x008fc80003f0e000 */
[----:B------:R-:W-:Y:S01]  /*33e0*/  FSEL R4, R4, R5, P0 ;  /* 0x0000000504047208 */ /* 0x000fe20000000000 */
[----:B------:R-:W-:-:S03]  /*33f0*/  VIADD R5, R0, 0x200 ;  /* 0x0000020000057836 */ /* 0x000fc60000000000 */
[----:B----4-:R-:W-:-:S04]  /*3400*/  FSETP.GEU.AND P2, PT, R4, R7, PT ;  /* 0x000000070400720b */ /* 0x010fc80003f4e000 */
[----:B------:R-:W-:-:S04]  /*3410*/  FSEL R7, R4, R7, P2 ;  /* 0x0000000704077208 */ /* 0x000fc80001000000 */
[----:B-----5:R-:W-:-:S04]  /*3420*/  FSETP.GEU.AND P3, PT, R7, R8, PT ;  /* 0x000000080700720b */ /* 0x020fc80003f6e000 */
[----:B------:R-:W-:Y:S02]  /*3430*/  FSEL R7, R7, R8, P3 ;  /* 0x0000000807077208 */ /* 0x000fe40001800000 */
        /* <DEDUP_REMOVED lines=11> */
[----:B------:R-:W-:Y:S01]  /*34f0*/  @P1 SEL R8, R5, R8, P0 ;  /* 0x0000000805081207 */ /* 0x000fe20000000000 */
[----:B------:R-:W-:Y:S01]  /*3500*/  IMAD.MOV.U32 R5, RZ, RZ, 0x500 ;  /* 0x00000500ff057424 */ /* 0x000fe200078e00ff */
[----:B------:R-:W-:Y:S02]  /*3510*/  @P1 FSEL R6, R7, R6, P0 ;  /* 0x0000000607061208 */ /* 0x000fe40000000000 */
[----:B------:R-:W-:Y:S01]  /*3520*/  @P1 SEL R9, R4, R9, P0 ;  /* 0x0000000904091207 */ /* 0x000fe20000000000 */
[----:B------:R-:W-:Y:S06]  /*3530*/  BRA.U !UP0, `(.L_x_1446) ;  /* 0x0000000508047547 */ /* 0x000fec000b800000 */
[----:B------:R-:W-:Y:S01]  /*3540*/  IMAD.MOV.U32 R10, RZ, RZ, R6 ;  /* 0x000000ffff0a7224 */ /* 0x000fe200078e0006 */
[----:B------:R-:W0:Y:S01]  /*3550*/  LDCU UR4, c[0x0][0x398] ;  /* 0x00007300ff0477ac */ /* 0x000e220008000800 */
[----:B------:R-:W-:Y:S02]  /*3560*/  IMAD.MOV.U32 R21, RZ, RZ, R8 ;  /* 0x000000ffff157224 */ /* 0x000fe400078e0008 */
[----:B------:R-:W-:Y:S01]  /*3570*/  IMAD.MOV.U32 R20, RZ, RZ, R9 ;  /* 0x000000ffff147224 */ /* 0x000fe200078e0009 */
[----:B------:R-:W1:Y:S01]  /*3580*/  LDCU.64 UR6, c[0x0][0x388] ;  /* 0x00007100ff0677ac */ /* 0x000e620008000a00 */
[----:B------:R-:W-:-:S07]  /*3590*/  IMAD.MOV.U32 R7, RZ, RZ, 0x500 ;  /* 0x00000500ff077424 */ /* 0x000fce00078e00ff */
.L_x_1447:
[----:B------:R-:W-:-:S05]  /*35a0*/  IMAD.WIDE.U32 R4, R7, 0x4, R2 ;  /* 0x0000000407047825 */ /* 0x000fca00078e0002 */
[----:B------:R-:W2:Y:S04]  /*35b0*/  LDG.E R11, desc[UR8][R4.64] ;  /* 0x00000008040b7981 */ /* 0x000ea8000c1e1900 */
[----:B------:R-:W3:Y:S04]  /*35c0*/  LDG.E R12, desc[UR8][R4.64+0x400] ;  /* 0x00040008040c7981 */ /* 0x000ee8000c1e1900 */
[----:B------:R-:W4:Y:S04]  /*35d0*/  LDG.E R13, desc[UR8][R4.64+0x800] ;  /* 0x00080008040d7981 */ /* 0x000f28000c1e1900 */
[----:B------:R-:W5:Y:S04]  /*35e0*/  LDG.E R14, desc[UR8][R4.64+0xc00] ;  /* 0x000c0008040e7981 */ /* 0x000f68000c1e1900 */
[----:B------:R0:W5:Y:S01]  /*35f0*/  LDG.E R6, desc[UR8][R4.64+0x1000] ;  /* 0x0010000804067981 */ /* 0x000162000c1e1900 */
[----:B-1----:R-:W-:-:S04]  /*3600*/  IADD3 R18, P0, P1, R0, UR6, R7 ;  /* 0x0000000600127c10 */ /* 0x002fc8000f91e007 */
[----:B------:R-:W-:Y:S02]  /*3610*/  IADD3.X R19, PT, PT, RZ, UR7, RZ, P0, P1 ;  /* 0x00000007ff137c10 */ /* 0x000fe400087e24ff */
[C---:B------:R-:W-:Y:S02]  /*3620*/  IADD3 R17, P3, PT, R18.reuse, 0x100, RZ ;  /* 0x0000010012117810 */ /* 0x040fe40007f7e0ff */
[C---:B------:R-:W-:Y:S02]  /*3630*/  IADD3 R15, P5, PT, R18.reuse, 0x300, RZ ;  /* 0x00000300120f7810 */ /* 0x040fe40007fbe0ff */
[----:B------:R-:W-:Y:S01]  /*3640*/  IADD3 R8, P6, PT, R18, 0x400, RZ ;  /* 0x0000040012087810 */ /* 0x000fe20007fde0ff */
[--C-:B------:R-:W-:Y:S02]  /*3650*/  IMAD.X R16, RZ, RZ, R19.reuse, P3 ;  /* 0x000000ffff107224 */ /* 0x100fe400018e0613 */
[--C-:B0-----:R-:W-:Y:S02]  /*3660*/  IMAD.X R4, RZ, RZ, R19.reuse, P5 ;  /* 0x000000ffff047224 */ /* 0x101fe400028e0613 */
        /* <DEDUP_REMOVED lines=23> */
[----:B-----5:R-:W-:Y:S02]  /*37e0*/  FSETP.GEU.AND P1, PT, R13, R14, PT ;  /* 0x0000000e0d00720b */ /* 0x020fe40003f2e000 */
[----:B------:R-:W-:-:S11]  /*37f0*/  @P2 SEL R5, R16, R5, P0 ;  /* 0x0000000510052207 */ /* 0x000fd60000000000 */
[----:B------:R-:W-:-:S04]  /*3800*/  @P1 ISETP.GE.U32.AND P0, PT, R10, R15, PT ;  /* 0x0000000f0a00120c */ /* 0x000fc80003f06070 */
[----:B------:R-:W-:-:S04]  /*3810*/  @P1 ISETP.GE.AND.EX P0, PT, R5, R4, PT, P0 ;  /* 0x000000040500120c */ /* 0x000fc80003f06300 */
[----:B------:R-:W-:-:S04]  /*3820*/  @P1 FSETP.LT.OR P0, PT, R14, R13, !P0 ;  /* 0x0000000d0e00120b */ /* 0x000fc80004701400 */
[----:B------:R-:W-:Y:S02]  /*3830*/  @P1 FSEL R14, R13, R14, P0 ;  /* 0x0000000e0d0e1208 */ /* 0x000fe40000000000 */
[----:B------:R-:W-:Y:S01]  /*3840*/  @P1 SEL R15, R10, R15, P0 ;  /* 0x0000000f0a0f1207 */ /* 0x000fe20000000000 */
[----:B------:R-:W-:Y:S01]  /*3850*/  VIADD R10, R7, 0xa00 ;  /* 0x00000a00070a7836 */ /* 0x000fe20000000000 */
[----:B------:R-:W-:Y:S02]  /*3860*/  FSETP.GEU.AND P2, PT, R14, R6, PT ;  /* 0x000000060e00720b */ /* 0x000fe40003f4e000 */
[----:B------:R-:W-:Y:S01]  /*3870*/  @P1 SEL R4, R5, R4, P0 ;  /* 0x0000000405041207 */ /* 0x000fe20000000000 */
[----:B------:R-:W-:Y:S01]  /*3880*/  VIADD R5, R7, 0x500 ;  /* 0x0000050007057836 */ /* 0x000fe20000000000 */
[----:B------:R-:W-:-:S03]  /*3890*/  ISETP.GT.AND P1, PT, R10, UR4, PT ;  /* 0x000000040a007c0c */ /* 0x000fc6000bf24270 */
[----:B------:R-:W-:-:S06]  /*38a0*/  IMAD.MOV.U32 R7, RZ, RZ, R5 ;  /* 0x000000ffff077224 */ /* 0x000fcc00078e0005 */
        /* <DEDUP_REMOVED lines=10> */
.L_x_1446:
        /* <DEDUP_REMOVED lines=16> */
[----:B------:R-:W-:Y:S01]  /*3a50*/  LOP3.LUT R10, R4, 0x3, RZ, 0xc0, !PT ;  /* 0x00000003040a7812 */ /* 0x000fe200078ec0ff */
[----:B------:R-:W-:-:S04]  /*3a60*/  IMAD.MOV.U32 R4, RZ, RZ, R0 ;  /* 0x000000ffff047224 */ /* 0x000fc800078e0000 */
[----:B------:R-:W-:Y:S02]  /*3a70*/  IMAD.MOV R10, RZ, RZ, -R10 ;  /* 0x000000ffff0a7224 */ /* 0x000fe400078e0a0a */
[C---:B0-----:R-:W-:Y:S01]  /*3a80*/  IMAD.WIDE.U32 R2, R11.reuse, 0x4, R2 ;  /* 0x000000040b027825 */ /* 0x041fe200078e0002 */
[----:B------:R-:W-:-:S05]  /*3a90*/  IADD3 R11, P0, PT, R11, UR6, RZ ;  /* 0x000000060b0b7c10 */ /* 0x000fca000ff1e0ff */
[----:B------:R-:W-:-:S08]  /*3aa0*/  IMAD.X R12, RZ, RZ, UR7, P0 ;  /* 0x00000007ff0c7e24 */ /* 0x000fd000080e06ff */
.L_x_1454:
[----:B------:R0:W2:Y:S01]  /*3ab0*/  LDG.E R17, desc[UR8][R2.64] ;  /* 0x0000000802117981 */ /* 0x0000a2000c1e1900 */
[----:B------:R-:W-:Y:S01]  /*3ac0*/  VIADD R10, R10, 0x1 ;  /* 0x000000010a0a7836 */ /* 0x000fe20000000000 */
[----:B------:R-:W-:Y:S01]  /*3ad0*/  BSSY.RECONVERGENT B3, `(.L_x_1452) ;  /* 0x0000016000037945 */ /* 0x000fe20003800200 */
[----:B------:R-:W-:Y:S02]  /*3ae0*/  IMAD.MOV.U32 R14, RZ, RZ, R8 ;  /* 0x000000ffff0e7224 */ /* 0x000fe400078e0008 */
[----:B------:R-:W-:Y:S01]  /*3af0*/  IMAD.MOV.U32 R15, RZ, RZ, R9 ;  /* 0x000000ffff0f7224 */ /* 0x000fe200078e0009 */
[----:B------:R-:W-:Y:S01]  /*3b00*/  ISETP.NE.AND P2, PT, R10, RZ, PT ;  /* 0x000000ff0a00720c */ /* 0x000fe20003f45270 */
[----:B------:R-:W-:Y:S02]  /*3b10*/  IMAD.MOV.U32 R16, RZ, RZ, R6 ;  /* 0x000000ffff107224 */ /* 0x000fe400078e0006 */
        /* <DEDUP_REMOVED lines=17> */
.L_x_1453:
[----:B------:R-:W-:Y:S05]  /*3c30*/  BSYNC.RECONVERGENT B3 ;  /* 0x0000000000037941 */ /* 0x000fea0003800200 */
.L_x_1452:
[----:B------:R-:W-:Y:S01]  /*3c40*/  IADD3 R11, P0, PT, R11, 0x100, RZ ;  /* 0x000001000b0b7810 */ /* 0x000fe20007f1e0ff */
[----:B------:R-:W-:Y:S02]  /*3c50*/  VIADD R4, R4, 0x100 ;  /* 0x0000010004047836 */ /* 0x000fe40000000000 */
[----:B------:R-:W-:Y:S02]  /*3c60*/  IMAD.X R3, RZ, RZ, R3, P3 ;  /* 0x000000ffff037224 */ /* 0x000fe400018e0603 */
[----:B------:R-:W-:Y:S01]  /*3c70*/  IMAD.X R12, RZ, RZ, R12, P0 ;  /* 0x000000ffff0c7224 */ /* 0x000fe200000e060c */
[----:B------:R-:W-:Y:S07]  /*3c80*/  @P2 BRA `(.L_x_1454) ;  /* 0xfffffffc00882947 */ /* 0x000fee000383ffff */
.L_x_1451:
[----:B------:R-:W-:Y:S05]  /*3c90*/  BSYNC.RECONVERGENT B2 ;  /* 0x0000000000027941 */ /* 0x000fea0003800200 */
.L_x_1450:
[----:B------:R-:W-:-:S13]  /*3ca0*/  ISETP.GE.U32.AND P0, PT, R13, 0x300, PT ;  /* 0x000003000d00780c */ /* 0x000fda0003f06070 */
[----:B------:R-:W-:Y:S05]  /*3cb0*/  @!P0 BRA `(.L_x_1449) ;  /* 0x0000000400bc8947 */ /* 0x000fea0003800000 */
[----:B------:R-:W0:Y:S01]  /*3cc0*/  LDCU.128 UR12, c[0x0][0x380] ;  /* 0x00007000ff0c77ac */ /* 0x000e220008000c00 */
[----:B------:R-:W1:Y:S01]  /*3cd0*/  LDC.64 R14, c[0x0][0x380] ;  /* 0x0000e000ff0e7b82 */ /* 0x000e620000000a00 */
[C---:B------:R-:W-:Y:S01]  /*3ce0*/  IADD3 R12, P1, PT, R4.reuse, R5, RZ ;  /* 0x00000005040c7210 */ /* 0x040fe20007f3e0ff */
[C---:B------:R-:W-:Y:S02]  /*3cf0*/  IMAD.IADD R10, R4.reuse, 0x1, R5 ;  /* 0x00000001040a7824 */ /* 0x040fe400078e0205 */
[----:B------:R-:W-:Y:S02]  /*3d00*/  VIADD R13, R4, 0x200 ;  /* 0x00000200040d7836 */ /* 0x000fe40000000000 */
[----:B------:R-:W-:Y:S02]  /*3d10*/  IMAD.X R5, RZ, RZ, RZ, P1 ;  /* 0x000000ffff057224 */ /* 0x000fe400008e06ff */
[----:B------:R-:W2:Y:S01]  /*3d20*/  LDC.64 R2, c[0x0][0x388] ;  /* 0x0000e200ff027b82 */ /* 0x000ea20000000a00 */
[----:B0-----:R-:W-:-:S02]  /*3d30*/  LEA R17, P2, R12, UR12, 0x2 ;  /* 0x0000000c0c117c11 */ /* 0x001fc4000f8410ff */
[----:B------:R-:W-:Y:S02]  /*3d40*/  IADD3 R11, P0, PT, R10, UR14, RZ ;  /* 0x0000000e0a0b7c10 */ /* 0x000fe4000ff1e0ff */
[----:B------:R-:W-:Y:S02]  /*3d50*/  IADD3 R17, P1, PT, R17, 0xc00, RZ ;  /* 0x00000c0011117810 */ /* 0x000fe40007f3e0ff */
[----:B------:R-:W-:Y:S01]  /*3d60*/  LEA.HI.X R5, R12, UR13, R5, 0x2, P2 ;  /* 0x0000000d0c057c11 */ /* 0x000fe200090f1405 */
[----:B-1----:R-:W-:-:S04]  /*3d70*/  IMAD.WIDE.U32 R14, R10, 0x4, R14 ;  /* 0x000000040a0e7825 */ /* 0x002fc800078e000e */
[----:B------:R-:W-:Y:S02]  /*3d80*/  IMAD.X R12, RZ, RZ, UR15, P0 ;  /* 0x0000000fff0c7e24 */ /* 0x000fe400080e06ff */
[----:B------:R-:W-:-:S07]  /*3d90*/  IMAD.X R5, RZ, RZ, R5, P1 ;  /* 0x000000ffff057224 */ /* 0x000fce00008e0605 */
.L_x_1463:
[----:B------:R-:W3:Y:S01]  /*3da0*/  LDG.E R23, desc[UR8][R14.64] ;  /* 0x000000080e177981 */ /* 0x000ee2000c1e1900 */
[----:B------:R-:W-:-:S05]  /*3db0*/  IMAD.MOV.U32 R4, RZ, RZ, R17 ;  /* 0x000000ffff047224 */ /* 0x000fca00078e0011 */
[----:B------:R0:W5:Y:S04]  /*3dc0*/  LDG.E R25, desc[UR8][R4.64+-0x800] ;  /* 0xfff8000804197981 */ /* 0x000168000c1e1900 */
[----:B------:R0:W5:Y:S04]  /*3dd0*/  LDG.E R16, desc[UR8][R4.64+-0x400] ;  /* 0xfffc000804107981 */ /* 0x000168000c1e1900 */
[----:B------:R0:W5:Y:S01]  /*3de0*/  LDG.E R17, desc[UR8][R4.64] ;  /* 0x0000000804117981 */ /* 0x000162000c1e1900 */
[----:B------:R-:W-:Y:S01]  /*3df0*/  BSSY.RECONVERGENT B2, `(.L_x_1455) ;  /* 0x0000012000027945 */ /* 0x000fe20003800200 */
[----:B------:R-:W-:-:S02]  /*3e00*/  IMAD.MOV.U32 R20, RZ, RZ, R11 ;  /* 0x000000ffff147224 */ /* 0x000fc400078e000b */
[----:B------:R-:W-:Y:S02]  /*3e10*/  IMAD.MOV.U32 R21, RZ, RZ, R12 ;  /* 0x000000ffff157224 */ /* 0x000fe400078e000c */
[----:B------:R-:W-:Y:S01]  /*3e20*/  VIADD R19, R10, 0x100 ;  /* 0x000001000a137836 */ /* 0x000fe20000000000 */
[----:B---3--:R-:W-:Y:S01]  /*3e30*/  FSETP.GEU.AND P0, PT, R6, R23, PT ;  /* 0x000000170600720b */ /* 0x008fe20003f0e000 */
        /* <DEDUP_REMOVED lines=13> */
.L_x_1456:
[----:B------:R-:W-:Y:S05]  /*3f10*/  BSYNC.RECONVERGENT B2 ;  /* 0x0000000000027941 */ /* 0x000fea0003800200 */
.L_x_1455:
[----:B-----5:R-:W-:Y:S01]  /*3f20*/  FSETP.GEU.AND P0, PT, R18, R25, PT ;  /* 0x000000191200720b */ /* 0x020fe20003f0e000 */
[----:B------:R-:W-:Y:S01]  /*3f30*/  BSSY.RECONVERGENT B2, `(.L_x_1457) ;  /* 0x0000013000027945 */ /* 0x000fe20003800200 */
[----:B--2---:R-:W-:Y:S01]  /*3f40*/  IADD3 R23, P1, PT, R19, R2, RZ ;  /* 0x0000000213177210 */ /* 0x004fe20007f3e0ff */
        /* <DEDUP_REMOVED lines=17> */
.L_x_1458:
[----:B------:R-:W-:Y:S05]  /*4060*/  BSYNC.RECONVERGENT B2 ;  /* 0x0000000000027941 */ /* 0x000fea0003800200 */
.L_x_1457:
        /* <DEDUP_REMOVED lines=21> */
.L_x_1460:
[----:B------:R-:W-:Y:S05]  /*41c0*/  BSYNC.RECONVERGENT B2 ;  /* 0x0000000000027941 */ /* 0x000fea0003800200 */
.L_x_1459:
[----:B------:R-:W-:Y:S01]  /*41d0*/  FSETP.GEU.AND P0, PT, R18, R17, PT ;  /* 0x000000111200720b */ /* 0x000fe20003f0e000 */
[----:B------:R-:W-:Y:S01]  /*41e0*/  IMAD.X R21, RZ, RZ, R3, P2 ;  /* 0x000000ffff157224 */ /* 0x000fe200010e0603 */
[----:B------:R-:W-:Y:S01]  /*41f0*/  BSSY.RECONVERGENT B2, `(.L_x_1461) ;  /* 0x0000010000027945 */ /* 0x000fe20003800200 */
        /* <DEDUP_REMOVED lines=15> */
.L_x_1462:
[----:B------:R-:W-:Y:S05]  /*42f0*/  BSYNC.RECONVERGENT B2 ;  /* 0x0000000000027941 */ /* 0x000fea0003800200 */
.L_x_1461:
[C---:B------:R-:W-:Y:S01]  /*4300*/  VIADD R16, R13.reuse, 0x200 ;  /* 0x000002000d107836 */ /* 0x040fe20000000000 */
        /* <DEDUP_REMOVED lines=10> */
.L_x_1449:
[----:B------:R-:W-:Y:S05]  /*43b0*/  BSYNC.RECONVERGENT B1 ;  /* 0x0000000000017941 */ /* 0x000fea0003800200 */
.L_x_1448:
        /* <DEDUP_REMOVED lines=31> */
.L_x_1465:
[----:B------:R-:W-:Y:S05]  /*45b0*/  BSYNC.RECONVERGENT B1 ;  /* 0x0000000000017941 */ /* 0x000fea0003800200 */
.L_x_1464:
        /* <DEDUP_REMOVED lines=24> */
.L_x_1467:
[----:B------:R-:W-:Y:S05]  /*4740*/  BSYNC.RECONVERGENT B1 ;  /* 0x0000000000017941 */ /* 0x000fea0003800200 */
.L_x_1466:
[----:B------:R4:W3:Y:S01]  /*4750*/  SHFL.DOWN PT, R8, R3, 0x4, 0x1f ;  /* 0x08801f0003087f89 */ /* 0x0008e200000e0000 */
[----:B------:R-:W-:Y:S01]  /*4760*/  BSSY.RECONVERGENT B1, `(.L_x_1468) ;  /* 0x0000017000017945 */ /* 0x000fe20003800200 */
[----:B0-----:R-:W-:Y:S02]  /*4770*/  IMAD.MOV.U32 R2, RZ, RZ, R3 ;  /* 0x000000ffff027224 */ /* 0x001fe400078e0003 */
[----:B-1----:R4:W0:Y:S01]  /*4780*/  SHFL.DOWN PT, R9, R4, 0x4, 0x1f ;  /* 0x08801f0004097f89 */ /* 0x00282200000e0000 */
[----:B--2---:R-:W-:Y:S02]  /*4790*/  IMAD.MOV.U32 R6, RZ, RZ, R4 ;  /* 0x000000ffff067224 */ /* 0x004fe400078e0004 */
[----:B------:R-:W-:Y:S01]  /*47a0*/  IMAD.MOV.U32 R7, RZ, RZ, R5 ;  /* 0x000000ffff077224 */ /* 0x000fe200078e0005 */
[----:B------:R4:W1:Y:S01]  /*47b0*/  SHFL.DOWN PT, R10, R5, 0x4, 0x1f ;  /* 0x08801f00050a7f89 */ /* 0x00086200000e0000 */
[----:B------:R-:W-:Y:S05]  /*47c0*/  @P5 BRA `(.L_x_1469) ;  /* 0x0000000000405947 */ /* 0x000fea0003800000 */
[----:B---3--:R-:W-:Y:S01]  /*47d0*/  FSETP.GEU.AND P0, PT, R3, R8, PT ;  /* 0x000000080300720b */ /* 0x008fe20003f0e000 */
        /* <DEDUP_REMOVED lines=15> */
.L_x_1469:
[----:B------:R-:W-:Y:S05]  /*48d0*/  BSYNC.RECONVERGENT B1 ;  /* 0x0000000000017941 */ /* 0x000fea0003800200 */
.L_x_1468:
        /* <DEDUP_REMOVED lines=24> */
.L_x_1471:
[----:B------:R-:W-:Y:S05]  /*4a60*/  BSYNC.RECONVERGENT B1 ;  /* 0x0000000000017941 */ /* 0x000fea0003800200 */
.L_x_1470:
[----:B0-----:R0:W0:Y:S01]  /*4a70*/  SHFL.DOWN PT, R2, R3, 0x10, 0x1f ;  /* 0x0a001f0003027f89 */ /* 0x00102200000e0000 */
[----:B------:R-:W-:Y:S01]  /*4a80*/  BSSY.RECONVERGENT B1, `(.L_x_1472) ;  /* 0x0000017000017945 */ /* 0x000fe20003800200 */
[----:B----4-:R-:W-:Y:S02]  /*4a90*/  IMAD.MOV.U32 R8, RZ, RZ, R3 ;  /* 0x000000ffff087224 */ /* 0x010fe400078e0003 */
[----:B--2---:R2:W4:Y:S01]  /*4aa0*/  SHFL.DOWN PT, R9, R4, 0x10, 0x1f ;  /* 0x0a001f0004097f89 */ /* 0x00452200000e0000 */
[----:B------:R-:W-:Y:S02]  /*4ab0*/  IMAD.MOV.U32 R7, RZ, RZ, R4 ;  /* 0x000000ffff077224 */ /* 0x000fe400078e0004 */
[----:B------:R-:W-:Y:S01]  /*4ac0*/  IMAD.MOV.U32 R6, RZ, RZ, R5 ;  /* 0x000000ffff067224 */ /* 0x000fe200078e0005 */
[----:B-1----:R2:W1:Y:S01]  /*4ad0*/  SHFL.DOWN PT, R10, R5, 0x10, 0x1f ;  /* 0x0a001f00050a7f89 */ /* 0x00246200000e0000 */
[----:B------:R-:W-:Y:S05]  /*4ae0*/  @P3 BRA `(.L_x_1473) ;  /* 0x0000000000403947 */ /* 0x000fea0003800000 */
[----:B0-----:R-:W-:Y:S01]  /*4af0*/  FSETP.GEU.AND P0, PT, R3, R2, PT ;  /* 0x000000020300720b */ /* 0x001fe20003f0e000 */
[----:B------:R-:W-:Y:S02]  /*4b00*/  IMAD.MOV.U32 R8, RZ, RZ, R2 ;  /* 0x000000ffff087224 */ /* 0x000fe400078e0002 */
[----:B----4-:R-:W-:Y:S02]  /*4b10*/  IMAD.MOV.U32 R7, RZ, RZ, R9 ;  /* 0x000000ffff077224 */ /* 0x010fe400078e0009 */
        /* <DEDUP_REMOVED lines=13> */
.L_x_1473:
[----:B------:R-:W-:Y:S05]  /*4bf0*/  BSYNC.RECONVERGENT B1 ;  /* 0x0000000000017941 */ /* 0x000fea0003800200 */
.L_x_1472:
        /* <DEDUP_REMOVED lines=12> */
.L_x_1475:
[----:B------:R-:W-:Y:S05]  /*4cc0*/  BSYNC.RECONVERGENT B1 ;  /* 0x0000000000017941 */ /* 0x000fea0003800200 */
.L_x_1474:
[----:B------:R-:W-:Y:S01]  /*4cd0*/  BAR.SYNC.DEFER_BLOCKING 0x0 ;  /* 0x0000000000007b1d */ /* 0x000fe20000010000 */
[----:B------:R-:W-:-:S13]  /*4ce0*/  ISETP.NE.AND P1, PT, R0, RZ, PT ;  /* 0x000000ff0000720c */ /* 0x000fda0003f25270 */
[----:B------:R-:W-:Y:S05]  /*4cf0*/  @P1 BRA `(.L_x_1409) ;  /* 0x0000000800341947 */ /* 0x000fea0003800000 */
[----:B0-----:R-:W0:Y:S01]  /*4d00*/  S2R R3, SR_CgaCtaId ;  /* 0x0000000000037919 */ /* 0x001e220000008800 */
[----:B------:R-:W-:Y:S01]  /*4d10*/  MOV R0, 0x400 ;  /* 0x0000040000007802 */ /* 0x000fe20000000f00 */
[----:B------:R-:W-:Y:S03]  /*4d20*/  BSSY.RECONVERGENT B1, `(.L_x_1476) ;  /* 0x0000016000017945 */ /* 0x000fe60003800200 */
[----:B0-----:R-:W-:-:S05]  /*4d30*/  LEA R24, R3, R0, 0x18 ;  /* 0x0000000003187211 */ /* 0x001fca00078ec0ff */
[----:B------:R-:W0:Y:S04]  /*4d40*/  LDS R3, [R24+0x18] ;  /* 0x0000180018037984 */ /* 0x000e280000000800 */
[----:B--2---:R-:W2:Y:S04]  /*4d50*/  LDS.64 R4, [R24+0x20] ;  /* 0x0000200018047984 */ /* 0x004ea80000000a00 */
[----:B------:R0:W1:Y:S04]  /*4d60*/  LDS R18, [R24+0x28] ;  /* 0x0000280018127984 */ /* 0x0000680000000800 */
[----:B------:R0:W1:Y:S02]  /*4d70*/  LDS R16, [R24+0x38] ;  /* 0x0000380018107984 */ /* 0x0000640000000800 */
[----:B0-----:R-:W-:Y:S01]  /*4d80*/  FSETP.GEU.AND P0, PT, R8, R3, PT ;  /* 0x000000030800720b */ /* 0x001fe20003f0e000 */
[----:B------:R-:W-:-:S02]  /*4d90*/  IMAD.MOV.U32 R19, RZ, RZ, R3 ;  /* 0x000000ffff137224 */ /* 0x000fc400078e0003 */
[----:B--2---:R-:W-:Y:S02]  /*4da0*/  IMAD.MOV.U32 R21, RZ, RZ, R4 ;  /* 0x000000ffff157224 */ /* 0x004fe400078e0004 */
[----:B------:R-:W-:-:S08]  /*4db0*/  IMAD.MOV.U32 R20, RZ, RZ, R5 ;  /* 0x000000ffff147224 */ /* 0x000fd000078e0005 */
[----:B-1----:R-:W-:Y:S05]  /*4dc0*/  @!P0 BRA `(.L_x_1477) ;  /* 0x00000000002c8947 */ /* 0x002fea0003800000 */
        /* <DEDUP_REMOVED lines=11> */
.L_x_1477:
[----:B------:R-:W-:Y:S05]  /*4e80*/  BSYNC.RECONVERGENT B1 ;  /* 0x0000000000017941 */ /* 0x000fea0003800200 */
.L_x_1476:
        /* <DEDUP_REMOVED lines=8> */
[----:B------:R0:W1:Y:S04]  /*4f10*/  LDS.64 R6, [R24+0x40] ;  /* 0x0000400018067984 */ /* 0x0000680000000a00 */
[----:B----4-:R4:W1:Y:S04]  /*4f20*/  LDS.64 R8, [R24+0x50] ;  /* 0x0000500018087984 */ /* 0x0108680000000a00 */
[----:B---3--:R4:W3:Y:S04]  /*4f30*/  LDS.64 R10, [R24+0x60] ;  /* 0x00006000180a7984 */ /* 0x0088e80000000a00 */
        /* <DEDUP_REMOVED lines=16> */
.L_x_1479:
[----:B------:R-:W-:Y:S05]  /*5040*/  BSYNC.RECONVERGENT B1 ;  /* 0x0000000000017941 */ /* 0x000fea0003800200 */
.L_x_1478:
        /* <DEDUP_REMOVED lines=17> */
.L_x_1481:
[----:B------:R-:W-:Y:S05]  /*5160*/  BSYNC.RECONVERGENT B1 ;  /* 0x0000000000017941 */ /* 0x000fea0003800200 */
.L_x_1480:
        /* <DEDUP_REMOVED lines=17> */
.L_x_1483:
[----:B------:R-:W-:Y:S05]  /*5280*/  BSYNC.RECONVERGENT B1 ;  /* 0x0000000000017941 */ /* 0x000fea0003800200 */
.L_x_1482:
[----:B------:R-:W-:Y:S01]  /*5290*/  FSETP.GEU.AND P0, PT, R6, R15, PT ;  /* 0x0000000f0600720b */ /* 0x000fe20003f0e000 */
[----:B------:R-:W-:Y:S01]  /*52a0*/  BSSY.RECONVERGENT B1, `(.L_x_1484) ;  /* 0x0000010000017945 */ /* 0x000fe20003800200 */
[----:B------:R-:W-:Y:S02]  /*52b0*/  IMAD.MOV.U32 R5, RZ, RZ, R15 ;  /* 0x000000ffff057224 */ /* 0x000fe400078e000f */
[----:B---3--:R-:W-:Y:S02]  /*52c0*/  IMAD.MOV.U32 R7, RZ, RZ, R10 ;  /* 0x000000ffff077224 */ /* 0x008fe400078e000a */
        /* <DEDUP_REMOVED lines=13> */
.L_x_1485:
[----:B------:R-:W-:Y:S05]  /*53a0*/  BSYNC.RECONVERGENT B1 ;  /* 0x0000000000017941 */ /* 0x000fea0003800200 */
.L_x_1484:
        /* <DEDUP_REMOVED lines=17> */
.L_x_1487:
[----:B------:R-:W-:Y:S05]  /*54c0*/  BSYNC.RECONVERGENT B1 ;  /* 0x0000000000017941 */ /* 0x000fea0003800200 */
.L_x_1486:
        /* <DEDUP_REMOVED lines=16> */
.L_x_1409:
[----:B------:R-:W-:Y:S05]  /*55d0*/  BSYNC.RECONVERGENT B0 ;  /* 0x0000000000007941 */ /* 0x000fea0003800200 */
.L_x_1376:
[----:B------:R-:W-:Y:S05]  /*55e0*/  @P1 EXIT ;  /* 0x000000000000194d */ /* 0x000fea0003800000 */
[----:B0-234-:R-:W0:Y:S01]  /*55f0*/  LDC.64 R2, c[0x0][0x390] ;  /* 0x0000e400ff027b82 */ /* 0x01de220000000a00 */
[----:B------:R-:W-:-:S04]  /*5600*/  LOP3.LUT R7, R7, R6, RZ, 0x3c, !PT ;  /* 0x0000000607077212 */ /* 0x000fc800078e3cff */
[----:B------:R-:W-:-:S04]  /*5610*/  LOP3.LUT R6, R7, R6, RZ, 0x3c, !PT ;  /* 0x0000000607067212 */ /* 0x000fc800078e3cff */
[----:B------:R-:W-:-:S05]  /*5620*/  LOP3.LUT R7, R7, R6, RZ, 0x3c, !PT ;  /* 0x0000000607077212 */ /* 0x000fca00078e3cff */
[----:B0-----:R-:W-:Y:S04]  /*5630*/  STG.E.64 desc[UR8][R2.64+0x8], R6 ;  /* 0x0000080602007986 */ /* 0x001fe8000c101b08 */
[----:B------:R-:W-:Y:S01]  /*5640*/  STG.E desc[UR8][R2.64], R8 ;  /* 0x0000000802007986 */ /* 0x000fe2000c101908 */
[----:B------:R-:W-:Y:S05]  /*5650*/  EXIT ;  /* 0x000000000000794d */ /* 0x000fea0003800000 */
.L_x_1488:
        /* <DEDUP_REMOVED lines=10> */
.L_x_1539:


//--------------------- .text._Z12sort23KernelPfPjS0_j --------------------------
	.section	.text._Z12sort23KernelPfPjS0_j,"ax",@progbits
	.align	128
        .global         _Z12sort23KernelPfPjS0_j
        .type           _Z12sort23KernelPfPjS0_j,@function
        .size           _Z12sort23KernelPfPjS0_j,(.L_x_1540 - _Z12sort23KernelPfPjS0_j)
        .other          _Z12sort23KernelPfPjS0_j,@"STO_CUDA_ENTRY STV_DEFAULT"
_Z12sort23KernelPfPjS0_j:
.text._Z12sort23KernelPfPjS0_j:
[----:B------:R-:W-:Y:S08]  /*0000*/  LDC R1, c[0x0][0x37c] ;  /* 0x0000df00ff017b82 */ /* 0x000ff00000000800 */
[----:B------:R-:W0:Y:S08]  /*0010*/  S2UR UR6, SR_CTAID.X ;  /* 0x00000000000679c3 */ /* 0x000e300000002500 */
[----:B------:R-:W0:Y:S02]  /*0020*/  LDC R0, c[0x0][0x398] ;  /* 0x0000e600ff007b82 */ /* 0x000e240000000800 */
[----:B0-----:R-:W-:-:S13]  /*0030*/  ISETP.LE.U32.AND P0, PT, R0, UR6, PT ;  /* 0x0000000600007c0c */ /* 0x001fda000bf03070 */
[----:B------:R-:W-:Y:S05]  /*0040*/  @P0 EXIT ;  /* 0x000000000000094d */ /* 0x000fea0003800000 */
[----:B------:R-:W0:Y:S01]  /*0050*/  S2R R0, SR_TID.X ;  /* 0x0000000000007919 */ /* 0x000e220000002100 */
[----:B------:R-:W1:Y:S01]  /*0060*/  S2UR UR5, SR_CgaCtaId ;  /* 0x00000000000579c3 */ /* 0x000e620000008800 */
[----:B------:R-:W-:Y:S01]  /*0070*/  UMOV UR4, 0x400 ;  /* 0x0000040000047882 */ /* 0x000fe20000000000 */
[----:B------:R-:W-:Y:S01]  /*0080*/  IMAD.U32 R8, RZ, RZ, UR6 ;  /* 0x00000006ff087e24 */ /* 0x000fe2000f8e00ff */
[----:B------:R-:W2:Y:S05]  /*0090*/  LDCU.64 UR8, c[0x0][0x358] ;  /* 0x00006b00ff0877ac */ /* 0x000eaa0008000a00 */
[----:B------:R-:W3:Y:S08]  /*00a0*/  LDC R6, c[0x0][0x360] ;  /* 0x0000d800ff067b82 */ /* 0x000ef00000000800 */
[----:B------:R-:W4:Y:S01]  /*00b0*/  LDC R7, c[0x0][0x370] ;  /* 0x0000dc00ff077b82 */ /* 0x000f220000000800 */
[----:B-1----:R-:W-:-:S06]  /*00c0*/  ULEA UR5, UR5, UR4, 0x18 ;  /* 0x0000000405057291 */ /* 0x002fcc000f8ec0ff */
[----:B0-----:R-:W-:-:S05]  /*00d0*/  LEA R9, R0, UR5, 0x3 ;  /* 0x0000000500097c11 */ /* 0x001fca000f8e18ff */
[----:B--2---:R-:W-:-:S07]  /*00e0*/  VIADD R9, R9, 0x4 ;  /* 0x0000000409097836 */ /* 0x004fce0000000000 */
.L_x_1503:
[----:B------:R-:W0:Y:S01]  /*00f0*/  LDC.64 R2, c[0x0][0x390] ;  /* 0x0000e400ff027b82 */ /* 0x000e220000000a00 */
[----:B------:R-:W1:Y:S07]  /*0100*/  LDCU UR4, c[0x0][0x398] ;  /* 0x00007300ff0477ac */ /* 0x000e6e0008000800 */
[----:B------:R-:W2:Y:S01]  /*0110*/  LDC.64 R4, c[0x0][0x388] ;  /* 0x0000e200ff047b82 */ /* 0x000ea20000000a00 */
[----:B0-----:R-:W-:-:S05]  /*0120*/  IMAD.WIDE.U32 R2, R8, 0x4, R2 ;  /* 0x0000000408027825 */ /* 0x001fca00078e0002 */
[----:B------:R-:W5:Y:S01]  /*0130*/  LDG.E R10, desc[UR8][R2.64] ;  /* 0x00000008020a7981 */ /* 0x000f62000c1e1900 */
[----:B--2---:R-:W-:-:S05]  /*0140*/  IMAD.WIDE.U32 R4, R8, 0x4, R4 ;  /* 0x0000000408047825 */ /* 0x004fca00078e0004 */
[----:B------:R-:W5:Y:S01]  /*0150*/  LDG.E R14, desc[UR8][R4.64] ;  /* 0x00000008040e7981 */ /* 0x000f62000c1e1900 */
[----:B----4-:R-:W-:Y:S01]  /*0160*/  IMAD.IADD R8, R7, 0x1, R8 ;  /* 0x0000000107087824 */ /* 0x010fe200078e0208 */
[----:B------:R-:W-:Y:S04]  /*0170*/  BSSY.RECONVERGENT B0, `(.L_x_1489) ;  /* 0x000000f000007945 */ /* 0x000fe80003800200 */
[----:B-1----:R-:W-:Y:S01]  /*0180*/  ISETP.GE.U32.AND P0, PT, R8, UR4, PT ;  /* 0x0000000408007c0c */ /* 0x002fe2000bf06070 */
[----:B-----5:R-:W-:-:S05]  /*0190*/  IMAD.IADD R16, R10, 0x1, -R14 ;  /* 0x000000010a107824 */ /* 0x020fca00078e0a0e */
[----:B------:R-:W-:-:S13]  /*01a0*/  ISETP.GE.U32.AND P1, PT, R0, R16, PT ;  /* 0x000000100000720c */ /* 0x000fda0003f26070 */
[----:B------:R-:W-:Y:S05]  /*01b0*/  @P1 BRA `(.L_x_1490) ;  /* 0x0000000000281947 */ /* 0x000fea0003800000 */
[----:B------:R-:W0:Y:S01]  /*01c0*/  LDC.64 R10, c[0x0][0x380] ;  /* 0x0000e000ff0a7b82 */ /* 0x000e220000000a00 */
[----:B------:R-:W-:-:S07]  /*01d0*/  IMAD.MOV.U32 R15, RZ, RZ, R0 ;  /* 0x000000ffff0f7224 */ /* 0x000fce00078e0000 */
.L_x_1491:
[----:B------:R-:W-:-:S05]  /*01e0*/  IADD3 R13, PT, PT, R14, R15, RZ ;  /* 0x0000000f0e0d7210 */ /* 0x000fca0007ffe0ff */
[----:B01----:R-:W-:-:S06]  /*01f0*/  IMAD.WIDE.U32 R12, R13, 0x4, R10 ;  /* 0x000000040d0c7825 */ /* 0x003fcc00078e000a */
[----:B------:R-:W2:Y:S01]  /*0200*/  LDG.E R12, desc[UR8][R12.64] ;  /* 0x000000080c0c7981 */ /* 0x000ea2000c1e1900 */
[----:B------:R-:W-:Y:S01]  /*0210*/  LEA R17, R15, UR5, 0x2 ;  /* 0x000000050f117c11 */ /* 0x000fe2000f8e10ff */
[----:B---3--:R-:W-:-:S05]  /*0220*/  IMAD.IADD R15, R6, 0x1, R15 ;  /* 0x00000001060f7824 */ /* 0x008fca00078e020f */
[----:B------:R-:W-:Y:S01]  /*0230*/  ISETP.GE.U32.AND P1, PT, R15, R16, PT ;  /* 0x000000100f00720c */ /* 0x000fe20003f26070 */
[----:B--2---:R1:W-:-:S12]  /*0240*/  STS [R17], R12 ;  /* 0x0000000c11007388 */ /* 0x0043d80000000800 */
[----:B------:R-:W-:Y:S05]  /*0250*/  @!P1 BRA `(.L_x_1491) ;  /* 0xfffffffc00e09947 */ /* 0x000fea000383ffff */
.L_x_1490:
[----:B------:R-:W-:Y:S05]  /*0260*/  BSYNC.RECONVERGENT B0 ;  /* 0x0000000000007941 */ /* 0x000fea0003800200 */
.L_x_1489:
[----:B------:R-:W-:Y:S06]  /*0270*/  BAR.SYNC.DEFER_BLOCKING 0x0 ;  /* 0x0000000000007b1d */ /* 0x000fec0000010000 */
[----:B------:R-:W2:Y:S04]  /*0280*/  LDG.E R15, desc[UR8][R2.64] ;  /* 0x00000008020f7981 */ /* 0x000ea8000c1e1900 */
[----:B-1----:R-:W4:Y:S01]  /*0290*/  LDG.E R12, desc[UR8][R4.64] ;  /* 0x00000008040c7981 */ /* 0x002f22000c1e1900 */
[----:B--2---:R-:W-:Y:S01]  /*02a0*/  IMAD.MOV.U32 R10, RZ, RZ, R15 ;  /* 0x000000ffff0a7224 */ /* 0x004fe200078e000f */
[----:B----4-:R-:W-:-:S13]  /*02b0*/  ISETP.NE.AND P1, PT, R15, R12, PT ;  /* 0x0000000c0f00720c */ /* 0x010fda0003f25270 */
[----:B------:R-:W-:Y:S05]  /*02c0*/  @!P1 BRA `(.L_x_1492) ;  /* 0x0000000000b89947 */ /* 0x000fea0003800000 */
[----:B------:R-:W-:Y:S01]  /*02d0*/  IMAD.MOV.U32 R15, RZ, RZ, R12 ;  /* 0x000000ffff0f7224 */ /* 0x000fe200078e000c */
[----:B------:R-:W-:-:S06]  /*02e0*/  UMOV UR4, URZ ;  /* 0x000000ff00047c82 */ /* 0x000fcc0008000000 */
.L_x_1499:
[----:B------:R-:W-:Y:S01]  /*02f0*/  IMAD.IADD R15, R10, 0x1, -R15 ;  /* 0x000000010a0f7824 */ /* 0x000fe200078e0a0f */
[----:B------:R-:W-:Y:S04]  /*0300*/  BSSY.RECONVERGENT B0, `(.L_x_1493) ;  /* 0x000000f000007945 */ /* 0x000fe80003800200 */
[----:B------:R-:W-:-:S04]  /*0310*/  SHF.R.U32.HI R15, RZ, 0x1, R15 ;  /* 0x00000001ff0f7819 */ /* 0x000fc8000001160f */
[----:B------:R-:W-:-:S13]  /*0320*/  ISETP.GE.U32.AND P1, PT, R0, R15, PT ;  /* 0x0000000f0000720c */ /* 0x000fda0003f26070 */
[----:B------:R-:W-:Y:S05]  /*0330*/  @P1 BRA `(.L_x_1494) ;  /* 0x00000000002c1947 */ /* 0x000fea0003800000 */
[----:B------:R-:W-:Y:S01]  /*0340*/  MOV R11, R9 ;  /* 0x00000009000b7202 */ /* 0x000fe20000000f00 */
[----:B------:R-:W-:-:S07]  /*0350*/  IMAD.MOV.U32 R13, RZ, RZ, R0 ;  /* 0x000000ffff0d7224 */ /* 0x000fce00078e0000 */
.L_x_1495:
[----:B------:R-:W-:Y:S01]  /*0360*/  LDS R10, [R11+-0x4] ;  /* 0xfffffc000b0a7984 */ /* 0x000fe20000000800 */
[----:B---3--:R-:W-:-:S03]  /*0370*/  IMAD.IADD R13, R6, 0x1, R13 ;  /* 0x00000001060d7824 */ /* 0x008fc600078e020d */
[----:B------:R-:W0:Y:S02]  /*0380*/  LDS R12, [R11] ;  /* 0x000000000b0c7984 */ /* 0x000e240000000800 */
[----:B0-----:R-:W-:-:S13]  /*0390*/  FSETP.GT.AND P1, PT, R10, R12, PT ;  /* 0x0000000c0a00720b */ /* 0x001fda0003f24000 */
[----:B------:R-:W-:Y:S04]  /*03a0*/  @P1 STS [R11], R10 ;  /* 0x0000000a0b001388 */ /* 0x000fe80000000800 */
[----:B------:R0:W-:Y:S01]  /*03b0*/  @P1 STS [R11+-0x4], R12 ;  /* 0xfffffc0c0b001388 */ /* 0x0001e20000000800 */
[----:B------:R-:W-:Y:S01]  /*03c0*/  ISETP.GE.U32.AND P1, PT, R13, R15, PT ;  /* 0x0000000f0d00720c */ /* 0x000fe20003f26070 */
[----:B0-----:R-:W-:-:S12]  /*03d0*/  IMAD R11, R6, 0x8, R11 ;  /* 0x00000008060b7824 */ /* 0x001fd800078e020b */
[----:B------:R-:W-:Y:S05]  /*03e0*/  @!P1 BRA `(.L_x_1495) ;  /* 0xfffffffc00dc9947 */ /* 0x000fea000383ffff */
.L_x_1494:
[----:B------:R-:W-:Y:S05]  /*03f0*/  BSYNC.RECONVERGENT B0 ;  /* 0x0000000000007941 */ /* 0x000fea0003800200 */
.L_x_1493:
[----:B------:R-:W-:Y:S06]  /*0400*/  BAR.SYNC.DEFER_BLOCKING 0x0 ;  /* 0x0000000000007b1d */ /* 0x000fec0000010000 */
[----:B------:R-:W2:Y:S04]  /*0410*/  LDG.E R11, desc[UR8][R4.64] ;  /* 0x00000008040b7981 */ /* 0x000ea8000c1e1900 */
[----:B------:R-:W4:Y:S01]  /*0420*/  LDG.E R10, desc[UR8][R2.64] ;  /* 0x00000008020a7981 */ /* 0x000f22000c1e1900 */
[----:B------:R-:W-:Y:S01]  /*0430*/  BSSY.RECONVERGENT B0, `(.L_x_1496) ;  /* 0x0000010000007945 */ /* 0x000fe20003800200 */
[----:B--2---:R-:W-:-:S05]  /*0440*/  LOP3.LUT R11, RZ, R11, RZ, 0x33, !PT ;  /* 0x0000000bff0b7212 */ /* 0x004fca00078e33ff */
[----:B----4-:R-:W-:-:S05]  /*0450*/  IMAD.IADD R10, R10, 0x1, R11 ;  /* 0x000000010a0a7824 */ /* 0x010fca00078e020b */
[----:B------:R-:W-:-:S04]  /*0460*/  SHF.R.U32.HI R10, RZ, 0x1, R10 ;  /* 0x00000001ff0a7819 */ /* 0x000fc8000001160a */
[----:B------:R-:W-:-:S13]  /*0470*/  ISETP.GE.U32.AND P1, PT, R0, R10, PT ;  /* 0x0000000a0000720c */ /* 0x000fda0003f26070 */
[----:B------:R-:W-:Y:S05]  /*0480*/  @P1 BRA `(.L_x_1497) ;  /* 0x0000000000281947 */ /* 0x000fea0003800000 */
[----:B------:R-:W-:-:S07]  /*0490*/  MOV R11, R0 ;  /* 0x00000000000b7202 */ /* 0x000fce0000000f00 */
.L_x_1498:
[----:B------:R-:W-:Y:S01]  /*04a0*/  LEA R12, R11, UR5, 0x3 ;  /* 0x000000050b0c7c11 */ /* 0x000fe2000f8e18ff */
[----:B---3--:R-:W-:-:S04]  /*04b0*/  IMAD.IADD R11, R6, 0x1, R11 ;  /* 0x00000001060b7824 */ /* 0x008fc800078e020b */
[----:B------:R-:W-:Y:S04]  /*04c0*/  LDS R13, [R12+0x4] ;  /* 0x000004000c0d7984 */ /* 0x000fe80000000800 */
[----:B------:R-:W0:Y:S02]  /*04d0*/  LDS R14, [R12+0x8] ;  /* 0x000008000c0e7984 */ /* 0x000e240000000800 */
[----:B0-----:R-:W-:-:S13]  /*04e0*/  FSETP.GT.AND P1, PT, R13, R14, PT ;  /* 0x0000000e0d00720b */ /* 0x001fda0003f24000 */
[----:B------:R0:W-:Y:S04]  /*04f0*/  @P1 STS [R12+0x8], R13 ;  /* 0x0000080d0c001388 */ /* 0x0001e80000000800 */
[----:B------:R0:W-:Y:S01]  /*0500*/  @P1 STS [R12+0x4], R14 ;  /* 0x0000040e0c001388 */ /* 0x0001e20000000800 */
[----:B------:R-:W-:-:S13]  /*0510*/  ISETP.GE.U32.AND P1, PT, R11, R10, PT ;  /* 0x0000000a0b00720c */ /* 0x000fda0003f26070 */
[----:B0-----:R-:W-:Y:S05]  /*0520*/  @!P1 BRA `(.L_x_1498) ;  /* 0xfffffffc00dc9947 */ /* 0x001fea000383ffff */
.L_x_1497:
[----:B------:R-:W-:Y:S05]  /*0530*/  BSYNC.RECONVERGENT B0 ;  /* 0x0000000000007941 */ /* 0x000fea0003800200 */
.L_x_1496:
[----:B------:R-:W-:Y:S06]  /*0540*/  BAR.SYNC.DEFER_BLOCKING 0x0 ;  /* 0x0000000000007b1d */ /* 0x000fec0000010000 */
[----:B------:R-:W2:Y:S04]  /*0550*/  LDG.E R10, desc[UR8][R2.64] ;  /* 0x00000008020a7981 */ /* 0x000ea8000c1e1900 */
[----:B------:R-:W2:Y:S01]  /*0560*/  LDG.E R15, desc[UR8][R4.64] ;  /* 0x00000008040f7981 */ /* 0x000ea2000c1e1900 */
[----:B------:R-:W-:Y:S01]  /*0570*/  UIADD3 UR4, UPT, UPT, UR4, 0x2, URZ ;  /* 0x0000000204047890 */ /* 0x000fe2000fffe0ff */
[----:B--2---:R-:W-:-:S05]  /*0580*/  IMAD.IADD R11, R10, 0x1, -R15 ;  /* 0x000000010a0b7824 */ /* 0x004fca00078e0a0f */
[----:B------:R-:W-:-:S13]  /*0590*/  ISETP.LE.U32.AND P1, PT, R11, UR4, PT ;  /* 0x000000040b007c0c */ /* 0x000fda000bf23070 */
[----:B------:R-:W-:Y:S05]  /*05a0*/  @!P1 BRA `(.L_x_1499) ;  /* 0xfffffffc00509947 */ /* 0x000fea000383ffff */
.L_x_1492:
[----:B------:R-:W-:Y:S01]  /*05b0*/  IMAD.IADD R11, R10, 0x1, -R15 ;  /* 0x000000010a0b7824 */ /* 0x000fe200078e0a0f */
[----:B------:R-:W-:Y:S04]  /*05c0*/  BSSY.RECONVERGENT B0, `(.L_x_1500) ;  /* 0x0000010000007945 */ /* 0x000fe80003800200 */
[----:B------:R-:W-:-:S13]  /*05d0*/  ISETP.GE.U32.AND P1, PT, R0, R11, PT ;  /* 0x0000000b0000720c */ /* 0x000fda0003f26070 */
[----:B------:R-:W-:Y:S05]  /*05e0*/  @P1 BRA `(.L_x_1501) ;  /* 0x0000000000341947 */ /* 0x000fea0003800000 */
[----:B------:R-:W0:Y:S01]  /*05f0*/  LDC.64 R10, c[0x0][0x380] ;  /* 0x0000e000ff0a7b82 */ /* 0x000e220000000a00 */
[----:B------:R-:W-:-:S07]  /*0600*/  IMAD.MOV.U32 R14, RZ, RZ, R0 ;  /* 0x000000ffff0e7224 */ /* 0x000fce00078e0000 */
.L_x_1502:
[C---:B------:R-:W-:Y:S02]  /*0610*/  LEA R16, R14.reuse, UR5, 0x2 ;  /* 0x000000050e107c11 */ /* 0x040fe4000f8e10ff */
[----:B------:R-:W-:-:S03]  /*0620*/  IADD3 R13, PT, PT, R14, R15, RZ ;  /* 0x0000000f0e0d7210 */ /* 0x000fc60007ffe0ff */
[----:B------:R-:W1:Y:S02]  /*0630*/  LDS R17, [R16] ;  /* 0x0000000010117984 */ /* 0x000e640000000800 */
[----:B0-----:R-:W-:-:S05]  /*0640*/  IMAD.WIDE.U32 R12, R13, 0x4, R10 ;  /* 0x000000040d0c7825 */ /* 0x001fca00078e000a */
[----:B-1----:R1:W-:Y:S04]  /*0650*/  STG.E desc[UR8][R12.64], R17 ;  /* 0x000000110c007986 */ /* 0x0023e8000c101908 */
[----:B------:R-:W2:Y:S04]  /*0660*/  LDG.E R18, desc[UR8][R2.64] ;  /* 0x0000000802127981 */ /* 0x000ea8000c1e1900 */
[----:B------:R-:W2:Y:S01]  /*0670*/  LDG.E R15, desc[UR8][R4.64] ;  /* 0x00000008040f7981 */ /* 0x000ea2000c1e1900 */
[----:B---3--:R-:W-:Y:S02]  /*0680*/  IMAD.IADD R14, R6, 0x1, R14 ;  /* 0x00000001060e7824 */ /* 0x008fe400078e020e */
[----:B--2---:R-:W-:-:S05]  /*0690*/  IMAD.IADD R19, R18, 0x1, -R15 ;  /* 0x0000000112137824 */ /* 0x004fca00078e0a0f */
[----:B------:R-:W-:-:S13]  /*06a0*/  ISETP.GE.U32.AND P1, PT, R14, R19, PT ;  /* 0x000000130e00720c */ /* 0x000fda0003f26070 */
[----:B-1----:R-:W-:Y:S05]  /*06b0*/  @!P1 BRA `(.L_x_1502) ;  /* 0xfffffffc00d49947 */ /* 0x002fea000383ffff */
.L_x_1501:
[----:B------:R-:W-:Y:S05]  /*06c0*/  BSYNC.RECONVERGENT B0 ;  /* 0x0000000000007941 */ /* 0x000fea0003800200 */
.L_x_1500:
[----:B------:R-:W-:Y:S05]  /*06d0*/  @!P0 BRA `(.L_x_1503) ;  /* 0xfffffff800848947 */ /* 0x000fea000383ffff */
[----:B------:R-:W-:Y:S05]  /*06e0*/  EXIT ;  /* 0x000000000000794d */ /* 0x000fea0003800000 */
.L_x_1504:
        /* <DEDUP_REMOVED lines=9> */
.L_x_1540:


//--------------------- .text._Z9addKernelPjPKjj  --------------------------
	.section	.text._Z9addKernelPjPKjj,"ax",@progbits
	.align	128
        .global         _Z9addKernelPjPKjj
        .type           _Z9addKernelPjPKjj,@function
        .size           _Z9addKernelPjPKjj,(.L_x_1541 - _Z9addKernelPjPKjj)
        .other          _Z9addKernelPjPKjj,@"STO_CUDA_ENTRY STV_DEFAULT"
_Z9addKernelPjPKjj:
.text._Z9addKernelPjPKjj:
[----:B------:R-:W-:Y:S01]  /*0000*/  LDC R1, c[0x0][0x37c] ;  /* 0x0000df00ff017b82 */ /* 0x000fe20000000800 */
[----:B------:R-:W0:Y:S01]  /*0010*/  S2R R0, SR_TID.X ;  /* 0x0000000000007919 */ /* 0x000e220000002100 */
[----:B------:R-:W0:Y:S01]  /*0020*/  LDCU UR4, c[0x0][0x360] ;  /* 0x00006c00ff0477ac */ /* 0x000e220008000800 */
[----:B------:R-:W0:Y:S01]  /*0030*/  S2R R3, SR_CTAID.X ;  /* 0x0000000000037919 */ /* 0x000e220000002500 */
[----:B------:R-:W1:Y:S01]  /*0040*/  LDCU UR8, c[0x0][0x390] ;  /* 0x00007200ff0877ac */ /* 0x000e620008000800 */
[----:B0-----:R-:W-:-:S05]  /*0050*/  IMAD R0, R3, UR4, R0 ;  /* 0x0000000403007c24 */ /* 0x001fca000f8e0200 */
[----:B------:R-:W-:-:S04]  /*0060*/  IADD3 R2, PT, PT, R0, 0x400, RZ ;  /* 0x0000040000027810 */ /* 0x000fc80007ffe0ff */
[----:B-1----:R-:W-:-:S13]  /*0070*/  ISETP.GE.U32.AND P0, PT, R2, UR8, PT ;  /* 0x0000000802007c0c */ /* 0x002fda000bf06070 */
[----:B------:R-:W-:Y:S05]  /*0080*/  @P0 EXIT ;  /* 0x000000000000094d */ /* 0x000fea0003800000 */
[----:B------:R-:W0:Y:S01]  /*0090*/  LDC.64 R8, c[0x0][0x380] ;  /* 0x0000e000ff087b82 */ /* 0x000e220000000a00 */
[----:B------:R-:W1:Y:S01]  /*00a0*/  LDCU UR5, c[0x0][0x370] ;  /* 0x00006e00ff0577ac */ /* 0x000e620008000800 */
[----:B------:R-:W-:Y:S01]  /*00b0*/  MOV R11, R2 ;  /* 0x00000002000b7202 */ /* 0x000fe20000000f00 */
[----:B------:R-:W2:Y:S05]  /*00c0*/  LDCU.64 UR6, c[0x0][0x358] ;  /* 0x00006b00ff0677ac */ /* 0x000eaa0008000a00 */
[----:B------:R-:W3:Y:S01]  /*00d0*/  LDC.64 R6, c[0x0][0x388] ;  /* 0x0000e200ff067b82 */ /* 0x000ee20000000a00 */
[----:B-1----:R-:W-:-:S12]  /*00e0*/  UIMAD UR4, UR4, UR5, URZ ;  /* 0x00000005040472a4 */ /* 0x002fd8000f8e02ff */
.L_x_1505:
[----:B------:R-:W-:Y:S01]  /*00f0*/  SHF.R.U32.HI R3, RZ, 0xa, R0 ;  /* 0x0000000aff037819 */ /* 0x000fe20000011600 */
[----:B0-----:R-:W-:-:S04]  /*0100*/  IMAD.WIDE.U32 R4, R11, 0x4, R8 ;  /* 0x000000040b047825 */ /* 0x001fc800078e0008 */
[----:B---3--:R-:W-:Y:S01]  /*0110*/  IMAD.WIDE.U32 R2, R3, 0x4, R6 ;  /* 0x0000000403027825 */ /* 0x008fe200078e0006 */
[----:B--2---:R-:W2:Y:S05]  /*0120*/  LDG.E R11, desc[UR6][R4.64] ;  /* 0x00000006040b7981 */ /* 0x004eaa000c1e1900 */
[----:B------:R-:W2:Y:S01]  /*0130*/  LDG.E R2, desc[UR6][R2.64] ;  /* 0x0000000602027981 */ /* 0x000ea2000c1e1900 */
[----:B------:R-:W-:Y:S01]  /*0140*/  IADD3 R0, PT, PT, R0, UR4, RZ ;  /* 0x0000000400007c10 */ /* 0x000fe2000fffe0ff */
[----:B--2---:R-:W-:-:S04]  /*0150*/  IMAD.IADD R13, R2, 0x1, R11 ;  /* 0x00000001020d7824 */ /* 0x004fc800078e020b */
[----:B------:R-:W-:Y:S01]  /*0160*/  VIADD R11, R0, 0x400 ;  /* 0x00000400000b7836 */ /* 0x000fe20000000000 */
[----:B------:R1:W-:Y:S04]  /*0170*/  STG.E desc[UR6][R4.64], R13 ;  /* 0x0000000d04007986 */ /* 0x0003e8000c101906 */
[----:B------:R-:W-:-:S13]  /*0180*/  ISETP.GE.U32.AND P0, PT, R11, UR8, PT ;  /* 0x000000080b007c0c */ /* 0x000fda000bf06070 */
[----:B-1----:R-:W-:Y:S05]  /*0190*/  @!P0 BRA `(.L_x_1505) ;  /* 0xfffffffc00d48947 */ /* 0x002fea000383ffff */
[----:B------:R-:W-:Y:S05]  /*01a0*/  EXIT ;  /* 0x000000000000794d */ /* 0x000fea0003800000 */
.L_x_1506:
        /* <DEDUP_REMOVED lines=13> */
.L_x_1541:


//--------------------- .text._Z10fillKernelPKjPjj --------------------------
	.section	.text._Z10fillKernelPKjPjj,"ax",@progbits
	.align	128
        .global         _Z10fillKernelPKjPjj
        .type           _Z10fillKernelPKjPjj,@function
        .size           _Z10fillKernelPKjPjj,(.L_x_1542 - _Z10fillKernelPKjPjj)
        .other          _Z10fillKernelPKjPjj,@"STO_CUDA_ENTRY STV_DEFAULT"
_Z10fillKernelPKjPjj:
.text._Z10fillKernelPKjPjj:
[----:B------:R-:W-:Y:S01]  /*0000*/  LDC R1, c[0x0][0x37c] ;  /* 0x0000df00ff017b82 */ /* 0x000fe20000000800 */
[----:B------:R-:W0:Y:S01]  /*0010*/  S2R R0, SR_TID.X ;  /* 0x0000000000007919 */ /* 0x000e220000002100 */
[----:B------:R-:W0:Y:S01]  /*0020*/  LDCU UR4, c[0x0][0x360] ;  /* 0x00006c00ff0477ac */ /* 0x000e220008000800 */
[----:B------:R-:W0:Y:S01]  /*0030*/  S2R R3, SR_CTAID.X ;  /* 0x0000000000037919 */ /* 0x000e220000002500 */
[----:B------:R-:W1:Y:S01]  /*0040*/  LDCU UR10, c[0x0][0x390] ;  /* 0x00007200ff0a77ac */ /* 0x000e620008000800 */
[----:B0-----:R-:W-:-:S05]  /*0050*/  IMAD R0, R3, UR4, R0 ;  /* 0x0000000403007c24 */ /* 0x001fca000f8e0200 */
[----:B-1----:R-:W-:-:S13]  /*0060*/  ISETP.GE.U32.AND P0, PT, R0, UR10, PT ;  /* 0x0000000a00007c0c */ /* 0x002fda000bf06070 */
[----:B------:R-:W-:Y:S05]  /*0070*/  @P0 EXIT ;  /* 0x000000000000094d */ /* 0x000fea0003800000 */
[----:B------:R-:W0:Y:S01]  /*0080*/  LDC.64 R6, c[0x0][0x380] ;  /* 0x0000e000ff067b82 */ /* 0x000e220000000a00 */
[----:B------:R-:W1:Y:S01]  /*0090*/  LDCU UR5, c[0x0][0x370] ;  /* 0x00006e00ff0577ac */ /* 0x000e620008000800 */
[----:B------:R-:W2:Y:S06]  /*00a0*/  LDCU.64 UR8, c[0x0][0x358] ;  /* 0x00006b00ff0877ac */ /* 0x000eac0008000a00 */
[----:B------:R-:W3:Y:S01]  /*00b0*/  LDC.64 R8, c[0x0][0x388] ;  /* 0x0000e200ff087b82 */ /* 0x000ee20000000a00 */
[----:B------:R-:W-:Y:S02]  /*00c0*/  ULEA UR6, UR10, 0xfffffc00, 0xa ;  /* 0xfffffc000a067891 */ /* 0x000fe4000f8e50ff */
[----:B------:R-:W-:-:S02]  /*00d0*/  ULEA UR7, UR10, 0xffffffff, 0xa ;  /* 0xffffffff0a077891 */ /* 0x000fc4000f8e50ff */
[----:B-1----:R-:W-:-:S12]  /*00e0*/  UIMAD UR4, UR4, UR5, URZ ;  /* 0x00000005040472a4 */ /* 0x002fd8000f8e02ff */
.L_x_1507:
[----:B------:R-:W-:-:S04]  /*00f0*/  LEA R2, R0, 0x3ff, 0xa ;  /* 0x000003ff00027811 */ /* 0x000fc800078e50ff */
[----:B------:R-:W-:-:S04]  /*0100*/  ISETP.GE.U32.AND P0, PT, R2, UR6, PT ;  /* 0x0000000602007c0c */ /* 0x000fc8000bf06070 */
[----:B-1----:R-:W-:-:S05]  /*0110*/  SEL R3, R2, UR7, !P0 ;  /* 0x0000000702037c07 */ /* 0x002fca000c000000 */
[----:B0-----:R-:W-:-:S06]  /*0120*/  IMAD.WIDE.U32 R2, R3, 0x4, R6 ;  /* 0x0000000403027825 */ /* 0x001fcc00078e0006 */
[----:B--2---:R-:W2:Y:S01]  /*0130*/  LDG.E R3, desc[UR8][R2.64] ;  /* 0x0000000802037981 */ /* 0x004ea2000c1e1900 */
[----:B---3--:R-:W-:-:S04]  /*0140*/  IMAD.WIDE.U32 R4, R0, 0x4, R8 ;  /* 0x0000000400047825 */ /* 0x008fc800078e0008 */
[----:B------:R-:W-:-:S05]  /*0150*/  VIADD R0, R0, UR4 ;  /* 0x0000000400007c36 */ /* 0x000fca0008000000 */
[----:B------:R-:W-:Y:S01]  /*0160*/  ISETP.GE.U32.AND P0, PT, R0, UR10, PT ;  /* 0x0000000a00007c0c */ /* 0x000fe2000bf06070 */
[----:B--2---:R1:W-:-:S12]  /*0170*/  STG.E desc[UR8][R4.64], R3 ;  /* 0x0000000304007986 */ /* 0x0043d8000c101908 */
[----:B------:R-:W-:Y:S05]  /*0180*/  @!P0 BRA `(.L_x_1507) ;  /* 0xfffffffc00d88947 */ /* 0x000fea000383ffff */
[----:B------:R-:W-:Y:S05]  /*0190*/  EXIT ;  /* 0x000000000000794d */ /* 0x000fea0003800000 */
.L_x_1508:
        /* <DEDUP_REMOVED lines=14> */
.L_x_1542:


//--------------------- .text._Z10scanKernelPjj   --------------------------
	.section	.text._Z10scanKernelPjj,"ax",@progbits
	.align	128
        .global         _Z10scanKernelPjj
        .type           _Z10scanKernelPjj,@function
        .size           _Z10scanKernelPjj,(.L_x_1543 - _Z10scanKernelPjj)
        .other          _Z10scanKernelPjj,@"STO_CUDA_ENTRY STV_DEFAULT"
_Z10scanKernelPjj:
.text._Z10scanKernelPjj:
[----:B------:R-:W-:Y:S08]  /*0000*/  LDC R1, c[0x0][0x37c] ;  /* 0x0000df00ff017b82 */ /* 0x000ff00000000800 */
[----:B------:R-:W0:Y:S08]  /*0010*/  LDC R4, c[0x0][0x388] ;  /* 0x0000e200ff047b82 */ /* 0x000e300000000800 */
[----:B------:R-:W1:Y:S01]  /*0020*/  S2UR UR6, SR_CTAID.X ;  /* 0x00000000000679c3 */ /* 0x000e620000002500 */
[----:B0-----:R-:W-:-:S02]  /*0030*/  LOP3.LUT P0, RZ, R4, 0x3ff, RZ, 0xc0, !PT ;  /* 0x000003ff04ff7812 */ /* 0x001fc4000780c0ff */
[----:B------:R-:W-:Y:S02]  /*0040*/  SHF.R.U32.HI R2, RZ, 0xa, R4 ;  /* 0x0000000aff027819 */ /* 0x000fe40000011604 */
[----:B------:R-:W-:-:S09]  /*0050*/  LEA.HI R0, R4, 0x1, RZ, 0x16 ;  /* 0x0000000104007811 */ /* 0x000fd200078fb0ff */
[----:B------:R-:W-:-:S05]  /*0060*/  @!P0 IMAD.MOV R0, RZ, RZ, R2 ;  /* 0x000000ffff008224 */ /* 0x000fca00078e0202 */
[----:B-1----:R-:W-:-:S13]  /*0070*/  ISETP.LE.U32.AND P0, PT, R0, UR6, PT ;  /* 0x0000000600007c0c */ /* 0x002fda000bf03070 */
[----:B------:R-:W-:Y:S05]  /*0080*/  @P0 EXIT ;  /* 0x000000000000094d */ /* 0x000fea0003800000 */
[----:B------:R-:W0:Y:S01]  /*0090*/  S2R R10, SR_TID.X ;  /* 0x00000000000a7919 */ /* 0x000e220000002100 */
[----:B------:R-:W1:Y:S01]  /*00a0*/  S2UR UR5, SR_CgaCtaId ;  /* 0x00000000000579c3 */ /* 0x000e620000008800 */
[----:B------:R-:W-:Y:S01]  /*00b0*/  UMOV UR4, 0x400 ;  /* 0x0000040000047882 */ /* 0x000fe20000000000 */
[----:B------:R-:W-:Y:S01]  /*00c0*/  MOV R23, UR6 ;  /* 0x0000000600177c02 */ /* 0x000fe20008000f00 */
[----:B------:R-:W2:Y:S04]  /*00d0*/  LDCU.64 UR8, c[0x0][0x358] ;  /* 0x00006b00ff0877ac */ /* 0x000ea80008000a00 */
[----:B------:R-:W-:Y:S01]  /*00e0*/  IMAD.SHL.U32 R21, R23, 0x400, RZ ;  /* 0x0000040017157824 */ /* 0x000fe200078e00ff */
[----:B------:R-:W3:Y:S01]  /*00f0*/  LDC.64 R2, c[0x0][0x380] ;  /* 0x0000e000ff027b82 */ /* 0x000ee20000000a00 */
[----:B------:R-:W4:Y:S02]  /*0100*/  LDCU UR6, c[0x0][0x388] ;  /* 0x00007100ff0677ac */ /* 0x000f240008000800 */
[----:B------:R-:W-:-:S05]  /*0110*/  IMAD.WIDE.U32 R6, R21, 0x4, RZ ;  /* 0x0000000415067825 */ /* 0x000fca00078e00ff */
[----:B------:R-:W2:Y:S01]  /*0120*/  LDC R12, c[0x0][0x370] ;  /* 0x0000dc00ff0c7b82 */ /* 0x000ea20000000800 */
[----:B-1----:R-:W-:-:S06]  /*0130*/  ULEA UR4, UR5, UR4, 0x18 ;  /* 0x0000000405047291 */ /* 0x002fcc000f8ec0ff */
[C---:B0-----:R-:W-:Y:S02]  /*0140*/  LEA R11, R10.reuse, UR4, 0x2 ;  /* 0x000000040a0b7c11 */ /* 0x041fe4000f8e10ff */
[----:B------:R-:W-:-:S03]  /*0150*/  LOP3.LUT R25, R10, R21, RZ, 0xfc, !PT ;  /* 0x000000150a197212 */ /* 0x000fc600078efcff */
[----:B------:R-:W0:Y:S01]  /*0160*/  LDCU.64 UR4, c[0x0][0x380] ;  /* 0x00007000ff0477ac */ /* 0x000e220008000a00 */
[C---:B------:R-:W-:Y:S02]  /*0170*/  IMAD R13, R10.reuse, 0x4, R11 ;  /* 0x000000040a0d7824 */ /* 0x040fe400078e020b */
[----:B------:R-:W-:Y:S02]  /*0180*/  IMAD.MOV.U32 R16, RZ, RZ, R25 ;  /* 0x000000ffff107224 */ /* 0x000fe400078e0019 */
[----:B------:R-:W-:-:S05]  /*0190*/  IMAD R15, R10, 0x8, R13 ;  /* 0x000000080a0f7824 */ /* 0x000fca00078e020d */
[----:B------:R-:W-:-:S05]  /*01a0*/  LEA R17, R10, R15, 0x4 ;  /* 0x0000000f0a117211 */ /* 0x000fca00078e20ff */
[----:B------:R-:W-:-:S04]  /*01b0*/  IMAD R5, R10, 0x20, R17 ;  /* 0x000000200a057824 */ /* 0x000fc800078e0211 */
[----:B------:R-:W-:Y:S02]  /*01c0*/  IMAD R19, R10, 0x40, R5 ;  /* 0x000000400a137824 */ /* 0x000fe400078e0205 */
[----:B------:R-:W-:Y:S02]  /*01d0*/  VIADD R5, R4, 0xffffffff ;  /* 0xffffffff04057836 */ /* 0x000fe40000000000 */
[----:B------:R-:W-:Y:S02]  /*01e0*/  IMAD R19, R10, 0x80, R19 ;  /* 0x000000800a137824 */ /* 0x000fe400078e0213 */
[----:B---3--:R-:W-:-:S04]  /*01f0*/  IMAD.WIDE.U32 R2, R5, 0x4, R2 ;  /* 0x0000000405027825 */ /* 0x008fc800078e0002 */
[C---:B------:R-:W-:Y:S02]  /*0200*/  IMAD R27, R10.reuse, 0x100, R19 ;  /* 0x000001000a1b7824 */ /* 0x040fe400078e0213 */
[----:B0-----:R-:W-:Y:S02]  /*0210*/  IMAD.U32 R4, RZ, RZ, UR4 ;  /* 0x00000004ff047e24 */ /* 0x001fe4000f8e00ff */
[----:B------:R-:W-:Y:S01]  /*0220*/  IMAD.U32 R5, RZ, RZ, UR5 ;  /* 0x00000005ff057e24 */ /* 0x000fe2000f8e00ff */
[----:B------:R-:W-:-:S04]  /*0230*/  LEA R27, R10, R27, 0x9 ;  /* 0x0000001b0a1b7211 */ /* 0x000fc800078e48ff */
[----:B--2-4-:R-:W-:-:S07]  /*0240*/  LEA R14, R10, R27, 0xa ;  /* 0x0000001b0a0e7211 */ /* 0x014fce00078e50ff */
.L_x_1512:
[----:B------:R-:W-:Y:S01]  /*0250*/  ISETP.GE.U32.AND P0, PT, R16, UR6, PT ;  /* 0x0000000610007c0c */ /* 0x000fe2000bf06070 */
[----:B------:R-:W-:Y:S02]  /*0260*/  IMAD.MOV.U32 R18, RZ, RZ, RZ ;  /* 0x000000ffff127224 */ /* 0x000fe400078e00ff */
[----:B------:R-:W-:-:S10]  /*0270*/  IMAD.WIDE.U32 R8, R25, 0x4, R4 ;  /* 0x0000000419087825 */ /* 0x000fd400078e0004 */
[----:B------:R-:W2:Y:S01]  /*0280*/  @!P0 LDG.E R18, desc[UR8][R8.64] ;  /* 0x0000000808128981 */ /* 0x000ea2000c1e1900 */
[C---:B------:R-:W-:Y:S01]  /*0290*/  ISETP.GT.U32.AND P1, PT, R10.reuse, 0x1ff, PT ;  /* 0x000001ff0a00780c */ /* 0x040fe20003f24070 */
[----:B------:R-:W-:Y:S01]  /*02a0*/  BSSY.RECONVERGENT B0, `(.L_x_1509) ;  /* 0x00000ab000007945 */ /* 0x000fe20003800200 */
[C---:B------:R-:W-:Y:S02]  /*02b0*/  ISETP.GT.U32.AND P3, PT, R10.reuse, 0xff, PT ;  /* 0x000000ff0a00780c */ /* 0x040fe40003f64070 */
[C---:B------:R-:W-:Y:S02]  /*02c0*/  ISETP.GT.U32.AND P2, PT, R10.reuse, 0x7f, PT ;  /* 0x0000007f0a00780c */ /* 0x040fe40003f44070 */
[C---:B------:R-:W-:Y:S02]  /*02d0*/  ISETP.GT.U32.AND P0, PT, R10.reuse, 0x3f, PT ;  /* 0x0000003f0a00780c */ /* 0x040fe40003f04070 */
[C---:B------:R-:W-:Y:S02]  /*02e0*/  ISETP.GT.U32.AND P4, PT, R10.reuse, 0x7, PT ;  /* 0x000000070a00780c */ /* 0x040fe40003f84070 */
[----:B------:R-:W-:-:S02]  /*02f0*/  ISETP.GT.U32.AND P5, PT, R10, 0x3, PT ;  /* 0x000000030a00780c */ /* 0x000fc40003fa4070 */
[----:B------:R-:W-:Y:S02]  /*0300*/  ISETP.GT.U32.AND P6, PT, R10, 0x1, PT ;  /* 0x000000010a00780c */ /* 0x000fe40003fc4070 */
[----:B------:R-:W-:Y:S01]  /*0310*/  IADD3 R23, PT, PT, R12, R23, RZ ;  /* 0x000000170c177210 */ /* 0x000fe20007ffe0ff */
[----:B--2---:R-:W-:Y:S01]  /*0320*/  STS [R11], R18 ;  /* 0x000000120b007388 */ /* 0x004fe20000000800 */
[----:B------:R-:W-:Y:S06]  /*0330*/  BAR.SYNC.DEFER_BLOCKING 0x0 ;  /* 0x0000000000007b1d */ /* 0x000fec0000010000 */
[----:B------:R-:W-:Y:S04]  /*0340*/  @!P1 LDS R20, [R13] ;  /* 0x000000000d149984 */ /* 0x000fe80000000800 */
[----:B------:R-:W0:Y:S02]  /*0350*/  @!P1 LDS R29, [R13+0x4] ;  /* 0x000004000d1d9984 */ /* 0x000e240000000800 */
[----:B0-----:R-:W-:-:S05]  /*0360*/  @!P1 IMAD.IADD R20, R20, 0x1, R29 ;  /* 0x0000000114149824 */ /* 0x001fca00078e021d */
[----:B------:R0:W-:Y:S01]  /*0370*/  @!P1 STS [R13+0x4], R20 ;  /* 0x000004140d009388 */ /* 0x0001e20000000800 */
[----:B------:R-:W-:Y:S01]  /*0380*/  BAR.SYNC.DEFER_BLOCKING 0x0 ;  /* 0x0000000000007b1d */ /* 0x000fe20000010000 */
[----:B0-----:R-:W-:-:S04]  /*0390*/  IMAD R20, R10, 0x20, R17 ;  /* 0x000000200a147824 */ /* 0x001fc800078e0211 */
[----:B------:R-:W-:Y:S01]  /*03a0*/  IMAD R24, R10, 0x40, R20 ;  /* 0x000000400a187824 */ /* 0x000fe200078e0214 */
[----:B------:R-:W-:Y:S04]  /*03b0*/  @!P3 LDS R22, [R15+0x4] ;  /* 0x000004000f16b984 */ /* 0x000fe80000000800 */
[----:B------:R-:W0:Y:S02]  /*03c0*/  @!P3 LDS R9, [R15+0xc] ;  /* 0x00000c000f09b984 */ /* 0x000e240000000800 */
[----:B0-----:R-:W-:-:S05]  /*03d0*/  @!P3 IMAD.IADD R22, R22, 0x1, R9 ;  /* 0x000000011616b824 */ /* 0x001fca00078e0209 */
[----:B------:R-:W-:Y:S01]  /*03e0*/  @!P3 STS [R15+0xc], R22 ;  /* 0x00000c160f00b388 */ /* 0x000fe20000000800 */
[----:B------:R-:W-:Y:S01]  /*03f0*/  BAR.SYNC.DEFER_BLOCKING 0x0 ;  /* 0x0000000000007b1d */ /* 0x000fe20000010000 */
[----:B------:R-:W-:-:S05]  /*0400*/  ISETP.GT.U32.AND P3, PT, R10, 0xf, PT ;  /* 0x0000000f0a00780c */ /* 0x000fca0003f64070 */
[----:B------:R-:W-:Y:S04]  /*0410*/  @!P2 LDS R8, [R17+0xc] ;  /* 0x00000c001108a984 */ /* 0x000fe80000000800 */
[----:B------:R-:W0:Y:S02]  /*0420*/  @!P2 LDS R9, [R17+0x1c] ;  /* 0x00001c001109a984 */ /* 0x000e240000000800 */
[----:B0-----:R-:W-:-:S05]  /*0430*/  @!P2 IADD3 R8, PT, PT, R8, R9, RZ ;  /* 0x000000090808a210 */ /* 0x001fca0007ffe0ff */
[----:B------:R-:W-:Y:S01]  /*0440*/  @!P2 STS [R17+0x1c], R8 ;  /* 0x00001c081100a388 */ /* 0x000fe20000000800 */
[----:B------:R-:W-:Y:S01]  /*0450*/  BAR.SYNC.DEFER_BLOCKING 0x0 ;  /* 0x0000000000007b1d */ /* 0x000fe20000010000 */
[----:B------:R-:W-:-:S05]  /*0460*/  ISETP.GT.U32.AND P2, PT, R10, 0x1f, PT ;  /* 0x0000001f0a00780c */ /* 0x000fca0003f44070 */
[----:B------:R-:W-:Y:S04]  /*0470*/  @!P0 LDS R9, [R20+0x1c] ;  /* 0x00001c0014098984 */ /* 0x000fe80000000800 */
[----:B------:R-:W0:Y:S02]  /*0480*/  @!P0 LDS R18, [R20+0x3c] ;  /* 0x00003c0014128984 */ /* 0x000e240000000800 */
[----:B0-----:R-:W-:-:S05]  /*0490*/  @!P0 IMAD.IADD R9, R9, 0x1, R18 ;  /* 0x0000000109098824 */ /* 0x001fca00078e0212 */
[----:B------:R-:W-:Y:S01]  /*04a0*/  @!P0 STS [R20+0x3c], R9 ;  /* 0x00003c0914008388 */ /* 0x000fe20000000800 */
[----:B------:R-:W-:Y:S01]  /*04b0*/  BAR.SYNC.DEFER_BLOCKING 0x0 ;  /* 0x0000000000007b1d */ /* 0x000fe20000010000 */
[----:B------:R-:W-:-:S13]  /*04c0*/  ISETP.NE.AND P0, PT, R10, RZ, PT ;  /* 0x000000ff0a00720c */ /* 0x000fda0003f05270 */
[----:B------:R-:W-:Y:S01]  /*04d0*/  @!P0 MOV R26, 0x400 ;  /* 0x00000400001a8802 */ /* 0x000fe20000000f00 */
[----:B------:R-:W-:Y:S04]  /*04e0*/  @!P2 LDS R18, [R24+0x3c] ;  /* 0x00003c001812a984 */ /* 0x000fe80000000800 */
[----:B------:R-:W0:Y:S02]  /*04f0*/  @!P2 LDS R29, [R24+0x7c] ;  /* 0x00007c00181da984 */ /* 0x000e240000000800 */
[----:B0-----:R-:W-:-:S05]  /*0500*/  @!P2 IADD3 R18, PT, PT, R18, R29, RZ ;  /* 0x0000001d1212a210 */ /* 0x001fca0007ffe0ff */
[----:B------:R0:W-:Y:S01]  /*0510*/  @!P2 STS [R24+0x7c], R18 ;  /* 0x00007c121800a388 */ /* 0x0001e20000000800 */
[----:B------:R-:W-:Y:S06]  /*0520*/  BAR.SYNC.DEFER_BLOCKING 0x0 ;  /* 0x0000000000007b1d */ /* 0x000fec0000010000 */
[----:B0-----:R-:W0:Y:S01]  /*0530*/  @!P0 S2R R24, SR_CgaCtaId ;  /* 0x0000000000188919 */ /* 0x001e220000008800 */
[----:B------:R-:W-:Y:S04]  /*0540*/  @!P3 LDS R8, [R19+0x7c] ;  /* 0x00007c001308b984 */ /* 0x000fe80000000800 */
[----:B------:R-:W1:Y:S02]  /*0550*/  @!P3 LDS R29, [R19+0xfc] ;  /* 0x0000fc00131db984 */ /* 0x000e640000000800 */
[----:B-1----:R-:W-:-:S02]  /*0560*/  @!P3 IMAD.IADD R20, R8, 0x1, R29 ;  /* 0x000000010814b824 */ /* 0x002fc400078e021d */
[----:B------:R-:W-:-:S03]  /*0570*/  IMAD R8, R10, 0x100, R19 ;  /* 0x000001000a087824 */ /* 0x000fc600078e0213 */
[----:B------:R-:W-:Y:S01]  /*0580*/  @!P3 STS [R19+0xfc], R20 ;  /* 0x0000fc141300b388 */ /* 0x000fe20000000800 */
[----:B------:R-:W-:Y:S06]  /*0590*/  BAR.SYNC.DEFER_BLOCKING 0x0 ;  /* 0x0000000000007b1d */ /* 0x000fec0000010000 */
[----:B------:R-:W-:Y:S04]  /*05a0*/  @!P4 LDS R9, [R8+0xfc] ;  /* 0x0000fc000809c984 */ /* 0x000fe80000000800 */
[----:B------:R-:W1:Y:S02]  /*05b0*/  @!P4 LDS R22, [R8+0x1fc] ;  /* 0x0001fc000816c984 */ /* 0x000e640000000800 */
[----:B-1----:R-:W-:-:S02]  /*05c0*/  @!P4 IMAD.IADD R9, R9, 0x1, R22 ;  /* 0x000000010909c824 */ /* 0x002fc400078e0216 */
[----:B------:R-:W1:Y:S03]  /*05d0*/  @!P0 S2R R22, SR_CgaCtaId ;  /* 0x0000000000168919 */ /* 0x000e660000008800 */
[----:B------:R2:W-:Y:S01]  /*05e0*/  @!P4 STS [R8+0x1fc], R9 ;  /* 0x0001fc090800c388 */ /* 0x0005e20000000800 */
[----:B------:R-:W-:Y:S01]  /*05f0*/  BAR.SYNC.DEFER_BLOCKING 0x0 ;  /* 0x0000000000007b1d */ /* 0x000fe20000010000 */
[----:B--2---:R-:W-:-:S05]  /*0600*/  @!P0 MOV R9, 0x400 ;  /* 0x0000040000098802 */ /* 0x004fca0000000f00 */
[----:B------:R-:W-:Y:S01]  /*0610*/  @!P5 LDS R18, [R27+0x1fc] ;  /* 0x0001fc001b12d984 */ /* 0x000fe20000000800 */
[----:B-1----:R-:W-:-:S03]  /*0620*/  @!P0 LEA R22, R22, R9, 0x18 ;  /* 0x0000000916168211 */ /* 0x002fc600078ec0ff */
[----:B------:R-:W1:Y:S01]  /*0630*/  @!P5 LDS R29, [R27+0x3fc] ;  /* 0x0003fc001b1dd984 */ /* 0x000e620000000800 */
[----:B------:R-:W2:Y:S02]  /*0640*/  @!P0 S2R R9, SR_CgaCtaId ;  /* 0x0000000000098919 */ /* 0x000ea40000008800 */
[----:B--2---:R-:W-:Y:S02]  /*0650*/  @!P0 LEA R26, R9, R26, 0x18 ;  /* 0x0000001a091a8211 */ /* 0x004fe400078ec0ff */
[----:B-1----:R-:W-:-:S05]  /*0660*/  @!P5 IADD3 R18, PT, PT, R18, R29, RZ ;  /* 0x0000001d1212d210 */ /* 0x002fca0007ffe0ff */
[----:B------:R-:W-:Y:S01]  /*0670*/  @!P5 STS [R27+0x3fc], R18 ;  /* 0x0003fc121b00d388 */ /* 0x000fe20000000800 */
[----:B------:R-:W-:Y:S06]  /*0680*/  BAR.SYNC.DEFER_BLOCKING 0x0 ;  /* 0x0000000000007b1d */ /* 0x000fec0000010000 */
[----:B------:R-:W-:Y:S04]  /*0690*/  @!P6 LDS R20, [R14+0x3fc] ;  /* 0x0003fc000e14e984 */ /* 0x000fe80000000800 */
[----:B------:R-:W1:Y:S02]  /*06a0*/  @!P6 LDS R29, [R14+0x7fc] ;  /* 0x0007fc000e1de984 */ /* 0x000e640000000800 */
[----:B-1----:R-:W-:-:S05]  /*06b0*/  @!P6 IMAD.IADD R29, R20, 0x1, R29 ;  /* 0x00000001141de824 */ /* 0x002fca00078e021d */
[----:B------:R-:W-:Y:S01]  /*06c0*/  @!P6 STS [R14+0x7fc], R29 ;  /* 0x0007fc1d0e00e388 */ /* 0x000fe20000000800 */
[----:B------:R-:W-:Y:S06]  /*06d0*/  BAR.SYNC.DEFER_BLOCKING 0x0 ;  /* 0x0000000000007b1d */ /* 0x000fec0000010000 */
[----:B------:R-:W-:Y:S04]  /*06e0*/  @!P0 LDS R18, [R22+0x7fc] ;  /* 0x0007fc0016128984 */ /* 0x000fe80000000800 */
[----:B------:R-:W1:Y:S02]  /*06f0*/  @!P0 LDS R20, [R22+0xffc] ;  /* 0x000ffc0016148984 */ /* 0x000e640000000800 */
[----:B-1----:R-:W-:Y:S01]  /*0700*/  @!P0 IMAD.IADD R18, R18, 0x1, R20 ;  /* 0x0000000112128824 */ /* 0x002fe200078e0214 */
[----:B------:R-:W-:-:S04]  /*0710*/  @!P0 MOV R20, 0x400 ;  /* 0x0000040000148802 */ /* 0x000fc80000000f00 */
[----:B------:R-:W-:Y:S01]  /*0720*/  @!P0 STS [R22+0xffc], R18 ;  /* 0x000ffc1216008388 */ /* 0x000fe20000000800 */
[----:B0-----:R-:W-:Y:S01]  /*0730*/  @!P0 LEA R24, R24, R20, 0x18 ;  /* 0x0000001418188211 */ /* 0x001fe200078ec0ff */
[----:B------:R-:W-:Y:S06]  /*0740*/  BAR.SYNC.DEFER_BLOCKING 0x0 ;  /* 0x0000000000007b1d */ /* 0x000fec0000010000 */
[----:B------:R-:W-:Y:S02]  /*0750*/  @!P0 STS [R24+0xffc], RZ ;  /* 0x000ffcff18008388 */ /* 0x000fe40000000800 */
[----:B------:R-:W-:Y:S06]  /*0760*/  BAR.SYNC.DEFER_BLOCKING 0x0 ;  /* 0x0000000000007b1d */ /* 0x000fec0000010000 */
[----:B------:R-:W0:Y:S04]  /*0770*/  @!P0 LDS R9, [R26+0xffc] ;  /* 0x000ffc001a098984 */ /* 0x000e280000000800 */
[----:B------:R-:W1:Y:S04]  /*0780*/  @!P0 LDS R20, [R26+0x7fc] ;  /* 0x0007fc001a148984 */ /* 0x000e680000000800 */
[----:B0-----:R-:W-:Y:S01]  /*0790*/  @!P0 STS [R26+0x7fc], R9 ;  /* 0x0007fc091a008388 */ /* 0x001fe20000000800 */
[----:B-1----:R-:W-:-:S05]  /*07a0*/  @!P0 IMAD.IADD R20, R9, 0x1, R20 ;  /* 0x0000000109148824 */ /* 0x002fca00078e0214 */
[----:B------:R-:W-:Y:S01]  /*07b0*/  @!P0 STS [R26+0xffc], R20 ;  /* 0x000ffc141a008388 */ /* 0x000fe20000000800 */
[----:B------:R-:W-:Y:S06]  /*07c0*/  BAR.SYNC.DEFER_BLOCKING 0x0 ;  /* 0x0000000000007b1d */ /* 0x000fec0000010000 */
[----:B------:R-:W0:Y:S04]  /*07d0*/  @!P6 LDS R29, [R14+0x7fc] ;  /* 0x0007fc000e1de984 */ /* 0x000e280000000800 */
[----:B------:R-:W1:Y:S04]  /*07e0*/  @!P6 LDS R18, [R14+0x3fc] ;  /* 0x0003fc000e12e984 */ /* 0x000e680000000800 */
[----:B0-----:R-:W-:Y:S01]  /*07f0*/  @!P6 STS [R14+0x3fc], R29 ;  /* 0x0003fc1d0e00e388 */ /* 0x001fe20000000800 */
[----:B-1----:R-:W-:-:S05]  /*0800*/  @!P6 IADD3 R18, PT, PT, R29, R18, RZ ;  /* 0x000000121d12e210 */ /* 0x002fca0007ffe0ff */
[----:B------:R-:W-:Y:S01]  /*0810*/  @!P6 STS [R14+0x7fc], R18 ;  /* 0x0007fc120e00e388 */ /* 0x000fe20000000800 */
[----:B------:R-:W-:Y:S01]  /*0820*/  BAR.SYNC.DEFER_BLOCKING 0x0 ;  /* 0x0000000000007b1d */ /* 0x000fe20000010000 */
[----:B------:R-:W-:-:S05]  /*0830*/  ISETP.GT.U32.AND P6, PT, R10, 0x3f, PT ;  /* 0x0000003f0a00780c */ /* 0x000fca0003fc4070 */
[----:B------:R-:W0:Y:S04]  /*0840*/  @!P5 LDS R22, [R27+0x3fc] ;  /* 0x0003fc001b16d984 */ /* 0x000e280000000800 */
[----:B------:R-:W1:Y:S04]  /*0850*/  @!P5 LDS R24, [R27+0x1fc] ;  /* 0x0001fc001b18d984 */ /* 0x000e680000000800 */
[----:B0-----:R-:W-:Y:S01]  /*0860*/  @!P5 STS [R27+0x1fc], R22 ;  /* 0x0001fc161b00d388 */ /* 0x001fe20000000800 */
[----:B-1----:R-:W-:-:S05]  /*0870*/  @!P5 IMAD.IADD R24, R22, 0x1, R24 ;  /* 0x000000011618d824 */ /* 0x002fca00078e0218 */
[----:B------:R-:W-:Y:S01]  /*0880*/  @!P5 STS [R27+0x3fc], R24 ;  /* 0x0003fc181b00d388 */ /* 0x000fe20000000800 */
[----:B------:R-:W-:Y:S01]  /*0890*/  BAR.SYNC.DEFER_BLOCKING 0x0 ;  /* 0x0000000000007b1d */ /* 0x000fe20000010000 */
[----:B------:R-:W-:-:S05]  /*08a0*/  ISETP.GT.U32.AND P5, PT, R10, 0x7f, PT ;  /* 0x0000007f0a00780c */ /* 0x000fca0003fa4070 */
[----:B------:R-:W0:Y:S04]  /*08b0*/  @!P4 LDS R20, [R8+0x1fc] ;  /* 0x0001fc000814c984 */ /* 0x000e280000000800 */
[----:B------:R-:W1:Y:S04]  /*08c0*/  @!P4 LDS R9, [R8+0xfc] ;  /* 0x0000fc000809c984 */ /* 0x000e680000000800 */
[----:B0-----:R-:W-:Y:S01]  /*08d0*/  @!P4 STS [R8+0xfc], R20 ;  /* 0x0000fc140800c388 */ /* 0x001fe20000000800 */
[----:B-1----:R-:W-:Y:S02]  /*08e0*/  @!P4 IMAD.IADD R29, R20, 0x1, R9 ;  /* 0x00000001141dc824 */ /* 0x002fe400078e0209 */
[----:B------:R-:W-:-:S03]  /*08f0*/  IMAD R9, R10, 0x20, R17 ;  /* 0x000000200a097824 */ /* 0x000fc600078e0211 */
[----:B------:R-:W-:Y:S01]  /*0900*/  @!P4 STS [R8+0x1fc], R29 ;  /* 0x0001fc1d0800c388 */ /* 0x000fe20000000800 */
[----:B------:R-:W-:Y:S01]  /*0910*/  IMAD R28, R10, 0x40, R9 ;  /* 0x000000400a1c7824 */ /* 0x000fe200078e0209 */
[----:B------:R-:W-:Y:S06]  /*0920*/  BAR.SYNC.DEFER_BLOCKING 0x0 ;  /* 0x0000000000007b1d */ /* 0x000fec0000010000 */
[----:B------:R-:W0:Y:S04]  /*0930*/  @!P3 LDS R18, [R19+0xfc] ;  /* 0x0000fc001312b984 */ /* 0x000e280000000800 */
[----:B------:R-:W1:Y:S04]  /*0940*/  @!P3 LDS R26, [R19+0x7c] ;  /* 0x00007c00131ab984 */ /* 0x000e680000000800 */
[----:B0-----:R-:W-:Y:S01]  /*0950*/  @!P3 STS [R19+0x7c], R18 ;  /* 0x00007c121300b388 */ /* 0x001fe20000000800 */
[----:B-1----:R-:W-:-:S05]  /*0960*/  @!P3 IADD3 R26, PT, PT, R18, R26, RZ ;  /* 0x0000001a121ab210 */ /* 0x002fca0007ffe0ff */
[----:B------:R-:W-:Y:S01]  /*0970*/  @!P3 STS [R19+0xfc], R26 ;  /* 0x0000fc1a1300b388 */ /* 0x000fe20000000800 */
[----:B------:R-:W-:Y:S06]  /*0980*/  BAR.SYNC.DEFER_BLOCKING 0x0 ;  /* 0x0000000000007b1d */ /* 0x000fec0000010000 */
[----:B------:R-:W0:Y:S04]  /*0990*/  @!P2 LDS R20, [R28+0x7c] ;  /* 0x00007c001c14a984 */ /* 0x000e280000000800 */
[----:B------:R-:W1:Y:S04]  /*09a0*/  @!P2 LDS R29, [R28+0x3c] ;  /* 0x00003c001c1da984 */ /* 0x000e680000000800 */
[----:B0-----:R-:W-:Y:S01]  /*09b0*/  @!P2 STS [R28+0x3c], R20 ;  /* 0x00003c141c00a388 */ /* 0x001fe20000000800 */
[----:B-1----:R-:W-:-:S05]  /*09c0*/  @!P2 IMAD.IADD R29, R20, 0x1, R29 ;  /* 0x00000001141da824 */ /* 0x002fca00078e021d */
[----:B------:R-:W-:Y:S01]  /*09d0*/  @!P2 STS [R28+0x7c], R29 ;  /* 0x00007c1d1c00a388 */ /* 0x000fe20000000800 */
[----:B------:R-:W-:Y:S01]  /*09e0*/  BAR.SYNC.DEFER_BLOCKING 0x0 ;  /* 0x0000000000007b1d */ /* 0x000fe20000010000 */
[----:B------:R-:W-:-:S05]  /*09f0*/  ISETP.GE.U32.AND P2, PT, R23, R0, PT ;  /* 0x000000001700720c */ /* 0x000fca0003f46070 */
[----:B------:R-:W0:Y:S04]  /*0a00*/  @!P6 LDS R8, [R9+0x3c] ;  /* 0x00003c000908e984 */ /* 0x000e280000000800 */
[----:B------:R-:W1:Y:S04]  /*0a10*/  @!P6 LDS R22, [R9+0x1c] ;  /* 0x00001c000916e984 */ /* 0x000e680000000800 */
[----:B0-----:R-:W-:Y:S01]  /*0a20*/  @!P6 STS [R9+0x1c], R8 ;  /* 0x00001c080900e388 */ /* 0x001fe20000000800 */
[----:B-1----:R-:W-:-:S05]  /*0a30*/  @!P6 IMAD.IADD R22, R8, 0x1, R22 ;  /* 0x000000010816e824 */ /* 0x002fca00078e0216 */
[----:B------:R0:W-:Y:S01]  /*0a40*/  @!P6 STS [R9+0x3c], R22 ;  /* 0x00003c160900e388 */ /* 0x0001e20000000800 */
[----:B------:R-:W-:Y:S01]  /*0a50*/  BAR.SYNC.DEFER_BLOCKING 0x0 ;  /* 0x0000000000007b1d */ /* 0x000fe20000010000 */
[C---:B------:R-:W-:Y:S01]  /*0a60*/  ISETP.GT.U32.AND P6, PT, R10.reuse, 0xff, PT ;  /* 0x000000ff0a00780c */ /* 0x040fe20003fc4070 */
[----:B0-----:R-:W-:-:S04]  /*0a70*/  @!P1 IMAD R9, R10, -0x8, R15 ;  /* 0xfffffff80a099824 */ /* 0x001fc800078e020f */
        /* <DEDUP_REMOVED lines=13> */
[----:B------:R-:W1:Y:S04]  /*0b50*/  @!P1 LDS R29, [R9] ;  /* 0x00000000091d9984 */ /* 0x000e680000000800 */
[----:B0-----:R0:W-:Y:S01]  /*0b60*/  @!P1 STS [R9], R22 ;  /* 0x0000001609009388 */ /* 0x0011e20000000800 */
[----:B-1----:R-:W-:-:S05]  /*0b70*/  @!P1 IMAD.IADD R18, R22, 0x1, R29 ;  /* 0x0000000116129824 */ /* 0x002fca00078e021d */
[----:B------:R0:W-:Y:S01]  /*0b80*/  @!P1 STS [R9+0x4], R18 ;  /* 0x0000041209009388 */ /* 0x0001e20000000800 */
[----:B------:R-:W-:Y:S01]  /*0b90*/  BAR.SYNC.DEFER_BLOCKING 0x0 ;  /* 0x0000000000007b1d */ /* 0x000fe20000010000 */
[----:B------:R-:W-:-:S13]  /*0ba0*/  ISETP.NE.AND P1, PT, R10, 0x3ff, PT ;  /* 0x000003ff0a00780c */ /* 0x000fda0003f25270 */
[----:B0-----:R-:W-:Y:S05]  /*0bb0*/  @!P1 BRA `(.L_x_1510) ;  /* 0x0000000000649947 */ /* 0x001fea0003800000 */
[----:B------:R-:W-:-:S05]  /*0bc0*/  VIADD R8, R16, 0x1 ;  /* 0x0000000110087836 */ /* 0x000fca0000000000 */
[----:B------:R-:W-:Y:S01]  /*0bd0*/  ISETP.GE.U32.AND P1, PT, R8, UR6, PT ;  /* 0x0000000608007c0c */ /* 0x000fe2000bf26070 */
[----:B------:R-:W-:-:S12]  /*0be0*/  IMAD.WIDE.U32 R8, R25, 0x4, R4 ;  /* 0x0000000419087825 */ /* 0x000fd800078e0004 */
[----:B------:R-:W0:Y:S04]  /*0bf0*/  @!P1 LDS R29, [R11+0x4] ;  /* 0x000004000b1d9984 */ /* 0x000e280000000800 */
[----:B0-----:R0:W-:Y:S01]  /*0c00*/  @!P1 STG.E desc[UR8][R8.64], R29 ;  /* 0x0000001d08009986 */ /* 0x0011e2000c101908 */
[----:B------:R-:W-:Y:S05]  /*0c10*/  @P0 BRA `(.L_x_1510) ;  /* 0x00000000004c0947 */ /* 0x000fea0003800000 */
[----:B0-----:R-:W-:-:S05]  /*0c20*/  VIADD R8, R21, 0x3ff ;  /* 0x000003ff15087836 */ /* 0x001fca0000000000 */
[----:B------:R-:W-:-:S13]  /*0c30*/  ISETP.GE.U32.AND P0, PT, R8, UR6, PT ;  /* 0x0000000608007c0c */ /* 0x000fda000bf06070 */
[----:B------:R-:W-:Y:S05]  /*0c40*/  @P0 BRA `(.L_x_1511) ;  /* 0x00000000002c0947 */ /* 0x000fea0003800000 */
[----:B------:R-:W-:-:S04]  /*0c50*/  LOP3.LUT R9, R6, 0xffc, RZ, 0xfc, !PT ;  /* 0x00000ffc06097812 */ /* 0x000fc800078efcff */
[----:B------:R-:W-:-:S04]  /*0c60*/  IADD3 R8, P0, PT, R4, R9, RZ ;  /* 0x0000000904087210 */ /* 0x000fc80007f1e0ff */
[----:B------:R-:W-:-:S05]  /*0c70*/  IADD3.X R9, PT, PT, R7, R5, RZ, P0, !PT ;  /* 0x0000000507097210 */ /* 0x000fca00007fe4ff */
[----:B------:R-:W2:Y:S01]  /*0c80*/  LDG.E R29, desc[UR8][R8.64] ;  /* 0x00000008081d7981 */ /* 0x000ea2000c1e1900 */
[----:B------:R-:W0:Y:S01]  /*0c90*/  S2UR UR5, SR_CgaCtaId ;  /* 0x00000000000579c3 */ /* 0x000e220000008800 */
[----:B------:R-:W-:Y:S02]  /*0ca0*/  UMOV UR4, 0x400 ;  /* 0x0000040000047882 */ /* 0x000fe40000000000 */
[----:B0-----:R-:W-:-:S09]  /*0cb0*/  ULEA UR4, UR5, UR4, 0x18 ;  /* 0x0000000405047291 */ /* 0x001fd2000f8ec0ff */
[----:B------:R-:W2:Y:S02]  /*0cc0*/  LDS R18, [UR4+0xffc] ;  /* 0x000ffc04ff127984 */ /* 0x000ea40008000800 */
[----:B--2---:R-:W-:-:S05]  /*0cd0*/  IMAD.IADD R29, R18, 0x1, R29 ;  /* 0x00000001121d7824 */ /* 0x004fca00078e021d */
[----:B------:R2:W-:Y:S01]  /*0ce0*/  STG.E desc[UR8][R8.64], R29 ;  /* 0x0000001d08007986 */ /* 0x0005e2000c101908 */
[----:B------:R-:W-:Y:S05]  /*0cf0*/  BRA `(.L_x_1510) ;  /* 0x0000000000147947 */ /* 0x000fea0003800000 */
.L_x_1511:
[----:B------:R-:W0:Y:S01]  /*0d00*/  S2UR UR5, SR_CgaCtaId ;  /* 0x00000000000579c3 */ /* 0x000e220000008800 */
[----:B------:R-:W-:Y:S02]  /*0d10*/  UMOV UR4, 0x400 ;  /* 0x0000040000047882 */ /* 0x000fe40000000000 */
[----:B0-----:R-:W-:-:S09]  /*0d20*/  ULEA UR4, UR5, UR4, 0x18 ;  /* 0x0000000405047291 */ /* 0x001fd2000f8ec0ff */
[----:B------:R-:W0:Y:S04]  /*0d30*/  LDS R9, [UR4+0xffc] ;  /* 0x000ffc04ff097984 */ /* 0x000e280008000800 */
[----:B0-----:R1:W-:Y:S02]  /*0d40*/  STG.E desc[UR8][R2.64], R9 ;  /* 0x0000000902007986 */ /* 0x0013e4000c101908 */
.L_x_1510:
[----:B------:R-:W-:Y:S05]  /*0d50*/  BSYNC.RECONVERGENT B0 ;  /* 0x0000000000007941 */ /* 0x000fea0003800200 */
.L_x_1509:
[----:B012---:R-:W-:-:S04]  /*0d60*/  IMAD.SHL.U32 R9, R12, 0x400, RZ ;  /* 0x000004000c097824 */ /* 0x007fc800078e00ff */
[C---:B------:R-:W-:Y:S01]  /*0d70*/  IMAD.WIDE.U32 R4, R9.reuse, 0x4, R4 ;  /* 0x0000000409047825 */ /* 0x040fe200078e0004 */
[----:B------:R-:W-:-:S03]  /*0d80*/  IADD3 R21, PT, PT, R9, R21, RZ ;  /* 0x0000001509157210 */ /* 0x000fc60007ffe0ff */
[----:B------:R-:W-:Y:S01]  /*0d90*/  IMAD.IADD R16, R9, 0x1, R16 ;  /* 0x0000000109107824 */ /* 0x000fe200078e0210 */
[----:B------:R-:W-:Y:S06]  /*0da0*/  @!P2 BRA `(.L_x_1512) ;  /* 0xfffffff40028a947 */ /* 0x000fec000383ffff */
[----:B------:R-:W-:Y:S05]  /*0db0*/  EXIT ;  /* 0x000000000000794d */ /* 0x000fea0003800000 */
.L_x_1513:
        /* <DEDUP_REMOVED lines=12> */
.L_x_1543:


//--------------------- .text._Z11groupKernelPKjPjjS1_PKfPfj --------------------------
	.section	.text._Z11groupKernelPKjPjjS1_PKfPfj,"ax",@progbits
	.align	128
        .global         _Z11groupKernelPKjPjjS1_PKfPfj
        .type           _Z11groupKernelPKjPjjS1_PKfPfj,@function
        .size           _Z11groupKernelPKjPjjS1_PKfPfj,(.L_x_1544 - _Z11groupKernelPKjPjjS1_PKfPfj)
        .other          _Z11groupKernelPKjPjjS1_PKfPfj,@"STO_CUDA_ENTRY STV_DEFAULT"
_Z11groupKernelPKjPjjS1_PKfPfj:
.text._Z11groupKernelPKjPjjS1_PKfPfj:
        /* <DEDUP_REMOVED lines=12> */
[----:B------:R-:W4:Y:S07]  /*00c0*/  LDCU UR9, c[0x0][0x3b0] ;  /* 0x00007600ff0977ac */ /* 0x000f2e0008000800 */
[----:B------:R-:W0:Y:S01]  /*00d0*/  LDC.64 R6, c[0x0][0x3a8] ;  /* 0x0000ea00ff067b82 */ /* 0x000e220000000a00 */
[----:B-1----:R-:W-:-:S07]  /*00e0*/  UIMAD UR4, UR4, UR5, URZ ;  /* 0x00000005040472a4 */ /* 0x002fce000f8e02ff */
[----:B------:R-:W1:Y:S08]  /*00f0*/  LDC.64 R8, c[0x0][0x380] ;  /* 0x0000e000ff087b82 */ /* 0x000e700000000a00 */
[----:B--2-4-:R-:W0:Y:S02]  /*0100*/  LDC.64 R10, c[0x0][0x388] ;  /* 0x0000e200ff0a7b82 */ /* 0x014e240000000a00 */
.L_x_1514:
[----:B-1----:R-:W-:-:S05]  /*0110*/  IMAD.WIDE.U32 R12, R0, 0x4, R8 ;  /* 0x00000004000c7825 */ /* 0x002fca00078e0008 */
[----:B------:R-:W0:Y:S01]  /*0120*/  LDG.E R15, desc[UR6][R12.64] ;  /* 0x000000060c0f7981 */ /* 0x000e22000c1e1900 */
[----:B------:R-:W-:Y:S02]  /*0130*/  MOV R25, 0xffffffff ;  /* 0xffffffff00197802 */ /* 0x000fe40000000f00 */
[----:B--2---:R-:W-:-:S05]  /*0140*/  IADD3 R17, PT, PT, R0, UR9, RZ ;  /* 0x0000000900117c10 */ /* 0x004fca000fffe0ff */
[----:B---3--:R-:W-:-:S04]  /*0150*/  IMAD.WIDE.U32 R16, R17, 0x4, R4 ;  /* 0x0000000411107825 */ /* 0x008fc800078e0004 */
[----:B0-----:R-:W-:-:S06]  /*0160*/  IMAD.WIDE.U32 R14, R15, 0x4, R2 ;  /* 0x000000040f0e7825 */ /* 0x001fcc00078e0002 */
[----:B------:R-:W2:Y:S04]  /*0170*/  ATOMG.E.ADD.STRONG.GPU PT, R14, desc[UR6][R14.64], R25 ;  /* 0x800000190e0e79a8 */ /* 0x000ea800081ef106 */
[----:B------:R-:W3:Y:S01]  /*0180*/  LDG.E R17, desc[UR6][R16.64] ;  /* 0x0000000610117981 */ /* 0x000ee2000c1e1900 */
[----:B--2---:R-:W-:-:S05]  /*0190*/  IADD3 R21, PT, PT, R14, -0x1, RZ ;  /* 0xffffffff0e157810 */ /* 0x004fca0007ffe0ff */
[----:B------:R-:W-:-:S05]  /*01a0*/  IMAD.WIDE.U32 R18, R21, 0x4, R6 ;  /* 0x0000000415127825 */ /* 0x000fca00078e0006 */
[----:B---3--:R2:W-:Y:S04]  /*01b0*/  STG.E desc[UR6][R18.64], R17 ;  /* 0x0000001112007986 */ /* 0x0085e8000c101906 */
[----:B------:R-:W3:Y:S01]  /*01c0*/  LDG.E R23, desc[UR6][R12.64] ;  /* 0x000000060c177981 */ /* 0x000ee2000c1e1900 */
[----:B------:R-:W-:Y:S01]  /*01d0*/  IMAD.WIDE.U32 R20, R21, 0x4, R10 ;  /* 0x0000000415147825 */ /* 0x000fe200078e000a */
[----:B------:R-:W-:-:S04]  /*01e0*/  IADD3 R0, PT, PT, R0, UR4, RZ ;  /* 0x0000000400007c10 */ /* 0x000fc8000fffe0ff */
[----:B------:R-:W-:Y:S01]  /*01f0*/  ISETP.GE.U32.AND P0, PT, R0, UR8, PT ;  /* 0x0000000800007c0c */ /* 0x000fe2000bf06070 */
[----:B---3--:R2:W-:-:S12]  /*0200*/  STG.E desc[UR6][R20.64], R23 ;  /* 0x0000001714007986 */ /* 0x0085d8000c101906 */
[----:B------:R-:W-:Y:S05]  /*0210*/  @!P0 BRA `(.L_x_1514) ;  /* 0xfffffffc00bc8947 */ /* 0x000fea000383ffff */
[----:B------:R-:W-:Y:S05]  /*0220*/  EXIT ;  /* 0x000000000000794d */ /* 0x000fea0003800000 */
.L_x_1515:
        /* <DEDUP_REMOVED lines=13> */
.L_x_1544:


//--------------------- .text._Z10prevKernelPKfjjjjPjS1_j --------------------------
	.section	.text._Z10prevKernelPKfjjjjPjS1_j,"ax",@progbits
	.align	128
        .global         _Z10prevKernelPKfjjjjPjS1_j
        .type           _Z10prevKernelPKfjjjjPjS1_j,@function
        .size           _Z10prevKernelPKfjjjjPjS1_j,(.L_x_1524 - _Z10prevKernelPKfjjjjPjS1_j)
        .other          _Z10prevKernelPKfjjjjPjS1_j,@"STO_CUDA_ENTRY STV_DEFAULT"
_Z10prevKernelPKfjjjjPjS1_j:
.text._Z10prevKernelPKfjjjjPjS1_j:
        /* <DEDUP_REMOVED lines=9> */
[----:B------:R-:W1:Y:S07]  /*0090*/  LDCU.64 UR6, c[0x0][0x358] ;  /* 0x00006b00ff0677ac */ /* 0x000e6e0008000a00 */
[----:B------:R-:W0:Y:S01]  /*00a0*/  LDC.64 R6, c[0x0][0x390] ;  /* 0x0000e400ff067b82 */ /* 0x000e220000000a00 */
[----:B------:R-:W2:Y:S01]  /*00b0*/  LDCU UR5, c[0x0][0x3a8] ;  /* 0x00007500ff0577ac */ /* 0x000ea20008000800 */
[----:B0-----:R-:W-:-:S04]  /*00c0*/  IMAD.WIDE.U32 R2, R6, 0x4, R4 ;  /* 0x0000000406027825 */ /* 0x001fc800078e0004 */
[----:B------:R-:W-:Y:S02]  /*00d0*/  IMAD.WIDE.U32 R4, R7, 0x4, R4 ;  /* 0x0000000407047825 */ /* 0x000fe400078e0004 */
[----:B-1----:R-:W3:Y:S04]  /*00e0*/  LDG.E R2, desc[UR6][R2.64] ;  /* 0x0000000602027981 */ /* 0x002ee8000c1e1900 */
[----:B------:R-:W3:Y:S01]  /*00f0*/  LDG.E R7, desc[UR6][R4.64] ;  /* 0x0000000604077981 */ /* 0x000ee2000c1e1900 */
[----:B------:R-:W-:Y:S01]  /*0100*/  IMAD.MOV.U32 R10, RZ, RZ, 0x1 ;  /* 0x00000001ff0a7424 */ /* 0x000fe200078e00ff */
[----:B------:R-:W-:Y:S01]  /*0110*/  UMOV UR8, 0xd916872b ;  /* 0xd916872b00087882 */ /* 0x000fe20000000000 */
[----:B------:R-:W-:Y:S01]  /*0120*/  UMOV UR9, 0x3feff7ce ;  /* 0x3feff7ce00097882 */ /* 0x000fe20000000000 */
[----:B---3--:R-:W-:-:S06]  /*0130*/  FADD R7, R2, -R7 ;  /* 0x8000000702077221 */ /* 0x008fcc0000000000 */
[----:B------:R-:W0:Y:S08]  /*0140*/  F2F.F64.F32 R6, R7 ;  /* 0x0000000700067310 */ /* 0x000e300000201800 */
[----:B0-----:R-:W0:Y:S02]  /*0150*/  MUFU.RCP64H R11, R7 ;  /* 0x00000007000b7308 */ /* 0x001e240000001800 */
[----:B0-----:R-:W-:-:S08]  /*0160*/  DFMA R8, -R6, R10, 1 ;  /* 0x3ff000000608742b */ /* 0x001fd0000000010a */
[----:B------:R-:W-:Y:S02]  /*0170*/  DFMA R12, R8, R8, R8 ;  /* 0x00000008080c722b */ /* 0x000fe40000000008 */
[----:B--2---:R-:W0:Y:S06]  /*0180*/  I2F.F64.U32 R8, UR5 ;  /* 0x0000000500087d12 */ /* 0x004e2c0008201800 */
[----:B------:R-:W-:-:S08]  /*0190*/  DFMA R12, R10, R12, R10 ;  /* 0x0000000c0a0c722b */ /* 0x000fd0000000000a */
[----:B------:R-:W-:Y:S02]  /*01a0*/  DFMA R2, -R6, R12, 1 ;  /* 0x3ff000000602742b */ /* 0x000fe4000000010c */
[----:B0-----:R-:W-:-:S06]  /*01b0*/  DMUL R8, R8, UR8 ;  /* 0x0000000808087c28 */ /* 0x001fcc0008000000 */
[----:B------:R-:W-:-:S04]  /*01c0*/  DFMA R2, R12, R2, R12 ;  /* 0x000000020c02722b */ /* 0x000fc8000000000c */
[----:B------:R-:W-:-:S04]  /*01d0*/  FSETP.GEU.AND P1, PT, |R9|, 6.5827683646048100446e-37, PT ;  /* 0x036000000900780b */ /* 0x000fc80003f2e200 */
[----:B------:R-:W-:-:S08]  /*01e0*/  DMUL R10, R8, R2 ;  /* 0x00000002080a7228 */ /* 0x000fd00000000000 */
[----:B------:R-:W-:-:S08]  /*01f0*/  DFMA R12, -R6, R10, R8 ;  /* 0x0000000a060c722b */ /* 0x000fd00000000108 */
[----:B------:R-:W-:-:S10]  /*0200*/  DFMA R2, R2, R12, R10 ;  /* 0x0000000c0202722b */ /* 0x000fd4000000000a */
[----:B------:R-:W-:-:S05]  /*0210*/  FFMA R10, RZ, R7, R3 ;  /* 0x00000007ff0a7223 */ /* 0x000fca0000000003 */
[----:B------:R-:W-:-:S13]  /*0220*/  FSETP.GT.AND P0, PT, |R10|, 1.469367938527859385e-39, PT ;  /* 0x001000000a00780b */ /* 0x000fda0003f04200 */
[----:B------:R-:W-:Y:S05]  /*0230*/  @P0 BRA P1, `(.L_x_1516) ;  /* 0x0000000000080947 */ /* 0x000fea0000800000 */
[----:B------:R-:W-:-:S07]  /*0240*/  MOV R12, 0x260 ;  /* 0x00000260000c7802 */ /* 0x000fce0000000f00 */
[----:B------:R-:W-:Y:S05]  /*0250*/  CALL.REL.NOINC `($__internal_0_$__cuda_sm20_div_rn_f64_full) ;  /* 0x00000000005c7944 */ /* 0x000fea0003c00000 */
.L_x_1516:
[----:B------:R-:W0:Y:S01]  /*0260*/  LDC.64 R6, c[0x0][0x380] ;  /* 0x0000e000ff067b82 */ /* 0x000e220000000a00 */
[----:B------:R-:W1:Y:S01]  /*0270*/  LDCU UR5, c[0x0][0x370] ;  /* 0x00006e00ff0577ac */ /* 0x000e620008000800 */
[----:B------:R2:W3:Y:S01]  /*0280*/  F2F.F32.F64 R18, R2 ;  /* 0x0000000200127310 */ /* 0x0004e20000301000 */
[----:B------:R-:W4:Y:S05]  /*0290*/  LDCU.64 UR8, c[0x0][0x388] ;  /* 0x00007100ff0877ac */ /* 0x000f2a0008000a00 */
[----:B------:R-:W0:Y:S08]  /*02a0*/  LDC.64 R8, c[0x0][0x398] ;  /* 0x0000e600ff087b82 */ /* 0x000e300000000a00 */
[----:B------:R-:W0:Y:S01]  /*02b0*/  LDC.64 R10, c[0x0][0x3a0] ;  /* 0x0000e800ff0a7b82 */ /* 0x000e220000000a00 */
[----:B-123--:R-:W-:-:S12]  /*02c0*/  UIMAD UR4, UR4, UR5, URZ ;  /* 0x00000005040472a4 */ /* 0x00efd8000f8e02ff */
.L_x_1517:
[----:B----4-:R-:W-:Y:S01]  /*02d0*/  VIADD R3, R0, UR8 ;  /* 0x0000000800037c36 */ /* 0x010fe20008000000 */
[----:B-1----:R-:W2:Y:S03]  /*02e0*/  LDG.E R13, desc[UR6][R4.64] ;  /* 0x00000006040d7981 */ /* 0x002ea6000c1e1900 */
[----:B0-----:R-:W-:-:S06]  /*02f0*/  IMAD.WIDE.U32 R2, R3, 0x4, R6 ;  /* 0x0000000403027825 */ /* 0x001fcc00078e0006 */
[----:B------:R-:W2:Y:S01]  /*0300*/  LDG.E R2, desc[UR6][R2.64] ;  /* 0x0000000602027981 */ /* 0x000ea2000c1e1900 */
[----:B------:R-:W-:Y:S02]  /*0310*/  IMAD.MOV.U32 R19, RZ, RZ, 0x1 ;  /* 0x00000001ff137424 */ /* 0x000fe400078e00ff */
[----:B--2---:R-:W-:-:S04]  /*0320*/  FADD R13, R2, -R13 ;  /* 0x8000000d020d7221 */ /* 0x004fc80000000000 */
[----:B------:R-:W-:Y:S01]  /*0330*/  FMUL R16, R18, R13 ;  /* 0x0000000d12107220 */ /* 0x000fe20000400000 */
[----:B------:R-:W-:-:S03]  /*0340*/  IMAD.WIDE.U32 R12, R0, 0x4, R8 ;  /* 0x00000004000c7825 */ /* 0x000fc600078e0008 */
[----:B------:R-:W0:Y:S01]  /*0350*/  F2I.U32.TRUNC.NTZ R17, R16 ;  /* 0x0000001000117305 */ /* 0x000e22000020f000 */
[----:B------:R-:W-:-:S05]  /*0360*/  VIADD R0, R0, UR4 ;  /* 0x0000000400007c36 */ /* 0x000fca0008000000 */
[----:B------:R-:W-:Y:S01]  /*0370*/  ISETP.GE.U32.AND P0, PT, R0, UR9, PT ;  /* 0x0000000900007c0c */ /* 0x000fe2000bf06070 */
[----:B0-----:R-:W-:Y:S01]  /*0380*/  IMAD.WIDE.U32 R14, R17, 0x4, R10 ;  /* 0x00000004110e7825 */ /* 0x001fe200078e000a */
[----:B------:R1:W-:Y:S04]  /*0390*/  STG.E desc[UR6][R12.64], R17 ;  /* 0x000000110c007986 */ /* 0x0003e8000c101906 */
[----:B------:R1:W-:Y:S07]  /*03a0*/  REDG.E.ADD.STRONG.GPU desc[UR6][R14.64], R19 ;  /* 0x000000130e00798e */ /* 0x0003ee000c12e106 */
[----:B------:R-:W-:Y:S05]  /*03b0*/  @!P0 BRA `(.L_x_1517) ;  /* 0xfffffffc00c48947 */ /* 0x000fea000383ffff */
[----:B------:R-:W-:Y:S05]  /*03c0*/  EXIT ;  /* 0x000000000000794d */ /* 0x000fea0003800000 */
        .weak           $__internal_0_$__cuda_sm20_div_rn_f64_full
        .type           $__internal_0_$__cuda_sm20_div_rn_f64_full,@function
        .size           $__internal_0_$__cuda_sm20_div_rn_f64_full,(.L_x_1524 - $__internal_0_$__cuda_sm20_div_rn_f64_full)
$__internal_0_$__cuda_sm20_div_rn_f64_full:
[C---:B------:R-:W-:Y:S01]  /*03d0*/  FSETP.GEU.AND P0, PT, |R7|.reuse, 1.469367938527859385e-39, PT ;  /* 0x001000000700780b */ /* 0x040fe20003f0e200 */
[----:B------:R-:W-:Y:S01]  /*03e0*/  IMAD.MOV.U32 R14, RZ, RZ, 0x1 ;  /* 0x00000001ff0e7424 */ /* 0x000fe200078e00ff */
[C---:B------:R-:W-:Y:S01]  /*03f0*/  LOP3.LUT R2, R7.reuse, 0x800fffff, RZ, 0xc0, !PT ;  /* 0x800fffff07027812 */ /* 0x040fe200078ec0ff */
[----:B------:R-:W-:Y:S01]  /*0400*/  IMAD.MOV.U32 R13, RZ, RZ, 0x1ca00000 ;  /* 0x1ca00000ff0d7424 */ /* 0x000fe200078e00ff */
[----:B------:R-:W-:Y:S02]  /*0410*/  LOP3.LUT R17, R7, 0x7ff00000, RZ, 0xc0, !PT ;  /* 0x7ff0000007117812 */ /* 0x000fe400078ec0ff */
[----:B------:R-:W-:Y:S01]  /*0420*/  LOP3.LUT R3, R2, 0x3ff00000, RZ, 0xfc, !PT ;  /* 0x3ff0000002037812 */ /* 0x000fe200078efcff */
[----:B------:R-:W-:Y:S01]  /*0430*/  IMAD.MOV.U32 R2, RZ, RZ, R6 ;  /* 0x000000ffff027224 */ /* 0x000fe200078e0006 */
[----:B------:R-:W-:-:S04]  /*0440*/  LOP3.LUT R16, R9, 0x7ff00000, RZ, 0xc0, !PT ;  /* 0x7ff0000009107812 */ /* 0x000fc800078ec0ff */
[----:B------:R-:W-:Y:S01]  /*0450*/  ISETP.GE.U32.AND P1, PT, R16, R17, PT ;  /* 0x000000111000720c */ /* 0x000fe20003f26070 */
[----:B------:R-:W-:Y:S01]  /*0460*/  @!P0 DMUL R2, R6, 8.98846567431157953865e+307 ;  /* 0x7fe0000006028828 */ /* 0x000fe20000000000 */
[----:B------:R-:W-:-:S05]  /*0470*/  IMAD.MOV.U32 R23, RZ, RZ, R16 ;  /* 0x000000ffff177224 */ /* 0x000fca00078e0010 */
[----:B------:R-:W0:Y:S02]  /*0480*/  MUFU.RCP64H R15, R3 ;  /* 0x00000003000f7308 */ /* 0x000e240000001800 */
[----:B0-----:R-:W-:-:S08]  /*0490*/  DFMA R10, R14, -R2, 1 ;  /* 0x3ff000000e0a742b */ /* 0x001fd00000000802 */
[----:B------:R-:W-:-:S08]  /*04a0*/  DFMA R10, R10, R10, R10 ;  /* 0x0000000a0a0a722b */ /* 0x000fd0000000000a */
[----:B------:R-:W-:Y:S01]  /*04b0*/  DFMA R14, R14, R10, R14 ;  /* 0x0000000a0e0e722b */ /* 0x000fe2000000000e */
[----:B------:R-:W-:Y:S01]  /*04c0*/  SEL R11, R13, 0x63400000, !P1 ;  /* 0x634000000d0b7807 */ /* 0x000fe20004800000 */
[----:B------:R-:W-:Y:S01]  /*04d0*/  IMAD.MOV.U32 R10, RZ, RZ, R8 ;  /* 0x000000ffff0a7224 */ /* 0x000fe200078e0008 */
[----:B------:R-:W-:Y:S02]  /*04e0*/  FSETP.GEU.AND P1, PT, |R9|, 1.469367938527859385e-39, PT ;  /* 0x001000000900780b */ /* 0x000fe40003f2e200 */
[----:B------:R-:W-:-:S03]  /*04f0*/  LOP3.LUT R11, R11, 0x800fffff, R9, 0xf8, !PT ;  /* 0x800fffff0b0b7812 */ /* 0x000fc600078ef809 */
[----:B------:R-:W-:-:S08]  /*0500*/  DFMA R18, R14, -R2, 1 ;  /* 0x3ff000000e12742b */ /* 0x000fd00000000802 */
[----:B------:R-:W-:Y:S01]  /*0510*/  DFMA R14, R14, R18, R14 ;  /* 0x000000120e0e722b */ /* 0x000fe2000000000e */
[----:B------:R-:W-:Y:S10]  /*0520*/  @P1 BRA `(.L_x_1518) ;  /* 0x0000000000201947 */ /* 0x000ff40003800000 */
[----:B------:R-:W-:Y:S01]  /*0530*/  LOP3.LUT R19, R7, 0x7ff00000, RZ, 0xc0, !PT ;  /* 0x7ff0000007137812 */ /* 0x000fe200078ec0ff */
[----:B------:R-:W-:-:S03]  /*0540*/  IMAD.MOV.U32 R18, RZ, RZ, RZ ;  /* 0x000000ffff127224 */ /* 0x000fc600078e00ff */
[----:B------:R-:W-:-:S04]  /*0550*/  ISETP.GE.U32.AND P1, PT, R16, R19, PT ;  /* 0x000000131000720c */ /* 0x000fc80003f26070 */
[----:B------:R-:W-:-:S04]  /*0560*/  SEL R19, R13, 0x63400000, !P1 ;  /* 0x634000000d137807 */ /* 0x000fc80004800000 */
[----:B------:R-:W-:-:S04]  /*0570*/  LOP3.LUT R19, R19, 0x80000000, R9, 0xf8, !PT ;  /* 0x8000000013137812 */ /* 0x000fc800078ef809 */
[----:B------:R-:W-:-:S06]  /*0580*/  LOP3.LUT R19, R19, 0x100000, RZ, 0xfc, !PT ;  /* 0x0010000013137812 */ /* 0x000fcc00078efcff */
[----:B------:R-:W-:-:S10]  /*0590*/  DFMA R10, R10, 2, -R18 ;  /* 0x400000000a0a782b */ /* 0x000fd40000000812 */
[----:B------:R-:W-:-:S07]  /*05a0*/  LOP3.LUT R23, R11, 0x7ff00000, RZ, 0xc0, !PT ;  /* 0x7ff000000b177812 */ /* 0x000fce00078ec0ff */
.L_x_1518:
[----:B------:R-:W-:Y:S01]  /*05b0*/  IMAD.MOV.U32 R22, RZ, RZ, R17 ;  /* 0x000000ffff167224 */ /* 0x000fe200078e0011 */
[----:B------:R-:W-:Y:S01]  /*05c0*/  @!P0 LOP3.LUT R22, R3, 0x7ff00000, RZ, 0xc0, !PT ;  /* 0x7ff0000003168812 */ /* 0x000fe200078ec0ff */
[----:B------:R-:W-:Y:S01]  /*05d0*/  VIADD R17, R23, 0xffffffff ;  /* 0xffffffff17117836 */ /* 0x000fe20000000000 */
[----:B------:R-:W-:-:S03]  /*05e0*/  DMUL R18, R14, R10 ;  /* 0x0000000a0e127228 */ /* 0x000fc60000000000 */
[----:B------:R-:W-:Y:S01]  /*05f0*/  VIADD R24, R22, 0xffffffff ;  /* 0xffffffff16187836 */ /* 0x000fe20000000000 */
[----:B------:R-:W-:-:S04]  /*0600*/  ISETP.GT.U32.AND P0, PT, R17, 0x7feffffe, PT ;  /* 0x7feffffe1100780c */ /* 0x000fc80003f04070 */
[----:B------:R-:W-:Y:S01]  /*0610*/  ISETP.GT.U32.OR P0, PT, R24, 0x7feffffe, P0 ;  /* 0x7feffffe1800780c */ /* 0x000fe20000704470 */
[----:B------:R-:W-:-:S08]  /*0620*/  DFMA R20, R18, -R2, R10 ;  /* 0x800000021214722b */ /* 0x000fd0000000000a */
[----:B------:R-:W-:-:S04]  /*0630*/  DFMA R14, R14, R20, R18 ;  /* 0x000000140e0e722b */ /* 0x000fc80000000012 */
[----:B------:R-:W-:Y:S07]  /*0640*/  @P0 BRA `(.L_x_1519) ;  /* 0x00000000006c0947 */ /* 0x000fee0003800000 */
[----:B------:R-:W-:-:S04]  /*0650*/  LOP3.LUT R9, R7, 0x7ff00000, RZ, 0xc0, !PT ;  /* 0x7ff0000007097812 */ /* 0x000fc800078ec0ff */
[CC--:B------:R-:W-:Y:S02]  /*0660*/  VIADDMNMX R8, R16.reuse, -R9.reuse, 0xb9600000, !PT ;  /* 0xb960000010087446 */ /* 0x0c0fe40007800909 */
[----:B------:R-:W-:Y:S02]  /*0670*/  ISETP.GE.U32.AND P0, PT, R16, R9, PT ;  /* 0x000000091000720c */ /* 0x000fe40003f06070 */
[----:B------:R-:W-:Y:S02]  /*0680*/  VIMNMX R8, PT, PT, R8, 0x46a00000, PT ;  /* 0x46a0000008087848 */ /* 0x000fe40003fe0100 */
[----:B------:R-:W-:-:S05]  /*0690*/  SEL R13, R13, 0x63400000, !P0 ;  /* 0x634000000d0d7807 */ /* 0x000fca0004000000 */
[----:B------:R-:W-:Y:S02]  /*06a0*/  IMAD.IADD R13, R8, 0x1, -R13 ;  /* 0x00000001080d7824 */ /* 0x000fe400078e0a0d */
[----:B------:R-:W-:Y:S02]  /*06b0*/  IMAD.MOV.U32 R8, RZ, RZ, RZ ;  /* 0x000000ffff087224 */ /* 0x000fe400078e00ff */
[----:B------:R-:W-:-:S06]  /*06c0*/  VIADD R9, R13, 0x7fe00000 ;  /* 0x7fe000000d097836 */ /* 0x000fcc0000000000 */
[----:B------:R-:W-:-:S10]  /*06d0*/  DMUL R16, R14, R8 ;  /* 0x000000080e107228 */ /* 0x000fd40000000000 */
[----:B------:R-:W-:-:S13]  /*06e0*/  FSETP.GTU.AND P0, PT, |R17|, 1.469367938527859385e-39, PT ;  /* 0x001000001100780b */ /* 0x000fda0003f0c200 */
[----:B------:R-:W-:Y:S05]  /*06f0*/  @P0 BRA `(.L_x_1520) ;  /* 0x0000000000940947 */ /* 0x000fea0003800000 */
[----:B------:R-:W-:Y:S01]  /*0700*/  DFMA R2, R14, -R2, R10 ;  /* 0x800000020e02722b */ /* 0x000fe2000000000a */
[----:B------:R-:W-:-:S09]  /*0710*/  IMAD.MOV.U32 R8, RZ, RZ, RZ ;  /* 0x000000ffff087224 */ /* 0x000fd200078e00ff */
[C---:B------:R-:W-:Y:S02]  /*0720*/  FSETP.NEU.AND P0, PT, R3.reuse, RZ, PT ;  /* 0x000000ff0300720b */ /* 0x040fe40003f0d000 */
[----:B------:R-:W-:-:S04]  /*0730*/  LOP3.LUT R7, R3, 0x80000000, R7, 0x48, !PT ;  /* 0x8000000003077812 */ /* 0x000fc800078e4807 */
[----:B------:R-:W-:-:S07]  /*0740*/  LOP3.LUT R9, R7, R9, RZ, 0xfc, !PT ;  /* 0x0000000907097212 */ /* 0x000fce00078efcff */
[----:B------:R-:W-:Y:S05]  /*0750*/  @!P0 BRA `(.L_x_1520) ;  /* 0x00000000007c8947 */ /* 0x000fea0003800000 */
[----:B------:R-:W-:Y:S01]  /*0760*/  IMAD.MOV R3, RZ, RZ, -R13 ;  /* 0x000000ffff037224 */ /* 0x000fe200078e0a0d */
[----:B------:R-:W-:Y:S01]  /*0770*/  DMUL.RP R8, R14, R8 ;  /* 0x000000080e087228 */ /* 0x000fe20000008000 */
[----:B------:R-:W-:Y:S01]  /*0780*/  IMAD.MOV.U32 R2, RZ, RZ, RZ ;  /* 0x000000ffff027224 */ /* 0x000fe200078e00ff */
[----:B------:R-:W-:-:S05]  /*0790*/  IADD3 R13, PT, PT, -R13, -0x43300000, RZ ;  /* 0xbcd000000d0d7810 */ /* 0x000fca0007ffe1ff */
[----:B------:R-:W-:-:S03]  /*07a0*/  DFMA R2, R16, -R2, R14 ;  /* 0x800000021002722b */ /* 0x000fc6000000000e */
[----:B------:R-:W-:-:S07]  /*07b0*/  LOP3.LUT R7, R9, R7, RZ, 0x3c, !PT ;  /* 0x0000000709077212 */ /* 0x000fce00078e3cff */
[----:B------:R-:W-:-:S04]  /*07c0*/  FSETP.NEU.AND P0, PT, |R3|, R13, PT ;  /* 0x0000000d0300720b */ /* 0x000fc80003f0d200 */
[----:B------:R-:W-:Y:S02]  /*07d0*/  FSEL R16, R8, R16, !P0 ;  /* 0x0000001008107208 */ /* 0x000fe40004000000 */
[----:B------:R-:W-:Y:S01]  /*07e0*/  FSEL R17, R7, R17, !P0 ;  /* 0x0000001107117208 */ /* 0x000fe20004000000 */
[----:B------:R-:W-:Y:S06]  /*07f0*/  BRA `(.L_x_1520) ;  /* 0x0000000000547947 */ /* 0x000fec0003800000 */
.L_x_1519:
[----:B------:R-:W-:-:S14]  /*0800*/  DSETP.NAN.AND P0, PT, R8, R8, PT ;  /* 0x000000080800722a */ /* 0x000fdc0003f08000 */
[----:B------:R-:W-:Y:S05]  /*0810*/  @P0 BRA `(.L_x_1521) ;  /* 0x0000000000440947 */ /* 0x000fea0003800000 */
[----:B------:R-:W-:-:S14]  /*0820*/  DSETP.NAN.AND P0, PT, R6, R6, PT ;  /* 0x000000060600722a */ /* 0x000fdc0003f08000 */
[----:B------:R-:W-:Y:S05]  /*0830*/  @P0 BRA `(.L_x_1522) ;  /* 0x0000000000300947 */ /* 0x000fea0003800000 */
[----:B------:R-:W-:Y:S01]  /*0840*/  ISETP.NE.AND P0, PT, R23, R22, PT ;  /* 0x000000161700720c */ /* 0x000fe20003f05270 */
[----:B------:R-:W-:Y:S02]  /*0850*/  IMAD.MOV.U32 R16, RZ, RZ, 0x0 ;  /* 0x00000000ff107424 */ /* 0x000fe400078e00ff */
[----:B------:R-:W-:-:S10]  /*0860*/  IMAD.MOV.U32 R17, RZ, RZ, -0x80000 ;  /* 0xfff80000ff117424 */ /* 0x000fd400078e00ff */
[----:B------:R-:W-:Y:S05]  /*0870*/  @!P0 BRA `(.L_x_1520) ;  /* 0x0000000000348947 */ /* 0x000fea0003800000 */
[----:B------:R-:W-:Y:S02]  /*0880*/  ISETP.NE.AND P0, PT, R23, 0x7ff00000, PT ;  /* 0x7ff000001700780c */ /* 0x000fe40003f05270 */
[----:B------:R-:W-:Y:S02]  /*0890*/  LOP3.LUT R17, R9, 0x80000000, R7, 0x48, !PT ;  /* 0x8000000009117812 */ /* 0x000fe400078e4807 */
[----:B------:R-:W-:-:S13]  /*08a0*/  ISETP.EQ.OR P0, PT, R22, RZ, !P0 ;  /* 0x000000ff1600720c */ /* 0x000fda0004702670 */
[----:B------:R-:W-:Y:S01]  /*08b0*/  @P0 LOP3.LUT R2, R17, 0x7ff00000, RZ, 0xfc, !PT ;  /* 0x7ff0000011020812 */ /* 0x000fe200078efcff */
[----:B------:R-:W-:Y:S02]  /*08c0*/  @!P0 IMAD.MOV.U32 R16, RZ, RZ, RZ ;  /* 0x000000ffff108224 */ /* 0x000fe400078e00ff */
[----:B------:R-:W-:Y:S02]  /*08d0*/  @P0 IMAD.MOV.U32 R16, RZ, RZ, RZ ;  /* 0x000000ffff100224 */ /* 0x000fe400078e00ff */
[----:B------:R-:W-:Y:S01]  /*08e0*/  @P0 IMAD.MOV.U32 R17, RZ, RZ, R2 ;  /* 0x000000ffff110224 */ /* 0x000fe200078e0002 */
[----:B------:R-:W-:Y:S06]  /*08f0*/  BRA `(.L_x_1520) ;  /* 0x0000000000147947 */ /* 0x000fec0003800000 */
.L_x_1522:
[----:B------:R-:W-:Y:S01]  /*0900*/  LOP3.LUT R17, R7, 0x80000, RZ, 0xfc, !PT ;  /* 0x0008000007117812 */ /* 0x000fe200078efcff */
[----:B------:R-:W-:Y:S01]  /*0910*/  IMAD.MOV.U32 R16, RZ, RZ, R6 ;  /* 0x000000ffff107224 */ /* 0x000fe200078e0006 */
[----:B------:R-:W-:Y:S06]  /*0920*/  BRA `(.L_x_1520) ;  /* 0x0000000000087947 */ /* 0x000fec0003800000 */
.L_x_1521:
[----:B------:R-:W-:Y:S01]  /*0930*/  LOP3.LUT R17, R9, 0x80000, RZ, 0xfc, !PT ;  /* 0x0008000009117812 */ /* 0x000fe200078efcff */
[----:B------:R-:W-:-:S07]  /*0940*/  IMAD.MOV.U32 R16, RZ, RZ, R8 ;  /* 0x000000ffff107224 */ /* 0x000fce00078e0008 */
.L_x_1520:
[----:B------:R-:W-:Y:S02]  /*0950*/  IMAD.MOV.U32 R13, RZ, RZ, 0x0 ;  /* 0x00000000ff0d7424 */ /* 0x000fe400078e00ff */
[----:B------:R-:W-:Y:S02]  /*0960*/  IMAD.MOV.U32 R2, RZ, RZ, R16 ;  /* 0x000000ffff027224 */ /* 0x000fe400078e0010 */
[----:B------:R-:W-:Y:S01]  /*0970*/  IMAD.MOV.U32 R3, RZ, RZ, R17 ;  /* 0x000000ffff037224 */ /* 0x000fe200078e0011 */
[----:B------:R-:W-:Y:S06]  /*0980*/  RET.REL.NODEC R12 `(_Z10prevKernelPKfjjjjPjS1_j) ;  /* 0xfffffff40c9c7950 */ /* 0x000fec0003c3ffff */
.L_x_1523:
        /* <DEDUP_REMOVED lines=15> */
.L_x_1524:


//--------------------- .nv.shared._ZN3cub18CUB_300001_SM_10006detail11EmptyKernelIvEEvv --------------------------
	.section	.nv.shared._ZN3cub18CUB_300001_SM_10006detail11EmptyKernelIvEEvv,"aw",@nobits
	.sectionflags	@""
	.align	16
	.zero		1024


//--------------------- .nv.shared.reserved.0     --------------------------
	.section	.nv.shared.reserved.0,"aw",@nobits
	.weak		__nv_reservedSMEM_offset_0_alias
	.size		__nv_reservedSMEM_offset_0_alias, 0, 64
	.other		__nv_reservedSMEM_offset_0_alias,@"STO_CUDA_RESERVED_SHARED STV_DEFAULT"
__nv_reservedSMEM_offset_0_alias:
	.zero		0
	.zero		64


//--------------------- .nv.global                --------------------------
	.section	.nv.global,"aw",@nobits
.nv.global:
	.type		_ZN34_INTERNAL_801883d6_4_k_cu_caecbf896thrust24THRUST_300001_SM_1000_NS12placeholders2_8E,@object
	.size		_ZN34_INTERNAL_801883d6_4_k_cu_caecbf896thrust24THRUST_300001_SM_1000_NS12placeholders2_8E,(_ZN34_INTERNAL_801883d6_4_k_cu_caecbf894cuda3std3__436_GLOBAL__N__801883d6_4_k_cu_caecbf896ignoreE - _ZN34_INTERNAL_801883d6_4_k_cu_caecbf896thrust24THRUST_300001_SM_1000_NS12placeholders2_8E)
_ZN34_INTERNAL_801883d6_4_k_cu_caecbf896thrust24THRUST_300001_SM_1000_NS12placeholders2_8E:
	.zero		1
	.type		_ZN34_INTERNAL_801883d6_4_k_cu_caecbf894cuda3std3__436_GLOBAL__N__801883d6_4_k_cu_caecbf896ignoreE,@object
	.size		_ZN34_INTERNAL_801883d6_4_k_cu_caecbf894cuda3std3__436_GLOBAL__N__801883d6_4_k_cu_caecbf896ignoreE,(_ZN34_INTERNAL_801883d6_4_k_cu_caecbf894cuda3std6ranges3__45__cpo4dataE - _ZN34_INTERNAL_801883d6_4_k_cu_caecbf894cuda3std3__436_GLOBAL__N__801883d6_4_k_cu_caecbf896ignoreE)
_ZN34_INTERNAL_801883d6_4_k_cu_caecbf894cuda3std3__436_GLOBAL__N__801883d6_4_k_cu_caecbf896ignoreE:
	.zero		1
	.type		_ZN34_INTERNAL_801883d6_4_k_cu_caecbf894cuda3std6ranges3__45__cpo4dataE,@object
	.size		_ZN34_INTERNAL_801883d6_4_k_cu_caecbf894cuda3std6ranges3__45__cpo4dataE,(_ZN34_INTERNAL_801883d6_4_k_cu_caecbf896thrust24THRUST_300001_SM_1000_NS6system3cpp3parE - _ZN34_INTERNAL_801883d6_4_k_cu_caecbf894cuda3std6ranges3__45__cpo4dataE)
_ZN34_INTERNAL_801883d6_4_k_cu_caecbf894cuda3std6ranges3__45__cpo4dataE:
	.zero		1
	.type		_ZN34_INTERNAL_801883d6_4_k_cu_caecbf896thrust24THRUST_300001_SM_1000_NS6system3cpp3parE,@object
	.size		_ZN34_INTERNAL_801883d6_4_k_cu_caecbf896thrust24THRUST_300001_SM_1000_NS6system3cpp3parE,(_ZN34_INTERNAL_801883d6_4_k_cu_caecbf894cuda3std3__45__cpo5beginE - _ZN34_INTERNAL_801883d6_4_k_cu_caecbf896thrust24THRUST_300001_SM_1000_NS6system3cpp3parE)
_ZN34_INTERNAL_801883d6_4_k_cu_caecbf896thrust24THRUST_300001_SM_1000_NS6system3cpp3parE:
	.zero		1
	.type		_ZN34_INTERNAL_801883d6_4_k_cu_caecbf894cuda3std3__45__cpo5beginE,@object
	.size		_ZN34_INTERNAL_801883d6_4_k_cu_caecbf894cuda3std3__45__cpo5beginE,(_ZN34_INTERNAL_801883d6_4_k_cu_caecbf894cuda3std6ranges3__45__cpo5beginE - _ZN34_INTERNAL_801883d6_4_k_cu_caecbf894cuda3std3__45__cpo5beginE)
_ZN34_INTERNAL_801883d6_4_k_cu_caecbf894cuda3std3__45__cpo5beginE:
	.zero		1
	.type		_ZN34_INTERNAL_801883d6_4_k_cu_caecbf894cuda3std6ranges3__45__cpo5beginE,@object
	.size		_ZN34_INTERNAL_801883d6_4_k_cu_caecbf894cuda3std6ranges3__45__cpo5beginE,(_ZN34_INTERNAL_801883d6_4_k_cu_caecbf896thrust24THRUST_300001_SM_1000_NS6deviceE - _ZN34_INTERNAL_801883d6_4_k_cu_caecbf894cuda3std6ranges3__45__cpo5beginE)
_ZN34_INTERNAL_801883d6_4_k_cu_caecbf894cuda3std6ranges3__45__cpo5beginE:
	.zero		1
	.type		_ZN34_INTERNAL_801883d6_4_k_cu_caecbf896thrust24THRUST_300001_SM_1000_NS6deviceE,@object
	.size		_ZN34_INTERNAL_801883d6_4_k_cu_caecbf896thrust24THRUST_300001_SM_1000_NS6deviceE,(_ZN34_INTERNAL_801883d6_4_k_cu_caecbf894cuda3std3__47nulloptE - _ZN34_INTERNAL_801883d6_4_k_cu_caecbf896thrust24THRUST_300001_SM_1000_NS6deviceE)
_ZN34_INTERNAL_801883d6_4_k_cu_caecbf896thrust24THRUST_300001_SM_1000_NS6deviceE:
	.zero		1
	.type		_ZN34_INTERNAL_801883d6_4_k_cu_caecbf894cuda3std3__47nulloptE,@object
	.size		_ZN34_INTERNAL_801883d6_4_k_cu_caecbf894cuda3std3__47nulloptE,(_ZN34_INTERNAL_801883d6_4_k_cu_caecbf894cuda3std6ranges3__45__cpo8distanceE - _ZN34_INTERNAL_801883d6_4_k_cu_caecbf894cuda3std3__47nulloptE)
_ZN34_INTERNAL_801883d6_4_k_cu_caecbf894cuda3std3__47nulloptE:
	.zero		1
	.type		_ZN34_INTERNAL_801883d6_4_k_cu_caecbf894cuda3std6ranges3__45__cpo8distanceE,@object
	.size		_ZN34_INTERNAL_801883d6_4_k_cu_caecbf894cuda3std6ranges3__45__cpo8distanceE,(_ZN34_INTERNAL_801883d6_4_k_cu_caecbf896thrust24THRUST_300001_SM_1000_NS12placeholders2_4E - _ZN34_INTERNAL_801883d6_4_k_cu_caecbf894cuda3std6ranges3__45__cpo8distanceE)
_ZN34_INTERNAL_801883d6_4_k_cu_caecbf894cuda3std6ranges3__45__cpo8distanceE:
	.zero		1
	.type		_ZN34_INTERNAL_801883d6_4_k_cu_caecbf896thrust24THRUST_300001_SM_1000_NS12placeholders2_4E,@object
	.size		_ZN34_INTERNAL_801883d6_4_k_cu_caecbf896thrust24THRUST_300001_SM_1000_NS12placeholders2_4E,(_ZN34_INTERNAL_801883d6_4_k_cu_caecbf894cuda3std3__45__cpo6rbeginE - _ZN34_INTERNAL_801883d6_4_k_cu_caecbf896thrust24THRUST_300001_SM_1000_NS12placeholders2_4E)
_ZN34_INTERNAL_801883d6_4_k_cu_caecbf896thrust24THRUST_300001_SM_1000_NS12placeholders2_4E:
	.zero		1
	.type		_ZN34_INTERNAL_801883d6_4_k_cu_caecbf894cuda3std3__45__cpo6rbeginE,@object
	.size		_ZN34_INTERNAL_801883d6_4_k_cu_caecbf894cuda3std3__45__cpo6rbeginE,(_ZN34_INTERNAL_801883d6_4_k_cu_caecbf894cuda3std6ranges3__45__cpo7advanceE - _ZN34_INTERNAL_801883d6_4_k_cu_caecbf894cuda3std3__45__cpo6rbeginE)
_ZN34_INTERNAL_801883d6_4_k_cu_caecbf894cuda3std3__45__cpo6rbeginE:
	.zero		1
	.type		_ZN34_INTERNAL_801883d6_4_k_cu_caecbf894cuda3std6ranges3__45__cpo7advanceE,@object
	.size		_ZN34_INTERNAL_801883d6_4_k_cu_caecbf894cuda3std6ranges3__45__cpo7advanceE,(_ZN34_INTERNAL_801883d6_4_k_cu_caecbf896thrust24THRUST_300001_SM_1000_NS12placeholders3_10E - _ZN34_INTERNAL_801883d6_4_k_cu_caecbf894cuda3std6ranges3__45__cpo7advanceE)
_ZN34_INTERNAL_801883d6_4_k_cu_caecbf894cuda3std6ranges3__45__cpo7advanceE:
	.zero		1
	.type		_ZN34_INTERNAL_801883d6_4_k_cu_caecbf896thrust24THRUST_300001_SM_1000_NS12placeholders3_10E,@object
	.size		_ZN34_INTERNAL_801883d6_4_k_cu_caecbf896thrust24THRUST_300001_SM_1000_NS12placeholders3_10E,(_ZN34_INTERNAL_801883d6_4_k_cu_caecbf894cuda3std3__48in_placeE - _ZN34_INTERNAL_801883d6_4_k_cu_caecbf896thrust24THRUST_300001_SM_1000_NS12placeholders3_10E)
_ZN34_INTERNAL_801883d6_4_k_cu_caecbf896thrust24THRUST_300001_SM_1000_NS12placeholders3_10E:
	.zero		1
	.type		_ZN34_INTERNAL_801883d6_4_k_cu_caecbf894cuda3std3__48in_placeE,@object
	.size		_ZN34_INTERNAL_801883d6_4_k_cu_caecbf894cuda3std3__48in_placeE,(_ZN34_INTERNAL_801883d6_4_k_cu_caecbf894cuda3std6ranges3__45__cpo4sizeE - _ZN34_INTERNAL_801883d6_4_k_cu_caecbf894cuda3std3__48in_placeE)
_ZN34_INTERNAL_801883d6_4_k_cu_caecbf894cuda3std3__48in_placeE:
	.zero		1
	.type		_ZN34_INTERNAL_801883d6_4_k_cu_caecbf894cuda3std6ranges3__45__cpo4sizeE,@object
	.size		_ZN34_INTERNAL_801883d6_4_k_cu_caecbf894cuda3std6ranges3__45__cpo4sizeE,(_ZN34_INTERNAL_801883d6_4_k_cu_caecbf896thrust24THRUST_300001_SM_1000_NS12placeholders2_2E - _ZN34_INTERNAL_801883d6_4_k_cu_caecbf894cuda3std6ranges3__45__cpo4sizeE)
_ZN34_INTERNAL_801883d6_4_k_cu_caecbf894cuda3std6ranges3__45__cpo4sizeE:
	.zero		1
	.type		_ZN34_INTERNAL_801883d6_4_k_cu_caecbf896thrust24THRUST_300001_SM_1000_NS12placeholders2_2E,@object
	.size		_ZN34_INTERNAL_801883d6_4_k_cu_caecbf896thrust24THRUST_300001_SM_1000_NS12placeholders2_2E,(_ZN34_INTERNAL_801883d6_4_k_cu_caecbf894cuda3std3__45__cpo6cbeginE - _ZN34_INTERNAL_801883d6_4_k_cu_caecbf896thrust24THRUST_300001_SM_1000_NS12placeholders2_2E)
_ZN34_INTERNAL_801883d6_4_k_cu_caecbf896thrust24THRUST_300001_SM_1000_NS12placeholders2_2E:
	.zero		1
	.type		_ZN34_INTERNAL_801883d6_4_k_cu_caecbf894cuda3std3__45__cpo6cbeginE,@object
	.size		_ZN34_INTERNAL_801883d6_4_k_cu_caecbf894cuda3std3__45__cpo6cbeginE,(_ZN34_INTERNAL_801883d6_4_k_cu_caecbf894cuda3std6ranges3__45__cpo6cbeginE - _ZN34_INTERNAL_801883d6_4_k_cu_caecbf894cuda3std3__45__cpo6cbeginE)
_ZN34_INTERNAL_801883d6_4_k_cu_caecbf894cuda3std3__45__cpo6cbeginE:
	.zero		1
	.type		_ZN34_INTERNAL_801883d6_4_k_cu_caecbf894cuda3std6ranges3__45__cpo6cbeginE,@object
	.size		_ZN34_INTERNAL_801883d6_4_k_cu_caecbf894cuda3std6ranges3__45__cpo6cbeginE,(_ZN34_INTERNAL_801883d6_4_k_cu_caecbf896thrust24THRUST_300001_SM_1000_NS12placeholders2_6E - _ZN34_INTERNAL_801883d6_4_k_cu_caecbf894cuda3std6ranges3__45__cpo6cbeginE)
_ZN34_INTERNAL_801883d6_4_k_cu_caecbf894cuda3std6ranges3__45__cpo6cbeginE:
	.zero		1
	.type		_ZN34_INTERNAL_801883d6_4_k_cu_caecbf896thrust24THRUST_300001_SM_1000_NS12placeholders2_6E,@object
	.size		_ZN34_INTERNAL_801883d6_4_k_cu_caecbf896thrust24THRUST_300001_SM_1000_NS12placeholders2_6E,(_ZN34_INTERNAL_801883d6_4_k_cu_caecbf894cuda3std3__45__cpo7crbeginE - _ZN34_INTERNAL_801883d6_4_k_cu_caecbf896thrust24THRUST_300001_SM_1000_NS12placeholders2_6E)
_ZN34_INTERNAL_801883d6_4_k_cu_caecbf896thrust24THRUST_300001_SM_1000_NS12placeholders2_6E:
	.zero		1
	.type		_ZN34_INTERNAL_801883d6_4_k_cu_caecbf894cuda3std3__45__cpo7crbeginE,@object
	.size		_ZN34_INTERNAL_801883d6_4_k_cu_caecbf894cuda3std3__45__cpo7crbeginE,(_ZN34_INTERNAL_801883d6_4_k_cu_caecbf894cuda3std6ranges3__45__cpo4nextE - _ZN34_INTERNAL_801883d6_4_k_cu_caecbf894cuda3std3__45__cpo7crbeginE)
_ZN34_INTERNAL_801883d6_4_k_cu_caecbf894cuda3std3__45__cpo7crbeginE:
	.zero		1
	.type		_ZN34_INTERNAL_801883d6_4_k_cu_caecbf894cuda3std6ranges3__45__cpo4nextE,@object
	.size		_ZN34_INTERNAL_801883d6_4_k_cu_caecbf894cuda3std6ranges3__45__cpo4nextE,(_ZN34_INTERNAL_801883d6_4_k_cu_caecbf894cuda3std6ranges3__45__cpo4swapE - _ZN34_INTERNAL_801883d6_4_k_cu_caecbf894cuda3std6ranges3__45__cpo4nextE)
_ZN34_INTERNAL_801883d6_4_k_cu_caecbf894cuda3std6ranges3__45__cpo4nextE:
	.zero		1
	.type		_ZN34_INTERNAL_801883d6_4_k_cu_caecbf894cuda3std6ranges3__45__cpo4swapE,@object
	.size		_ZN34_INTERNAL_801883d6_4_k_cu_caecbf894cuda3std6ranges3__45__cpo4swapE,(_ZN34_INTERNAL_801883d6_4_k_cu_caecbf896thrust24THRUST_300001_SM_1000_NS8cuda_cub10par_nosyncE - _ZN34_INTERNAL_801883d6_4_k_cu_caecbf894cuda3std6ranges3__45__cpo4swapE)
_ZN34_INTERNAL_801883d6_4_k_cu_caecbf894cuda3std6ranges3__45__cpo4swapE:
	.zero		1
	.type		_ZN34_INTERNAL_801883d6_4_k_cu_caecbf896thrust24THRUST_300001_SM_1000_NS8cuda_cub10par_nosyncE,@object
	.size		_ZN34_INTERNAL_801883d6_4_k_cu_caecbf896thrust24THRUST_300001_SM_1000_NS8cuda_cub10par_nosyncE,(_ZN34_INTERNAL_801883d6_4_k_cu_caecbf896thrust24THRUST_300001_SM_1000_NS3seqE - _ZN34_INTERNAL_801883d6_4_k_cu_caecbf896thrust24THRUST_300001_SM_1000_NS8cuda_cub10par_nosyncE)
_ZN34_INTERNAL_801883d6_4_k_cu_caecbf896thrust24THRUST_300001_SM_1000_NS8cuda_cub10par_nosyncE:
	.zero		1
	.type		_ZN34_INTERNAL_801883d6_4_k_cu_caecbf896thrust24THRUST_300001_SM_1000_NS3seqE,@object
	.size		_ZN34_INTERNAL_801883d6_4_k_cu_caecbf896thrust24THRUST_300001_SM_1000_NS3seqE,(_ZN34_INTERNAL_801883d6_4_k_cu_caecbf894cuda3std3__420unreachable_sentinelE - _ZN34_INTERNAL_801883d6_4_k_cu_caecbf896thrust24THRUST_300001_SM_1000_NS3seqE)
_ZN34_INTERNAL_801883d6_4_k_cu_caecbf896thrust24THRUST_300001_SM_1000_NS3seqE:
	.zero		1
	.type		_ZN34_INTERNAL_801883d6_4_k_cu_caecbf894cuda3std3__420unreachable_sentinelE,@object
	.size		_ZN34_INTERNAL_801883d6_4_k_cu_caecbf894cuda3std3__420unreachable_sentinelE,(_ZN34_INTERNAL_801883d6_4_k_cu_caecbf894cuda3std6ranges3__45__cpo5ssizeE - _ZN34_INTERNAL_801883d6_4_k_cu_caecbf894cuda3std3__420unreachable_sentinelE)
_ZN34_INTERNAL_801883d6_4_k_cu_caecbf894cuda3std3__420unreachable_sentinelE:
	.zero		1
	.type		_ZN34_INTERNAL_801883d6_4_k_cu_caecbf894cuda3std6ranges3__45__cpo5ssizeE,@object
	.size		_ZN34_INTERNAL_801883d6_4_k_cu_caecbf894cuda3std6ranges3__45__cpo5ssizeE,(_ZN34_INTERNAL_801883d6_4_k_cu_caecbf896thrust24THRUST_300001_SM_1000_NS12placeholders2_3E - _ZN34_INTERNAL_801883d6_4_k_cu_caecbf894cuda3std6ranges3__45__cpo5ssizeE)
_ZN34_INTERNAL_801883d6_4_k_cu_caecbf894cuda3std6ranges3__45__cpo5ssizeE:
	.zero		1
	.type		_ZN34_INTERNAL_801883d6_4_k_cu_caecbf896thrust24THRUST_300001_SM_1000_NS12placeholders2_3E,@object
	.size		_ZN34_INTERNAL_801883d6_4_k_cu_caecbf896thrust24THRUST_300001_SM_1000_NS12placeholders2_3E,(_ZN34_INTERNAL_801883d6_4_k_cu_caecbf894cuda3std3__45__cpo4cendE - _ZN34_INTERNAL_801883d6_4_k_cu_caecbf896thrust24THRUST_300001_SM_1000_NS12placeholders2_3E)
_ZN34_INTERNAL_801883d6_4_k_cu_caecbf896thrust24THRUST_300001_SM_1000_NS12placeholders2_3E:
	.zero		1
	.type		_ZN34_INTERNAL_801883d6_4_k_cu_caecbf894cuda3std3__45__cpo4cendE,@object
	.size		_ZN34_INTERNAL_801883d6_4_k_cu_caecbf894cuda3std3__45__cpo4cendE,(_ZN34_INTERNAL_801883d6_4_k_cu_caecbf894cuda3std6ranges3__45__cpo4cendE - _ZN34_INTERNAL_801883d6_4_k_cu_caecbf894cuda3std3__45__cpo4cendE)
_ZN34_INTERNAL_801883d6_4_k_cu_caecbf894cuda3std3__45__cpo4cendE:
	.zero		1
	.type		_ZN34_INTERNAL_801883d6_4_k_cu_caecbf894cuda3std6ranges3__45__cpo4cendE,@object
	.size		_ZN34_INTERNAL_801883d6_4_k_cu_caecbf894cuda3std6ranges3__45__cpo4cendE,(_ZN34_INTERNAL_801883d6_4_k_cu_caecbf896thrust24THRUST_300001_SM_1000_NS12placeholders2_7E - _ZN34_INTERNAL_801883d6_4_k_cu_caecbf894cuda3std6ranges3__45__cpo4cendE)
_ZN34_INTERNAL_801883d6_4_k_cu_caecbf894cuda3std6ranges3__45__cpo4cendE:
	.zero		1
	.type		_ZN34_INTERNAL_801883d6_4_k_cu_caecbf896thrust24THRUST_300001_SM_1000_NS12placeholders2_7E,@object
	.size		_ZN34_INTERNAL_801883d6_4_k_cu_caecbf896thrust24THRUST_300001_SM_1000_NS12placeholders2_7E,(_ZN34_INTERNAL_801883d6_4_k_cu_caecbf894cuda3std3__45__cpo5crendE - _ZN34_INTERNAL_801883d6_4_k_cu_caecbf896thrust24THRUST_300001_SM_1000_NS12placeholders2_7E)
_ZN34_INTERNAL_801883d6_4_k_cu_caecbf896thrust24THRUST_300001_SM_1000_NS12placeholders2_7E:
	.zero		1
	.type		_ZN34_INTERNAL_801883d6_4_k_cu_caecbf894cuda3std3__45__cpo5crendE,@object
	.size		_ZN34_INTERNAL_801883d6_4_k_cu_caecbf894cuda3std3__45__cpo5crendE,(_ZN34_INTERNAL_801883d6_4_k_cu_caecbf894cuda3std6ranges3__45__cpo4prevE - _ZN34_INTERNAL_801883d6_4_k_cu_caecbf894cuda3std3__45__cpo5crendE)
_ZN34_INTERNAL_801883d6_4_k_cu_caecbf894cuda3std3__45__cpo5crendE:
	.zero		1
	.type		_ZN34_INTERNAL_801883d6_4_k_cu_caecbf894cuda3std6ranges3__45__cpo4prevE,@object
	.size		_ZN34_INTERNAL_801883d6_4_k_cu_caecbf894cuda3std6ranges3__45__cpo4prevE,(_ZN34_INTERNAL_801883d6_4_k_cu_caecbf894cuda3std6ranges3__45__cpo9iter_moveE - _ZN34_INTERNAL_801883d6_4_k_cu_caecbf894cuda3std6ranges3__45__cpo4prevE)
_ZN34_INTERNAL_801883d6_4_k_cu_caecbf894cuda3std6ranges3__45__cpo4prevE:
	.zero		1
	.type		_ZN34_INTERNAL_801883d6_4_k_cu_caecbf894cuda3std6ranges3__45__cpo9iter_moveE,@object
	.size		_ZN34_INTERNAL_801883d6_4_k_cu_caecbf894cuda3std6ranges3__45__cpo9iter_moveE,(_ZN34_INTERNAL_801883d6_4_k_cu_caecbf896thrust24THRUST_300001_SM_1000_NS6system6detail10sequential3seqE - _ZN34_INTERNAL_801883d6_4_k_cu_caecbf894cuda3std6ranges3__45__cpo9iter_moveE)
_ZN34_INTERNAL_801883d6_4_k_cu_caecbf894cuda3std6ranges3__45__cpo9iter_moveE:
	.zero		1
	.type		_ZN34_INTERNAL_801883d6_4_k_cu_caecbf896thrust24THRUST_300001_SM_1000_NS6system6detail10sequential3seqE,@object
	.size		_ZN34_INTERNAL_801883d6_4_k_cu_caecbf896thrust24THRUST_300001_SM_1000_NS6system6detail10sequential3seqE,(_ZN34_INTERNAL_801883d6_4_k_cu_caecbf896thrust24THRUST_300001_SM_1000_NS12placeholders2_9E - _ZN34_INTERNAL_801883d6_4_k_cu_caecbf896thrust24THRUST_300001_SM_1000_NS6system6detail10sequential3seqE)
_ZN34_INTERNAL_801883d6_4_k_cu_caecbf896thrust24THRUST_300001_SM_1000_NS6system6detail10sequential3seqE:
	.zero		1
	.type		_ZN34_INTERNAL_801883d6_4_k_cu_caecbf896thrust24THRUST_300001_SM_1000_NS12placeholders2_9E,@object
	.size		_ZN34_INTERNAL_801883d6_4_k_cu_caecbf896thrust24THRUST_300001_SM_1000_NS12placeholders2_9E,(_ZN34_INTERNAL_801883d6_4_k_cu_caecbf894cuda3std3__419piecewise_constructE - _ZN34_INTERNAL_801883d6_4_k_cu_caecbf896thrust24THRUST_300001_SM_1000_NS12placeholders2_9E)
_ZN34_INTERNAL_801883d6_4_k_cu_caecbf896thrust24THRUST_300001_SM_1000_NS12placeholders2_9E:
	.zero		1
	.type		_ZN34_INTERNAL_801883d6_4_k_cu_caecbf894cuda3std3__419piecewise_constructE,@object
	.size		_ZN34_INTERNAL_801883d6_4_k_cu_caecbf894cuda3std3__419piecewise_constructE,(_ZN34_INTERNAL_801883d6_4_k_cu_caecbf894cuda3std6ranges3__45__cpo5cdataE - _ZN34_INTERNAL_801883d6_4_k_cu_caecbf894cuda3std3__419piecewise_constructE)
_ZN34_INTERNAL_801883d6_4_k_cu_caecbf894cuda3std3__419piecewise_constructE:
	.zero		1
	.type		_ZN34_INTERNAL_801883d6_4_k_cu_caecbf894cuda3std6ranges3__45__cpo5cdataE,@object
	.size		_ZN34_INTERNAL_801883d6_4_k_cu_caecbf894cuda3std6ranges3__45__cpo5cdataE,(_ZN34_INTERNAL_801883d6_4_k_cu_caecbf896thrust24THRUST_300001_SM_1000_NS12placeholders2_1E - _ZN34_INTERNAL_801883d6_4_k_cu_caecbf894cuda3std6ranges3__45__cpo5cdataE)
_ZN34_INTERNAL_801883d6_4_k_cu_caecbf894cuda3std6ranges3__45__cpo5cdataE:
	.zero		1
	.type		_ZN34_INTERNAL_801883d6_4_k_cu_caecbf896thrust24THRUST_300001_SM_1000_NS12placeholders2_1E,@object
	.size		_ZN34_INTERNAL_801883d6_4_k_cu_caecbf896thrust24THRUST_300001_SM_1000_NS12placeholders2_1E,(_ZN34_INTERNAL_801883d6_4_k_cu_caecbf894cuda3std3__45__cpo3endE - _ZN34_INTERNAL_801883d6_4_k_cu_caecbf896thrust24THRUST_300001_SM_1000_NS12placeholders2_1E)
_ZN34_INTERNAL_801883d6_4_k_cu_caecbf896thrust24THRUST_300001_SM_1000_NS12placeholders2_1E:
	.zero		1
	.type		_ZN34_INTERNAL_801883d6_4_k_cu_caecbf894cuda3std3__45__cpo3endE,@object
	.size		_ZN34_INTERNAL_801883d6_4_k_cu_caecbf894cuda3std3__45__cpo3endE,(_ZN34_INTERNAL_801883d6_4_k_cu_caecbf894cuda3std6ranges3__45__cpo3endE - _ZN34_INTERNAL_801883d6_4_k_cu_caecbf894cuda3std3__45__cpo3endE)
_ZN34_INTERNAL_801883d6_4_k_cu_caecbf894cuda3std3__45__cpo3endE:
	.zero		1
	.type		_ZN34_INTERNAL_801883d6_4_k_cu_caecbf894cuda3std6ranges3__45__cpo3endE,@object
	.size		_ZN34_INTERNAL_801883d6_4_k_cu_caecbf894cuda3std6ranges3__45__cpo3endE,(_ZN34_INTERNAL_801883d6_4_k_cu_caecbf896thrust24THRUST_300001_SM_1000_NS12placeholders2_5E - _ZN34_INTERNAL_801883d6_4_k_cu_caecbf894cuda3std6ranges3__45__cpo3endE)
_ZN34_INTERNAL_801883d6_4_k_cu_caecbf894cuda3std6ranges3__45__cpo3endE:
	.zero		1
	.type		_ZN34_INTERNAL_801883d6_4_k_cu_caecbf896thrust24THRUST_300001_SM_1000_NS12placeholders2_5E,@object
	.size		_ZN34_INTERNAL_801883d6_4_k_cu_caecbf896thrust24THRUST_300001_SM_1000_NS12placeholders2_5E,(_ZN34_INTERNAL_801883d6_4_k_cu_caecbf894cuda3std3__45__cpo4rendE - _ZN34_INTERNAL_801883d6_4_k_cu_caecbf896thrust24THRUST_300001_SM_1000_NS12placeholders2_5E)
_ZN34_INTERNAL_801883d6_4_k_cu_caecbf896thrust24THRUST_300001_SM_1000_NS12placeholders2_5E:
	.zero		1
	.type		_ZN34_INTERNAL_801883d6_4_k_cu_caecbf894cuda3std3__45__cpo4rendE,@object
	.size		_ZN34_INTERNAL_801883d6_4_k_cu_caecbf894cuda3std3__45__cpo4rendE,(_ZN34_INTERNAL_801883d6_4_k_cu_caecbf894cuda3std6ranges3__45__cpo9iter_swapE - _ZN34_INTERNAL_801883d6_4_k_cu_caecbf894cuda3std3__45__cpo4rendE)
_ZN34_INTERNAL_801883d6_4_k_cu_caecbf894cuda3std3__45__cpo4rendE:
	.zero		1
	.type		_ZN34_INTERNAL_801883d6_4_k_cu_caecbf894cuda3std6ranges3__45__cpo9iter_swapE,@object
	.size		_ZN34_INTERNAL_801883d6_4_k_cu_caecbf894cuda3std6ranges3__45__cpo9iter_swapE,(_ZN34_INTERNAL_801883d6_4_k_cu_caecbf894cuda3std3__48unexpectE - _ZN34_INTERNAL_801883d6_4_k_cu_caecbf894cuda3std6ranges3__45__cpo9iter_swapE)
_ZN34_INTERNAL_801883d6_4_k_cu_caecbf894cuda3std6ranges3__45__cpo9iter_swapE:
	.zero		1
	.type		_ZN34_INTERNAL_801883d6_4_k_cu_caecbf894cuda3std3__48unexpectE,@object
	.size		_ZN34_INTERNAL_801883d6_4_k_cu_caecbf894cuda3std3__48unexpectE,(_ZN34_INTERNAL_801883d6_4_k_cu_caecbf896thrust24THRUST_300001_SM_1000_NS8cuda_cub3parE - _ZN34_INTERNAL_801883d6_4_k_cu_caecbf894cuda3std3__48unexpectE)
_ZN34_INTERNAL_801883d6_4_k_cu_caecbf894cuda3std3__48unexpectE:
	.zero		1
	.type		_ZN34_INTERNAL_801883d6_4_k_cu_caecbf896thrust24THRUST_300001_SM_1000_NS8cuda_cub3parE,@object
	.size		_ZN34_INTERNAL_801883d6_4_k_cu_caecbf896thrust24THRUST_300001_SM_1000_NS8cuda_cub3parE,(.L_29 - _ZN34_INTERNAL_801883d6_4_k_cu_caecbf896thrust24THRUST_300001_SM_1000_NS8cuda_cub3parE)
_ZN34_INTERNAL_801883d6_4_k_cu_caecbf896thrust24THRUST_300001_SM_1000_NS8cuda_cub3parE:
	.zero		1
.L_29:


//--------------------- .nv.shared._ZN6thrust24THRUST_300001_SM_1000_NS8cuda_cub4core6detail13_kernel_agentINS1_8__reduce11ReduceAgentIPN4cuda3std3__45tupleIJflEEESC_SB_lNS1_9__extrema9arg_min_fIflNS9_4lessIfEEEEEEJSC_SC_iSH_EEEvDpT0_ --------------------------
	.section	.nv.shared._ZN6thrust24THRUST_300001_SM_1000_NS8cuda_cub4core6detail13_kernel_agentINS1_8__reduce11ReduceAgentIPN4cuda3std3__45tupleIJflEEESC_SB_lNS1_9__extrema9arg_min_fIflNS9_4lessIfEEEEEEJSC_SC_iSH_EEEvDpT0_,"aw",@nobits
	.sectionflags	@""
	.align	16
	.zero		1024


//--------------------- .nv.shared._ZN6thrust24THRUST_300001_SM_1000_NS8cuda_cub4core6detail13_kernel_agentINS1_8__reduce11ReduceAgentINS0_12zip_iteratorIN4cuda3std3__45tupleIJNS0_10device_ptrIfEENS0_17counting_iteratorIlNS0_11use_defaultESF_SF_EEEEEEEPNSB_IJflEEESJ_lNS1_9__extrema9arg_min_fIflNSA_4lessIfEEEEEEJSI_SK_lN3cub18CUB_300001_SM_100013GridEvenShareIlEENSS_9GridQueueIyEESP_EEEvDpT0_ --------------------------
	.section	.nv.shared._ZN6thrust24THRUST_300001_SM_1000_NS8cuda_cub4core6detail13_kernel_agentINS1_8__reduce11ReduceAgentINS0_12zip_iteratorIN4cuda3std3__45tupleIJNS0_10device_ptrIfEENS0_17counting_iteratorIlNS0_11use_defaultESF_SF_EEEEEEEPNSB_IJflEEESJ_lNS1_9__extrema9arg_min_fIflNSA_4lessIfEEEEEEJSI_SK_lN3cub18CUB_300001_SM_100013GridEvenShareIlEENSS_9GridQueueIyEESP_EEEvDpT0_,"aw",@nobits
	.sectionflags	@""
	.align	16
	.zero		1024


//--------------------- .nv.shared._ZN6thrust24THRUST_300001_SM_1000_NS8cuda_cub4core6detail13_kernel_agentINS1_8__reduce11ReduceAgentINS0_12zip_iteratorIN4cuda3std3__45tupleIJNS0_10device_ptrIfEENS0_17counting_iteratorIlNS0_11use_defaultESF_SF_EEEEEEEPNSB_IJflEEESJ_lNS1_9__extrema9arg_min_fIflNSA_4lessIfEEEEEEJSI_SK_lSP_EEEvDpT0_ --------------------------
	.section	.nv.shared._ZN6thrust24THRUST_300001_SM_1000_NS8cuda_cub4core6detail13_kernel_agentINS1_8__reduce11ReduceAgentINS0_12zip_iteratorIN4cuda3std3__45tupleIJNS0_10device_ptrIfEENS0_17counting_iteratorIlNS0_11use_defaultESF_SF_EEEEEEEPNSB_IJflEEESJ_lNS1_9__extrema9arg_min_fIflNSA_4lessIfEEEEEEJSI_SK_lSP_EEEvDpT0_,"aw",@nobits
	.sectionflags	@""
	.align	16
	.zero		1024


//--------------------- .nv.shared._ZN6thrust24THRUST_300001_SM_1000_NS8cuda_cub4core6detail13_kernel_agentINS1_8__reduce11ReduceAgentIPN4cuda3std3__45tupleIJflEEESC_SB_iNS1_9__extrema9arg_min_fIflNS9_4lessIfEEEEEEJSC_SC_iSH_EEEvDpT0_ --------------------------
	.section	.nv.shared._ZN6thrust24THRUST_300001_SM_1000_NS8cuda_cub4core6detail13_kernel_agentINS1_8__reduce11ReduceAgentIPN4cuda3std3__45tupleIJflEEESC_SB_iNS1_9__extrema9arg_min_fIflNS9_4lessIfEEEEEEJSC_SC_iSH_EEEvDpT0_,"aw",@nobits
	.sectionflags	@""
	.align	16
	.zero		1024


//--------------------- .nv.shared._ZN6thrust24THRUST_300001_SM_1000_NS8cuda_cub4core6detail13_kernel_agentINS1_8__reduce11ReduceAgentINS0_12zip_iteratorIN4cuda3std3__45tupleIJNS0_10device_ptrIfEENS0_17counting_iteratorIlNS0_11use_defaultESF_SF_EEEEEEEPNSB_IJflEEESJ_iNS1_9__extrema9arg_min_fIflNSA_4lessIfEEEEEEJSI_SK_iN3cub18CUB_300001_SM_100013GridEvenShareIiEENSS_9GridQueueIjEESP_EEEvDpT0_ --------------------------
	.section	.nv.shared._ZN6thrust24THRUST_300001_SM_1000_NS8cuda_cub4core6detail13_kernel_agentINS1_8__reduce11ReduceAgentINS0_12zip_iteratorIN4cuda3std3__45tupleIJNS0_10device_ptrIfEENS0_17counting_iteratorIlNS0_11use_defaultESF_SF_EEEEEEEPNSB_IJflEEESJ_iNS1_9__extrema9arg_min_fIflNSA_4lessIfEEEEEEJSI_SK_iN3cub18CUB_300001_SM_100013GridEvenShareIiEENSS_9GridQueueIjEESP_EEEvDpT0_,"aw",@nobits
	.sectionflags	@""
	.align	16
	.zero		1024


//--------------------- .nv.shared._ZN6thrust24THRUST_300001_SM_1000_NS8cuda_cub4core6detail13_kernel_agentINS1_8__reduce11ReduceAgentINS0_12zip_iteratorIN4cuda3std3__45tupleIJNS0_10device_ptrIfEENS0_17counting_iteratorIlNS0_11use_defaultESF_SF_EEEEEEEPNSB_IJflEEESJ_iNS1_9__extrema9arg_min_fIflNSA_4lessIfEEEEEEJSI_SK_iSP_EEEvDpT0_ --------------------------
	.section	.nv.shared._ZN6thrust24THRUST_300001_SM_1000_NS8cuda_cub4core6detail13_kernel_agentINS1_8__reduce11ReduceAgentINS0_12zip_iteratorIN4cuda3std3__45tupleIJNS0_10device_ptrIfEENS0_17counting_iteratorIlNS0_11use_defaultESF_SF_EEEEEEEPNSB_IJflEEESJ_iNS1_9__extrema9arg_min_fIflNSA_4lessIfEEEEEEJSI_SK_iSP_EEEvDpT0_,"aw",@nobits
	.sectionflags	@""
	.align	16
	.zero		1024


//--------------------- .nv.shared._ZN6thrust24THRUST_300001_SM_1000_NS8cuda_cub4core6detail13_kernel_agentINS1_8__reduce11ReduceAgentIPN4cuda3std3__45tupleIJflEEESC_SB_lNS1_9__extrema9arg_max_fIflNS9_4lessIfEEEEEEJSC_SC_iSH_EEEvDpT0_ --------------------------
	.section	.nv.shared._ZN6thrust24THRUST_300001_SM_1000_NS8cuda_cub4core6detail13_kernel_agentINS1_8__reduce11ReduceAgentIPN4cuda3std3__45tupleIJflEEESC_SB_lNS1_9__extrema9arg_max_fIflNS9_4lessIfEEEEEEJSC_SC_iSH_EEEvDpT0_,"aw",@nobits
	.sectionflags	@""
	.align	16
	.zero		1024


//--------------------- .nv.shared._ZN6thrust24THRUST_300001_SM_1000_NS8cuda_cub4core6detail13_kernel_agentINS1_8__reduce10DrainAgentIlEEJN3cub18CUB_300001_SM_10009GridQueueIyEElEEEvDpT0_ --------------------------
	.section	.nv.shared._ZN6thrust24THRUST_300001_SM_1000_NS8cuda_cub4core6detail13_kernel_agentINS1_8__reduce10DrainAgentIlEEJN3cub18CUB_300001_SM_10009GridQueueIyEElEEEvDpT0_,"aw",@nobits
	.sectionflags	@""
	.align	16
	.zero		1024


//--------------------- .nv.shared._ZN6thrust24THRUST_300001_SM_1000_NS8cuda_cub4core6detail13_kernel_agentINS1_8__reduce11ReduceAgentINS0_12zip_iteratorIN4cuda3std3__45tupleIJNS0_10device_ptrIfEENS0_17counting_iteratorIlNS0_11use_defaultESF_SF_EEEEEEEPNSB_IJflEEESJ_lNS1_9__extrema9arg_max_fIflNSA_4lessIfEEEEEEJSI_SK_lN3cub18CUB_300001_SM_100013GridEvenShareIlEENSS_9GridQueueIyEESP_EEEvDpT0_ --------------------------
	.section	.nv.shared._ZN6thrust24THRUST_300001_SM_1000_NS8cuda_cub4core6detail13_kernel_agentINS1_8__reduce11ReduceAgentINS0_12zip_iteratorIN4cuda3std3__45tupleIJNS0_10device_ptrIfEENS0_17counting_iteratorIlNS0_11use_defaultESF_SF_EEEEEEEPNSB_IJflEEESJ_lNS1_9__extrema9arg_max_fIflNSA_4lessIfEEEEEEJSI_SK_lN3cub18CUB_300001_SM_100013GridEvenShareIlEENSS_9GridQueueIyEESP_EEEvDpT0_,"aw",@nobits
	.sectionflags	@""
	.align	16
	.zero		1024


//--------------------- .nv.shared._ZN6thrust24THRUST_300001_SM_1000_NS8cuda_cub4core6detail13_kernel_agentINS1_8__reduce11ReduceAgentINS0_12zip_iteratorIN4cuda3std3__45tupleIJNS0_10device_ptrIfEENS0_17counting_iteratorIlNS0_11use_defaultESF_SF_EEEEEEEPNSB_IJflEEESJ_lNS1_9__extrema9arg_max_fIflNSA_4lessIfEEEEEEJSI_SK_lSP_EEEvDpT0_ --------------------------
	.section	.nv.shared._ZN6thrust24THRUST_300001_SM_1000_NS8cuda_cub4core6detail13_kernel_agentINS1_8__reduce11ReduceAgentINS0_12zip_iteratorIN4cuda3std3__45tupleIJNS0_10device_ptrIfEENS0_17counting_iteratorIlNS0_11use_defaultESF_SF_EEEEEEEPNSB_IJflEEESJ_lNS1_9__extrema9arg_max_fIflNSA_4lessIfEEEEEEJSI_SK_lSP_EEEvDpT0_,"aw",@nobits
	.sectionflags	@""
	.align	16
	.zero		1024


//--------------------- .nv.shared._ZN6thrust24THRUST_300001_SM_1000_NS8cuda_cub4core6detail13_kernel_agentINS1_8__reduce11ReduceAgentIPN4cuda3std3__45tupleIJflEEESC_SB_iNS1_9__extrema9arg_max_fIflNS9_4lessIfEEEEEEJSC_SC_iSH_EEEvDpT0_ --------------------------
	.section	.nv.shared._ZN6thrust24THRUST_300001_SM_1000_NS8cuda_cub4core6detail13_kernel_agentINS1_8__reduce11ReduceAgentIPN4cuda3std3__45tupleIJflEEESC_SB_iNS1_9__extrema9arg_max_fIflNS9_4lessIfEEEEEEJSC_SC_iSH_EEEvDpT0_,"aw",@nobits
	.sectionflags	@""
	.align	16
	.zero		1024


//--------------------- .nv.shared._ZN6thrust24THRUST_300001_SM_1000_NS8cuda_cub4core6detail13_kernel_agentINS1_8__reduce10DrainAgentIiEEJN3cub18CUB_300001_SM_10009GridQueueIjEEiEEEvDpT0_ --------------------------
	.section	.nv.shared._ZN6thrust24THRUST_300001_SM_1000_NS8cuda_cub4core6detail13_kernel_agentINS1_8__reduce10DrainAgentIiEEJN3cub18CUB_300001_SM_10009GridQueueIjEEiEEEvDpT0_,"aw",@nobits
	.sectionflags	@""
	.align	16
	.zero		1024


//--------------------- .nv.shared._ZN6thrust24THRUST_300001_SM_1000_NS8cuda_cub4core6detail13_kernel_agentINS1_8__reduce11ReduceAgentINS0_12zip_iteratorIN4cuda3std3__45tupleIJNS0_10device_ptrIfEENS0_17counting_iteratorIlNS0_11use_defaultESF_SF_EEEEEEEPNSB_IJflEEESJ_iNS1_9__extrema9arg_max_fIflNSA_4lessIfEEEEEEJSI_SK_iN3cub18CUB_300001_SM_100013GridEvenShareIiEENSS_9GridQueueIjEESP_EEEvDpT0_ --------------------------
	.section	.nv.shared._ZN6thrust24THRUST_300001_SM_1000_NS8cuda_cub4core6detail13_kernel_agentINS1_8__reduce11ReduceAgentINS0_12zip_iteratorIN4cuda3std3__45tupleIJNS0_10device_ptrIfEENS0_17counting_iteratorIlNS0_11use_defaultESF_SF_EEEEEEEPNSB_IJflEEESJ_iNS1_9__extrema9arg_max_fIflNSA_4lessIfEEEEEEJSI_SK_iN3cub18CUB_300001_SM_100013GridEvenShareIiEENSS_9GridQueueIjEESP_EEEvDpT0_,"aw",@nobits
	.sectionflags	@""
	.align	16
	.zero		1024


//--------------------- .nv.shared._ZN6thrust24THRUST_300001_SM_1000_NS8cuda_cub4core6detail13_kernel_agentINS1_8__reduce11ReduceAgentINS0_12zip_iteratorIN4cuda3std3__45tupleIJNS0_10device_ptrIfEENS0_17counting_iteratorIlNS0_11use_defaultESF_SF_EEEEEEEPNSB_IJflEEESJ_iNS1_9__extrema9arg_max_fIflNSA_4lessIfEEEEEEJSI_SK_iSP_EEEvDpT0_ --------------------------
	.section	.nv.shared._ZN6thrust24THRUST_300001_SM_1000_NS8cuda_cub4core6detail13_kernel_agentINS1_8__reduce11ReduceAgentINS0_12zip_iteratorIN4cuda3std3__45tupleIJNS0_10device_ptrIfEENS0_17counting_iteratorIlNS0_11use_defaultESF_SF_EEEEEEEPNSB_IJflEEESJ_iNS1_9__extrema9arg_max_fIflNSA_4lessIfEEEEEEJSI_SK_iSP_EEEvDpT0_,"aw",@nobits
	.sectionflags	@""
	.align	16
	.zero		1024


//--------------------- .nv.shared._Z12sort23KernelPfPjS0_j --------------------------
	.section	.nv.shared._Z12sort23KernelPfPjS0_j,"aw",@nobits
	.sectionflags	@""
	.align	16
.nv.shared._Z12sort23KernelPfPjS0_j:
	.zero		3072


//--------------------- .nv.shared._Z9addKernelPjPKjj --------------------------
	.section	.nv.shared._Z9addKernelPjPKjj,"aw",@nobits
	.sectionflags	@""
	.align	16
	.zero		1024


//--------------------- .nv.shared._Z10fillKernelPKjPjj --------------------------
	.section	.nv.shared._Z10fillKernelPKjPjj,"aw",@nobits
	.sectionflags	@""
	.align	16
	.zero		1024


//--------------------- .nv.shared._Z10scanKernelPjj --------------------------
	.section	.nv.shared._Z10scanKernelPjj,"aw",@nobits
	.sectionflags	@""
	.align	16
.nv.shared._Z10scanKernelPjj:
	.zero		5120


//--------------------- .nv.shared._Z11groupKernelPKjPjjS1_PKfPfj --------------------------
	.section	.nv.shared._Z11groupKernelPKjPjjS1_PKfPfj,"aw",@nobits
	.sectionflags	@""
	.align	16
	.zero		1024


//--------------------- .nv.shared._Z10prevKernelPKfjjjjPjS1_j --------------------------
	.section	.nv.shared._Z10prevKernelPKfjjjjPjS1_j,"aw",@nobits
	.sectionflags	@""
	.align	16
	.zero		1024


//--------------------- .nv.constant0._ZN3cub18CUB_300001_SM_10006detail11EmptyKernelIvEEvv --------------------------
	.section	.nv.constant0._ZN3cub18CUB_300001_SM_10006detail11EmptyKernelIvEEvv,"a",@progbits
	.sectionflags	@""
	.align	4
.nv.constant0._ZN3cub18CUB_300001_SM_10006detail11EmptyKernelIvEEvv:
	.zero		896


//--------------------- .nv.constant0._ZN6thrust24THRUST_300001_SM_1000_NS8cuda_cub4core6detail13_kernel_agentINS1_8__reduce11ReduceAgentIPN4cuda3std3__45tupleIJflEEESC_SB_lNS1_9__extrema9arg_min_fIflNS9_4lessIfEEEEEEJSC_SC_iSH_EEEvDpT0_ --------------------------
	.section	.nv.constant0._ZN6thrust24THRUST_300001_SM_1000_NS8cuda_cub4core6detail13_kernel_agentINS1_8__reduce11ReduceAgentIPN4cuda3std3__45tupleIJflEEESC_SB_lNS1_9__extrema9arg_min_fIflNS9_4lessIfEEEEEEJSC_SC_iSH_EEEvDpT0_,"a",@progbits
	.sectionflags	@""
	.align	4
.nv.constant0._ZN6thrust24THRUST_300001_SM_1000_NS8cuda_cub4core6detail13_kernel_agentINS1_8__reduce11ReduceAgentIPN4cuda3std3__45tupleIJflEEESC_SB_lNS1_9__extrema9arg_min_fIflNS9_4lessIfEEEEEEJSC_SC_iSH_EEEvDpT0_:
	.zero		917


//--------------------- .nv.constant0._ZN6thrust24THRUST_300001_SM_1000_NS8cuda_cub4core6detail13_kernel_agentINS1_8__reduce11ReduceAgentINS0_12zip_iteratorIN4cuda3std3__45tupleIJNS0_10device_ptrIfEENS0_17counting_iteratorIlNS0_11use_defaultESF_SF_EEEEEEEPNSB_IJflEEESJ_lNS1_9__extrema9arg_min_fIflNSA_4lessIfEEEEEEJSI_SK_lN3cub18CUB_300001_SM_100013GridEvenShareIlEENSS_9GridQueueIyEESP_EEEvDpT0_ --------------------------
	.section	.nv.constant0._ZN6thrust24THRUST_300001_SM_1000_NS8cuda_cub4core6detail13_kernel_agentINS1_8__reduce11ReduceAgentINS0_12zip_iteratorIN4cuda3std3__45tupleIJNS0_10device_ptrIfEENS0_17counting_iteratorIlNS0_11use_defaultESF_SF_EEEEEEEPNSB_IJflEEESJ_lNS1_9__extrema9arg_min_fIflNSA_4lessIfEEEEEEJSI_SK_lN3cub18CUB_300001_SM_100013GridEvenShareIlEENSS_9GridQueueIyEESP_EEEvDpT0_,"a",@progbits
	.sectionflags	@""
	.align	4
.nv.constant0._ZN6thrust24THRUST_300001_SM_1000_NS8cuda_cub4core6detail13_kernel_agentINS1_8__reduce11ReduceAgentINS0_12zip_iteratorIN4cuda3std3__45tupleIJNS0_10device_ptrIfEENS0_17counting_iteratorIlNS0_11use_defaultESF_SF_EEEEEEEPNSB_IJflEEESJ_lNS1_9__extrema9arg_min_fIflNSA_4lessIfEEEEEEJSI_SK_lN3cub18CUB_300001_SM_100013GridEvenShareIlEENSS_9GridQueueIyEESP_EEEvDpT0_:
	.zero		1009


//--------------------- .nv.constant0._ZN6thrust24THRUST_300001_SM_1000_NS8cuda_cub4core6detail13_kernel_agentINS1_8__reduce11ReduceAgentINS0_12zip_iteratorIN4cuda3std3__45tupleIJNS0_10device_ptrIfEENS0_17counting_iteratorIlNS0_11use_defaultESF_SF_EEEEEEEPNSB_IJflEEESJ_lNS1_9__extrema9arg_min_fIflNSA_4lessIfEEEEEEJSI_SK_lSP_EEEvDpT0_ --------------------------
	.section	.nv.constant0._ZN6thrust24THRUST_300001_SM_1000_NS8cuda_cub4core6detail13_kernel_agentINS1_8__reduce11ReduceAgentINS0_12zip_iteratorIN4cuda3std3__45tupleIJNS0_10device_ptrIfEENS0_17counting_iteratorIlNS0_11use_defaultESF_SF_EEEEEEEPNSB_IJflEEESJ_lNS1_9__extrema9arg_min_fIflNSA_4lessIfEEEEEEJSI_SK_lSP_EEEvDpT0_,"a",@progbits
	.sectionflags	@""
	.align	4
.nv.constant0._ZN6thrust24THRUST_300001_SM_1000_NS8cuda_cub4core6detail13_kernel_agentINS1_8__reduce11ReduceAgentINS0_12zip_iteratorIN4cuda3std3__45tupleIJNS0_10device_ptrIfEENS0_17counting_iteratorIlNS0_11use_defaultESF_SF_EEEEEEEPNSB_IJflEEESJ_lNS1_9__extrema9arg_min_fIflNSA_4lessIfEEEEEEJSI_SK_lSP_EEEvDpT0_:
	.zero		929


//--------------------- .nv.constant0._ZN6thrust24THRUST_300001_SM_1000_NS8cuda_cub4core6detail13_kernel_agentINS1_8__reduce11ReduceAgentIPN4cuda3std3__45tupleIJflEEESC_SB_iNS1_9__extrema9arg_min_fIflNS9_4lessIfEEEEEEJSC_SC_iSH_EEEvDpT0_ --------------------------
	.section	.nv.constant0._ZN6thrust24THRUST_300001_SM_1000_NS8cuda_cub4core6detail13_kernel_agentINS1_8__reduce11ReduceAgentIPN4cuda3std3__45tupleIJflEEESC_SB_iNS1_9__extrema9arg_min_fIflNS9_4lessIfEEEEEEJSC_SC_iSH_EEEvDpT0_,"a",@progbits
	.sectionflags	@""
	.align	4
.nv.constant0._ZN6thrust24THRUST_300001_SM_1000_NS8cuda_cub4core6detail13_kernel_agentINS1_8__reduce11ReduceAgentIPN4cuda3std3__45tupleIJflEEESC_SB_iNS1_9__extrema9arg_min_fIflNS9_4lessIfEEEEEEJSC_SC_iSH_EEEvDpT0_:
	.zero		917


//--------------------- .nv.constant0._ZN6thrust24THRUST_300001_SM_1000_NS8cuda_cub4core6detail13_kernel_agentINS1_8__reduce11ReduceAgentINS0_12zip_iteratorIN4cuda3std3__45tupleIJNS0_10device_ptrIfEENS0_17counting_iteratorIlNS0_11use_defaultESF_SF_EEEEEEEPNSB_IJflEEESJ_iNS1_9__extrema9arg_min_fIflNSA_4lessIfEEEEEEJSI_SK_iN3cub18CUB_300001_SM_100013GridEvenShareIiEENSS_9GridQueueIjEESP_EEEvDpT0_ --------------------------
	.section	.nv.constant0._ZN6thrust24THRUST_300001_SM_1000_NS8cuda_cub4core6detail13_kernel_agentINS1_8__reduce11ReduceAgentINS0_12zip_iteratorIN4cuda3std3__45tupleIJNS0_10device_ptrIfEENS0_17counting_iteratorIlNS0_11use_defaultESF_SF_EEEEEEEPNSB_IJflEEESJ_iNS1_9__extrema9arg_min_fIflNSA_4lessIfEEEEEEJSI_SK_iN3cub18CUB_300001_SM_100013GridEvenShareIiEENSS_9GridQueueIjEESP_EEEvDpT0_,"a",@progbits
	.sectionflags	@""
	.align	4
.nv.constant0._ZN6thrust24THRUST_300001_SM_1000_NS8cuda_cub4core6detail13_kernel_agentINS1_8__reduce11ReduceAgentINS0_12zip_iteratorIN4cuda3std3__45tupleIJNS0_10device_ptrIfEENS0_17counting_iteratorIlNS0_11use_defaultESF_SF_EEEEEEEPNSB_IJflEEESJ_iNS1_9__extrema9arg_min_fIflNSA_4lessIfEEEEEEJSI_SK_iN3cub18CUB_300001_SM_100013GridEvenShareIiEENSS_9GridQueueIjEESP_EEEvDpT0_:
	.zero		977


//--------------------- .nv.constant0._ZN6thrust24THRUST_300001_SM_1000_NS8cuda_cub4core6detail13_kernel_agentINS1_8__reduce11ReduceAgentINS0_12zip_iteratorIN4cuda3std3__45tupleIJNS0_10device_ptrIfEENS0_17counting_iteratorIlNS0_11use_defaultESF_SF_EEEEEEEPNSB_IJflEEESJ_iNS1_9__extrema9arg_min_fIflNSA_4lessIfEEEEEEJSI_SK_iSP_EEEvDpT0_ --------------------------
	.section	.nv.constant0._ZN6thrust24THRUST_300001_SM_1000_NS8cuda_cub4core6detail13_kernel_agentINS1_8__reduce11ReduceAgentINS0_12zip_iteratorIN4cuda3std3__45tupleIJNS0_10device_ptrIfEENS0_17counting_iteratorIlNS0_11use_defaultESF_SF_EEEEEEEPNSB_IJflEEESJ_iNS1_9__extrema9arg_min_fIflNSA_4lessIfEEEEEEJSI_SK_iSP_EEEvDpT0_,"a",@progbits
	.sectionflags	@""
	.align	4
.nv.constant0._ZN6thrust24THRUST_300001_SM_1000_NS8cuda_cub4core6detail13_kernel_agentINS1_8__reduce11ReduceAgentINS0_12zip_iteratorIN4cuda3std3__45tupleIJNS0_10device_ptrIfEENS0_17counting_iteratorIlNS0_11use_defaultESF_SF_EEEEEEEPNSB_IJflEEESJ_iNS1_9__extrema9arg_min_fIflNSA_4lessIfEEEEEEJSI_SK_iSP_EEEvDpT0_:
	.zero		925


//--------------------- .nv.constant0._ZN6thrust24THRUST_300001_SM_1000_NS8cuda_cub4core6detail13_kernel_agentINS1_8__reduce11ReduceAgentIPN4cuda3std3__45tupleIJflEEESC_SB_lNS1_9__extrema9arg_max_fIflNS9_4lessIfEEEEEEJSC_SC_iSH_EEEvDpT0_ --------------------------
	.section	.nv.constant0._ZN6thrust24THRUST_300001_SM_1000_NS8cuda_cub4core6detail13_kernel_agentINS1_8__reduce11ReduceAgentIPN4cuda3std3__45tupleIJflEEESC_SB_lNS1_9__extrema9arg_max_fIflNS9_4lessIfEEEEEEJSC_SC_iSH_EEEvDpT0_,"a",@progbits
	.sectionflags	@""
	.align	4
.nv.constant0._ZN6thrust24THRUST_300001_SM_1000_NS8cuda_cub4core6detail13_kernel_agentINS1_8__reduce11ReduceAgentIPN4cuda3std3__45tupleIJflEEESC_SB_lNS1_9__extrema9arg_max_fIflNS9_4lessIfEEEEEEJSC_SC_iSH_EEEvDpT0_:
	.zero		917


//--------------------- .nv.constant0._ZN6thrust24THRUST_300001_SM_1000_NS8cuda_cub4core6detail13_kernel_agentINS1_8__reduce10DrainAgentIlEEJN3cub18CUB_300001_SM_10009GridQueueIyEElEEEvDpT0_ --------------------------
	.section	.nv.constant0._ZN6thrust24THRUST_300001_SM_1000_NS8cuda_cub4core6detail13_kernel_agentINS1_8__reduce10DrainAgentIlEEJN3cub18CUB_300001_SM_10009GridQueueIyEElEEEvDpT0_,"a",@progbits
	.sectionflags	@""
	.align	4
.nv.constant0._ZN6thrust24THRUST_300001_SM_1000_NS8cuda_cub4core6detail13_kernel_agentINS1_8__reduce10DrainAgentIlEEJN3cub18CUB_300001_SM_10009GridQueueIyEElEEEvDpT0_:
	.zero		912


//--------------------- .nv.constant0._ZN6thrust24THRUST_300001_SM_1000_NS8cuda_cub4core6detail13_kernel_agentINS1_8__reduce11ReduceAgentINS0_12zip_iteratorIN4cuda3std3__45tupleIJNS0_10device_ptrIfEENS0_17counting_iteratorIlNS0_11use_defaultESF_SF_EEEEEEEPNSB_IJflEEESJ_lNS1_9__extrema9arg_max_fIflNSA_4lessIfEEEEEEJSI_SK_lN3cub18CUB_300001_SM_100013GridEvenShareIlEENSS_9GridQueueIyEESP_EEEvDpT0_ --------------------------
	.section	.nv.constant0._ZN6thrust24THRUST_300001_SM_1000_NS8cuda_cub4core6detail13_kernel_agentINS1_8__reduce11ReduceAgentINS0_12zip_iteratorIN4cuda3std3__45tupleIJNS0_10device_ptrIfEENS0_17counting_iteratorIlNS0_11use_defaultESF_SF_EEEEEEEPNSB_IJflEEESJ_lNS1_9__extrema9arg_max_fIflNSA_4lessIfEEEEEEJSI_SK_lN3cub18CUB_300001_SM_100013GridEvenShareIlEENSS_9GridQueueIyEESP_EEEvDpT0_,"a",@progbits
	.sectionflags	@""
	.align	4
.nv.constant0._ZN6thrust24THRUST_300001_SM_1000_NS8cuda_cub4core6detail13_kernel_agentINS1_8__reduce11ReduceAgentINS0_12zip_iteratorIN4cuda3std3__45tupleIJNS0_10device_ptrIfEENS0_17counting_iteratorIlNS0_11use_defaultESF_SF_EEEEEEEPNSB_IJflEEESJ_lNS1_9__extrema9arg_max_fIflNSA_4lessIfEEEEEEJSI_SK_lN3cub18CUB_300001_SM_100013GridEvenShareIlEENSS_9GridQueueIyEESP_EEEvDpT0_:
	.zero		1009


//--------------------- .nv.constant0._ZN6thrust24THRUST_300001_SM_1000_NS8cuda_cub4core6detail13_kernel_agentINS1_8__reduce11ReduceAgentINS0_12zip_iteratorIN4cuda3std3__45tupleIJNS0_10device_ptrIfEENS0_17counting_iteratorIlNS0_11use_defaultESF_SF_EEEEEEEPNSB_IJflEEESJ_lNS1_9__extrema9arg_max_fIflNSA_4lessIfEEEEEEJSI_SK_lSP_EEEvDpT0_ --------------------------
	.section	.nv.constant0._ZN6thrust24THRUST_300001_SM_1000_NS8cuda_cub4core6detail13_kernel_agentINS1_8__reduce11ReduceAgentINS0_12zip_iteratorIN4cuda3std3__45tupleIJNS0_10device_ptrIfEENS0_17counting_iteratorIlNS0_11use_defaultESF_SF_EEEEEEEPNSB_IJflEEESJ_lNS1_9__extrema9arg_max_fIflNSA_4lessIfEEEEEEJSI_SK_lSP_EEEvDpT0_,"a",@progbits
	.sectionflags	@""
	.align	4
.nv.constant0._ZN6thrust24THRUST_300001_SM_1000_NS8cuda_cub4core6detail13_kernel_agentINS1_8__reduce11ReduceAgentINS0_12zip_iteratorIN4cuda3std3__45tupleIJNS0_10device_ptrIfEENS0_17counting_iteratorIlNS0_11use_defaultESF_SF_EEEEEEEPNSB_IJflEEESJ_lNS1_9__extrema9arg_max_fIflNSA_4lessIfEEEEEEJSI_SK_lSP_EEEvDpT0_:
	.zero		929


//--------------------- .nv.constant0._ZN6thrust24THRUST_300001_SM_1000_NS8cuda_cub4core6detail13_kernel_agentINS1_8__reduce11ReduceAgentIPN4cuda3std3__45tupleIJflEEESC_SB_iNS1_9__extrema9arg_max_fIflNS9_4lessIfEEEEEEJSC_SC_iSH_EEEvDpT0_ --------------------------
	.section	.nv.constant0._ZN6thrust24THRUST_300001_SM_1000_NS8cuda_cub4core6detail13_kernel_agentINS1_8__reduce11ReduceAgentIPN4cuda3std3__45tupleIJflEEESC_SB_iNS1_9__extrema9arg_max_fIflNS9_4lessIfEEEEEEJSC_SC_iSH_EEEvDpT0_,"a",@progbits
	.sectionflags	@""
	.align	4
.nv.constant0._ZN6thrust24THRUST_300001_SM_1000_NS8cuda_cub4core6detail13_kernel_agentINS1_8__reduce11ReduceAgentIPN4cuda3std3__45tupleIJflEEESC_SB_iNS1_9__extrema9arg_max_fIflNS9_4lessIfEEEEEEJSC_SC_iSH_EEEvDpT0_:
	.zero		917


//--------------------- .nv.constant0._ZN6thrust24THRUST_300001_SM_1000_NS8cuda_cub4core6detail13_kernel_agentINS1_8__reduce10DrainAgentIiEEJN3cub18CUB_300001_SM_10009GridQueueIjEEiEEEvDpT0_ --------------------------
	.section	.nv.constant0._ZN6thrust24THRUST_300001_SM_1000_NS8cuda_cub4core6detail13_kernel_agentINS1_8__reduce10DrainAgentIiEEJN3cub18CUB_300001_SM_10009GridQueueIjEEiEEEvDpT0_,"a",@progbits
	.sectionflags	@""
	.align	4
.nv.constant0._ZN6thrust24THRUST_300001_SM_1000_NS8cuda_cub4core6detail13_kernel_agentINS1_8__reduce10DrainAgentIiEEJN3cub18CUB_300001_SM_10009GridQueueIjEEiEEEvDpT0_:
	.zero		908


//--------------------- .nv.constant0._ZN6thrust24THRUST_300001_SM_1000_NS8cuda_cub4core6detail13_kernel_agentINS1_8__reduce11ReduceAgentINS0_12zip_iteratorIN4cuda3std3__45tupleIJNS0_10device_ptrIfEENS0_17counting_iteratorIlNS0_11use_defaultESF_SF_EEEEEEEPNSB_IJflEEESJ_iNS1_9__extrema9arg_max_fIflNSA_4lessIfEEEEEEJSI_SK_iN3cub18CUB_300001_SM_100013GridEvenShareIiEENSS_9GridQueueIjEESP_EEEvDpT0_ --------------------------
	.section	.nv.constant0._ZN6thrust24THRUST_300001_SM_1000_NS8cuda_cub4core6detail13_kernel_agentINS1_8__reduce11ReduceAgentINS0_12zip_iteratorIN4cuda3std3__45tupleIJNS0_10device_ptrIfEENS0_17counting_iteratorIlNS0_11use_defaultESF_SF_EEEEEEEPNSB_IJflEEESJ_iNS1_9__extrema9arg_max_fIflNSA_4lessIfEEEEEEJSI_SK_iN3cub18CUB_300001_SM_100013GridEvenShareIiEENSS_9GridQueueIjEESP_EEEvDpT0_,"a",@progbits
	.sectionflags	@""
	.align	4
.nv.constant0._ZN6thrust24THRUST_300001_SM_1000_NS8cuda_cub4core6detail13_kernel_agentINS1_8__reduce11ReduceAgentINS0_12zip_iteratorIN4cuda3std3__45tupleIJNS0_10device_ptrIfEENS0_17counting_iteratorIlNS0_11use_defaultESF_SF_EEEEEEEPNSB_IJflEEESJ_iNS1_9__extrema9arg_max_fIflNSA_4lessIfEEEEEEJSI_SK_iN3cub18CUB_300001_SM_100013GridEvenShareIiEENSS_9GridQueueIjEESP_EEEvDpT0_:
	.zero		977


//--------------------- .nv.constant0._ZN6thrust24THRUST_300001_SM_1000_NS8cuda_cub4core6detail13_kernel_agentINS1_8__reduce11ReduceAgentINS0_12zip_iteratorIN4cuda3std3__45tupleIJNS0_10device_ptrIfEENS0_17counting_iteratorIlNS0_11use_defaultESF_SF_EEEEEEEPNSB_IJflEEESJ_iNS1_9__extrema9arg_max_fIflNSA_4lessIfEEEEEEJSI_SK_iSP_EEEvDpT0_ --------------------------
	.section	.nv.constant0._ZN6thrust24THRUST_300001_SM_1000_NS8cuda_cub4core6detail13_kernel_agentINS1_8__reduce11ReduceAgentINS0_12zip_iteratorIN4cuda3std3__45tupleIJNS0_10device_ptrIfEENS0_17counting_iteratorIlNS0_11use_defaultESF_SF_EEEEEEEPNSB_IJflEEESJ_iNS1_9__extrema9arg_max_fIflNSA_4lessIfEEEEEEJSI_SK_iSP_EEEvDpT0_,"a",@progbits
	.sectionflags	@""
	.align	4
.nv.constant0._ZN6thrust24THRUST_300001_SM_1000_NS8cuda_cub4core6detail13_kernel_agentINS1_8__reduce11ReduceAgentINS0_12zip_iteratorIN4cuda3std3__45tupleIJNS0_10device_ptrIfEENS0_17counting_iteratorIlNS0_11use_defaultESF_SF_EEEEEEEPNSB_IJflEEESJ_iNS1_9__extrema9arg_max_fIflNSA_4lessIfEEEEEEJSI_SK_iSP_EEEvDpT0_:
	.zero		925


//--------------------- .nv.constant0._Z12sort23KernelPfPjS0_j --------------------------
	.section	.nv.constant0._Z12sort23KernelPfPjS0_j,"a",@progbits
	.sectionflags	@""
	.align	4
.nv.constant0._Z12sort23KernelPfPjS0_j:
	.zero		924


//--------------------- .nv.constant0._Z9addKernelPjPKjj --------------------------
	.section	.nv.constant0._Z9addKernelPjPKjj,"a",@progbits
	.sectionflags	@""
	.align	4
.nv.constant0._Z9addKernelPjPKjj:
	.zero		916


//--------------------- .nv.constant0._Z10fillKernelPKjPjj --------------------------
	.section	.nv.constant0._Z10fillKernelPKjPjj,"a",@progbits
	.sectionflags	@""
	.align	4
.nv.constant0._Z10fillKernelPKjPjj:
	.zero		916


//--------------------- .nv.constant0._Z10scanKernelPjj --------------------------
	.section	.nv.constant0._Z10scanKernelPjj,"a",@progbits
	.sectionflags	@""
	.align	4
.nv.constant0._Z10scanKernelPjj:
	.zero		908


//--------------------- .nv.constant0._Z11groupKernelPKjPjjS1_PKfPfj --------------------------
	.section	.nv.constant0._Z11groupKernelPKjPjjS1_PKfPfj,"a",@progbits
	.sectionflags	@""
	.align	4
.nv.constant0._Z11groupKernelPKjPjjS1_PKfPfj:
	.zero		948


//--------------------- .nv.constant0._Z10prevKernelPKfjjjjPjS1_j --------------------------
	.section	.nv.constant0._Z10prevKernelPKfjjjjPjS1_j,"a",@progbits
	.sectionflags	@""
	.align	4
.nv.constant0._Z10prevKernelPKfjjjjPjS1_j:
	.zero		940


//--------------------- SYMBOLS --------------------------

	.type		.nv.reservedSmem.offset0,@object
	.size		.nv.reservedSmem.offset0,0x4
	.type		.nv.reservedSmem.cap,@object
	.size		.nv.reservedSmem.cap,0x4
